def matmul_kernel(
    a_ptr,
    b_ptr,
    c_ptr,
    M,
    N,
    K,
    stride_am,
    stride_ak,
    stride_bk,
    stride_bn,
    stride_cm,
    stride_cn,
    BLOCK_M: tl.constexpr,
    BLOCK_N: tl.constexpr,
    BLOCK_K: tl.constexpr,
    GROUP_M: tl.constexpr,
):
    pid = tl.program_id(axis=0)
    num_pid_m = tl.cdiv(M, BLOCK_M)
    num_pid_n = tl.cdiv(N, BLOCK_N)
    num_pid_in_group = GROUP_M * num_pid_n
    group_id = pid // num_pid_in_group
    first_pid_m = group_id * GROUP_M
    group_size_m = min(num_pid_m - first_pid_m, GROUP_M)
    pid_m = first_pid_m + ((pid % num_pid_in_group) % group_size_m)
    pid_n = (pid % num_pid_in_group) // group_size_m

    offs_am = (pid_m * BLOCK_M + tl.arange(0, BLOCK_M)) % M
    offs_bn = (pid_n * BLOCK_N + tl.arange(0, BLOCK_N)) % N
    offs_k = tl.arange(0, BLOCK_K)
    a_ptrs = a_ptr + offs_am[:, None] * stride_am + offs_k[None, :] * stride_ak
    b_ptrs = b_ptr + offs_k[:, None] * stride_bk + offs_bn[None, :] * stride_bn

    acc = tl.zeros((BLOCK_M, BLOCK_N), dtype=tl.float32)
    for kk in range(0, tl.cdiv(K, BLOCK_K)):
        a = tl.load(a_ptrs, mask=offs_k[None, :] < K - kk * BLOCK_K, other=0.0)
        b = tl.load(b_ptrs, mask=offs_k[:, None] < K - kk * BLOCK_K, other=0.0)
        acc = tl.dot(a, b, acc)
        a_ptrs += BLOCK_K * stride_ak
        b_ptrs += BLOCK_K * stride_bk

    c = acc.to(c_ptr.dtype.element_ty)
    offs_cm = pid_m * BLOCK_M + tl.arange(0, BLOCK_M)
    offs_cn = pid_n * BLOCK_N + tl.arange(0, BLOCK_N)
    c_ptrs = c_ptr + offs_cm[:, None] * stride_cm + offs_cn[None, :] * stride_cn
    mask = (offs_cm[:, None] < M) & (offs_cn[None, :] < N)
    tl.store(c_ptrs, c, mask=mask)

# config = {"BLOCK_K": 32, "BLOCK_M": 128, "BLOCK_N": 256, "GROUP_M": 8, "arch": "sm_100", "dtype": "fp8e5m2", "num_ctas": 1, "num_stages": 3, "num_warps": 2}
# arch = sm_100


// ===== COMPILED SASS (sm_100a) =====

	.target	sm_100a

	.elftype	@"ET_EXEC"


//--------------------- .note.nv.tkinfo           --------------------------
	.section	.note.nv.tkinfo,"",@"SHT_NOTE"
	.sectionflags	@"SHF_NOTE_NV_TKINFO"
	.tkinfo
        /*0018*/ 	.word	0x00000081
        /*0030*/ 	.string	""
        /*0030*/ 	.string	"ptxas-blackwell"
        /*0030*/ 	.string	"Cuda compilation tools, release 12.9, V12.9.86"
        /*0030*/ 	.string	"Build cuda_12.9.r12.9/compiler.36037853_0"
        /*0030*/ 	.string	"-v  -suppress-debug-info  -lineinfo  -arch sm_100a "



//--------------------- .note.nv.cuver            --------------------------
	.section	.note.nv.cuver,"",@"SHT_NOTE"
	.sectionflags	@"SHF_NOTE_NV_CUVER"
        /*0018*/ 	.short	0x0001
        /*001a*/ 	.short	0x0064
        /*001c*/ 	.short	0x0001
        /*001e*/ 	.short	0x0000
        /*0020*/ 	.short	0x0001
        /*0022*/ 	.short	0x0000


//--------------------- .nv.info                  --------------------------
	.section	.nv.info,"",@"SHT_CUDA_INFO"
	.align	4


	//----- nvinfo : EIATTR_REGCOUNT
	.align		4
        /*0000*/ 	.byte	0x04, 0x2f
        /*0002*/ 	.short	(.L_1 - .L_0)
	.align		4
.L_0:
        /*0004*/ 	.word	index@(matmul_kernel)
        /*0008*/ 	.word	0x00000020


	//----- nvinfo : EIATTR_FRAME_SIZE
	.align		4
.L_1:
        /*000c*/ 	.byte	0x04, 0x11
        /*000e*/ 	.short	(.L_3 - .L_2)
	.align		4
.L_2:
        /*0010*/ 	.word	index@(matmul_kernel)
        /*0014*/ 	.word	0x00002798


	//----- nvinfo : EIATTR_MIN_STACK_SIZE
	.align		4
.L_3:
        /*0018*/ 	.byte	0x04, 0x12
        /*001a*/ 	.short	(.L_5 - .L_4)
	.align		4
.L_4:
        /*001c*/ 	.word	index@(matmul_kernel)
        /*0020*/ 	.word	0x00002798
.L_5:


//--------------------- .nv.info.matmul_kernel    --------------------------
	.section	.nv.info.matmul_kernel,"",@"SHT_CUDA_INFO"
	.sectionflags	@""
	.align	4


	//----- nvinfo : EIATTR_CUDA_API_VERSION
	.align		4
        /*0000*/ 	.byte	0x04, 0x37
        /*0002*/ 	.short	(.L_7 - .L_6)
.L_6:
        /*0004*/ 	.word	0x00000081


	//----- nvinfo : EIATTR_KPARAM_INFO
	.align		4
.L_7:
        /*0008*/ 	.byte	0x04, 0x17
        /*000a*/ 	.short	(.L_9 - .L_8)
.L_8:
        /*000c*/ 	.word	0x00000000
        /*0010*/ 	.short	0x000d
        /*0012*/ 	.short	0x0048
        /*0014*/ 	.byte	0x00, 0xf4, 0x21, 0x00


	//----- nvinfo : EIATTR_KPARAM_INFO
	.align		4
.L_9:
        /*0018*/ 	.byte	0x04, 0x17
        /*001a*/ 	.short	(.L_11 - .L_10)
.L_10:
        /*001c*/ 	.word	0x00000000
        /*0020*/ 	.short	0x000c
        /*0022*/ 	.short	0x0040
        /*0024*/ 	.byte	0x00, 0xf4, 0x21, 0x00


	//----- nvinfo : EIATTR_KPARAM_INFO
	.align		4
.L_11:
        /*0028*/ 	.byte	0x04, 0x17
        /*002a*/ 	.short	(.L_13 - .L_12)
.L_12:
        /*002c*/ 	.word	0x00000000
        /*0030*/ 	.short	0x000b
        /*0032*/ 	.short	0x0038
        /*0034*/ 	.byte	0x00, 0xf0, 0x11, 0x00


	//----- nvinfo : EIATTR_KPARAM_INFO
	.align		4
.L_13:
        /*0038*/ 	.byte	0x04, 0x17
        /*003a*/ 	.short	(.L_15 - .L_14)
.L_14:
        /*003c*/ 	.word	0x00000000
        /*0040*/ 	.short	0x000a
        /*0042*/ 	.short	0x0034
        /*0044*/ 	.byte	0x00, 0xf0, 0x11, 0x00


	//----- nvinfo : EIATTR_KPARAM_INFO
	.align		4
.L_15:
        /*0048*/ 	.byte	0x04, 0x17
        /*004a*/ 	.short	(.L_17 - .L_16)
.L_16:
        /*004c*/ 	.word	0x00000000
        /*0050*/ 	.short	0x0009
        /*0052*/ 	.short	0x0030
        /*0054*/ 	.byte	0x00, 0xf0, 0x11, 0x00


	//----- nvinfo : EIATTR_KPARAM_INFO
	.align		4
.L_17:
        /*0058*/ 	.byte	0x04, 0x17
        /*005a*/ 	.short	(.L_19 - .L_18)
.L_18:
        /*005c*/ 	.word	0x00000000
        /*0060*/ 	.short	0x0008
        /*0062*/ 	.short	0x002c
        /*0064*/ 	.byte	0x00, 0xf0, 0x11, 0x00


	//----- nvinfo : EIATTR_KPARAM_INFO
	.align		4
.L_19:
        /*0068*/ 	.byte	0x04, 0x17
        /*006a*/ 	.short	(.L_21 - .L_20)
.L_20:
        /*006c*/ 	.word	0x00000000
        /*0070*/ 	.short	0x0007
        /*0072*/ 	.short	0x0028
        /*0074*/ 	.byte	0x00, 0xf0, 0x11, 0x00


	//----- nvinfo : EIATTR_KPARAM_INFO
	.align		4
.L_21:
        /*0078*/ 	.byte	0x04, 0x17
        /*007a*/ 	.short	(.L_23 - .L_22)
.L_22:
        /*007c*/ 	.word	0x00000000
        /*0080*/ 	.short	0x0006
        /*0082*/ 	.short	0x0024
        /*0084*/ 	.byte	0x00, 0xf0, 0x11, 0x00


	//----- nvinfo : EIATTR_KPARAM_INFO
	.align		4
.L_23:
        /*0088*/ 	.byte	0x04, 0x17
        /*008a*/ 	.short	(.L_25 - .L_24)
.L_24:
        /*008c*/ 	.word	0x00000000
        /*0090*/ 	.short	0x0005
        /*0092*/ 	.short	0x0020
        /*0094*/ 	.byte	0x00, 0xf0, 0x11, 0x00


	//----- nvinfo : EIATTR_KPARAM_INFO
	.align		4
.L_25:
        /*0098*/ 	.byte	0x04, 0x17
        /*009a*/ 	.short	(.L_27 - .L_26)
.L_26:
        /*009c*/ 	.word	0x00000000
        /*00a0*/ 	.short	0x0004
        /*00a2*/ 	.short	0x001c
        /*00a4*/ 	.byte	0x00, 0xf0, 0x11, 0x00


	//----- nvinfo : EIATTR_KPARAM_INFO
	.align		4
.L_27:
        /*00a8*/ 	.byte	0x04, 0x17
        /*00aa*/ 	.short	(.L_29 - .L_28)
.L_28:
        /*00ac*/ 	.word	0x00000000
        /*00b0*/ 	.short	0x0003
        /*00b2*/ 	.short	0x0018
        /*00b4*/ 	.byte	0x00, 0xf0, 0x11, 0x00


	//----- nvinfo : EIATTR_KPARAM_INFO
	.align		4
.L_29:
        /*00b8*/ 	.byte	0x04, 0x17
        /*00ba*/ 	.short	(.L_31 - .L_30)
.L_30:
        /*00bc*/ 	.word	0x00000000
        /*00c0*/ 	.short	0x0002
        /*00c2*/ 	.short	0x0010
        /*00c4*/ 	.byte	0x00, 0xf4, 0x21, 0x00


	//----- nvinfo : EIATTR_KPARAM_INFO
	.align		4
.L_31:
        /*00c8*/ 	.byte	0x04, 0x17
        /*00ca*/ 	.short	(.L_33 - .L_32)
.L_32:
        /*00cc*/ 	.word	0x00000000
        /*00d0*/ 	.short	0x0001
        /*00d2*/ 	.short	0x0008
        /*00d4*/ 	.byte	0x00, 0xf4, 0x21, 0x00


	//----- nvinfo : EIATTR_KPARAM_INFO
	.align		4
.L_33:
        /*00d8*/ 	.byte	0x04, 0x17
        /*00da*/ 	.short	(.L_35 - .L_34)
.L_34:
        /*00dc*/ 	.word	0x00000000
        /*00e0*/ 	.short	0x0000
        /*00e2*/ 	.short	0x0000
        /*00e4*/ 	.byte	0x00, 0xf4, 0x21, 0x00


	//----- nvinfo : EIATTR_SPARSE_MMA_MASK
	.align		4
.L_35:
        /*00e8*/ 	.byte	0x03, 0x50
        /*00ea*/ 	.short	0x0000


	//----- nvinfo : EIATTR_MAXREG_COUNT
	.align		4
        /*00ec*/ 	.byte	0x03, 0x1b
        /*00ee*/ 	.short	0x00ff


	//----- nvinfo : EIATTR_NUM_BARRIERS
	.align		4
        /*00f0*/ 	.byte	0x02, 0x4c
        /*00f2*/ 	.byte	0x01
	.zero		1


	//----- nvinfo : EIATTR_ANNOTATIONS
	.align		4
        /*00f4*/ 	.byte	0x04, 0x55
        /*00f6*/ 	.short	(.L_37 - .L_36)


	//   ....[0]....
.L_36:
        /*00f8*/ 	.word	0x00000001
        /*00fc*/ 	.byte	0x50, 0x00, 0x00, 0x00, 0x01, 0x00, 0x00, 0x00, 0x90, 0x00, 0x00, 0x00, 0x01, 0x00, 0x00, 0x00
        /* <DEDUP_REMOVED lines=1616> */
        /*660c*/ 	.byte	0x20, 0xa7, 0x01, 0x00


	//----- nvinfo : EIATTR_VRC_CTA_INIT_COUNT
	.align		4
.L_37:
        /*6610*/ 	.byte	0x02, 0x4a
	.zero		1
	.zero		1


	//----- nvinfo : EIATTR_EXIT_INSTR_OFFSETS
	.align		4
        /*6614*/ 	.byte	0x04, 0x1c
        /*6616*/ 	.short	(.L_39 - .L_38)


	//   ....[0]....
.L_38:
        /*6618*/ 	.word	0x0005f1b0


	//   ....[1]....
        /*661c*/ 	.word	0x0005f1e0


	//----- nvinfo : EIATTR_REQNTID
	.align		4
.L_39:
        /*6620*/ 	.byte	0x04, 0x10
        /*6622*/ 	.short	(.L_41 - .L_40)
.L_40:
        /*6624*/ 	.word	0x00000040
        /*6628*/ 	.word	0x00000001
        /*662c*/ 	.word	0x00000001


	//----- nvinfo : EIATTR_CBANK_PARAM_SIZE
	.align		4
.L_41:
        /*6630*/ 	.byte	0x03, 0x19
        /*6632*/ 	.short	0x0050


	//----- nvinfo : EIATTR_PARAM_CBANK
	.align		4
        /*6634*/ 	.byte	0x04, 0x0a
        /*6636*/ 	.short	(.L_43 - .L_42)
	.align		4
.L_42:
        /*6638*/ 	.word	index@(.nv.constant0.matmul_kernel)
        /*663c*/ 	.short	0x0380
        /*663e*/ 	.short	0x0050


	//----- nvinfo : EIATTR_SW_WAR
	.align		4
.L_43:
        /*6640*/ 	.byte	0x04, 0x36
        /*6642*/ 	.short	(.L_45 - .L_44)
.L_44:
        /*6644*/ 	.word	0x00000008
.L_45:


//--------------------- .nv.compat                --------------------------
	.section	.nv.compat,"",@"SHT_CUDA_COMPAT_INFO"
	.align	4
        /*0000*/ 	.byte	0x02, 0x02, 0x02, 0x00, 0x02, 0x05, 0x05, 0x00, 0x02, 0x03, 0x00, 0x00, 0x02, 0x06, 0x01, 0x00


//--------------------- .nv.callgraph             --------------------------
	.section	.nv.callgraph,"",@"SHT_CUDA_CALLGRAPH"
	.align	4
	.sectionentsize	8
	.align		4
        /*0000*/ 	.word	0x00000000
	.align		4
        /*0004*/ 	.word	0xffffffff
	.align		4
        /*0008*/ 	.word	0x00000000
	.align		4
        /*000c*/ 	.word	0xfffffffe
	.align		4
        /*0010*/ 	.word	0x00000000
	.align		4
        /*0014*/ 	.word	0xfffffffd
	.align		4
        /*0018*/ 	.word	0x00000000
	.align		4
        /*001c*/ 	.word	0xfffffffc


//--------------------- .text.matmul_kernel       --------------------------
	.section	.text.matmul_kernel,"ax",@progbits
	.align	128
        .global         matmul_kernel
        .type           matmul_kernel,@function
        .size           matmul_kernel,(.L_x_3 - matmul_kernel)
        .other          matmul_kernel,@"STO_CUDA_ENTRY STV_DEFAULT"
matmul_kernel:
.text.matmul_kernel:
[----:B------:R-:W0:Y:S02]  /*0000*/  LDC R1, c[0x0][0x37c] ;  /* 0x0000df00ff017b82 */ /* 0x000e240000000800 */
[----:B0-----:R-:W-:-:S06]  /*0010*/  VIADD R1, R1, 0xffffd868 ;  /* 0xffffd86801017836 */ /* 0x001fcc0000000000 */
[----:B------:R-:W0:Y:S01]  /*0020*/  LDC.64 R26, c[0x0][0x398] ;  /* 0x0000e600ff1a7b82 */ /* 0x000e220000000a00 */
[----:B------:R-:W1:Y:S01]  /*0030*/  S2R R12, SR_TID.X ;  /* 0x00000000000c7919 */ /* 0x000e620000002100 */
[----:B------:R-:W2:Y:S01]  /*0040*/  LDCU UR7, c[0x0][0x3a0] ;  /* 0x00007400ff0777ac */ /* 0x000ea20008000800 */
[----:B------:R3:W-:Y:S01]  /*0050*/  STL [R1+0xd0], RZ ;  /* 0x0000d0ff01007387 */ /* 0x0007e20000100800 */
[----:B------:R-:W-:Y:S01]  /*0060*/  UMOV UR5, 0x400 ;  /* 0x0000040000057882 */ /* 0x000fe20000000000 */
[----:B------:R-:W4:Y:S03]  /*0070*/  LDCU.64 UR38, c[0x0][0x358] ;  /* 0x00006b00ff2677ac */ /* 0x000f260008000a00 */
[----:B------:R-:W5:Y:S01]  /*0080*/  S2UR UR6, SR_CgaCtaId ;  /* 0x00000000000679c3 */ /* 0x000f620000008800 */
[----:B------:R3:W-:Y:S04]  /*0090*/  STL [R1+0xd4], RZ ;  /* 0x0000d4ff01007387 */ /* 0x0007e80000100800 */
[----:B------:R3:W-:Y:S04]  /*00a0*/  STL [R1+0xd8], RZ ;  /* 0x0000d8ff01007387 */ /* 0x0007e80000100800 */
[----:B------:R3:W-:Y:S01]  /*00b0*/  STL [R1+0xdc], RZ ;  /* 0x0000dcff01007387 */ /* 0x0007e20000100800 */
[----:B--2---:R-:W-:-:S03]  /*00c0*/  UIADD3 UR7, UPT, UPT, UR7, 0x1f, URZ ;  /* 0x0000001f07077890 */ /* 0x004fc6000fffe0ff */
[----:B------:R3:W-:Y:S01]  /*00d0*/  STL [R1+0xf0], RZ ;  /* 0x0000f0ff01007387 */ /* 0x0007e20000100800 */
[----:B0-----:R-:W-:-:S03]  /*00e0*/  VIADD R0, R27, 0xff ;  /* 0x000000ff1b007836 */ /* 0x001fc60000000000 */
[----:B------:R3:W-:Y:S01]  /*00f0*/  STL [R1+0xf4], RZ ;  /* 0x0000f4ff01007387 */ /* 0x0007e20000100800 */
[----:B------:R-:W-:-:S03]  /*0100*/  UISETP.GE.AND UP0, UPT, UR7, 0x20, UPT ;  /* 0x000000200700788c */ /* 0x000fc6000bf06270 */
[----:B------:R3:W-:Y:S01]  /*0110*/  STL [R1+0xf8], RZ ;  /* 0x0000f8ff01007387 */ /* 0x0007e20000100800 */
[----:B------:R-:W-:Y:S01]  /*0120*/  SHF.R.S32.HI R3, RZ, 0x1f, R0 ;  /* 0x0000001fff037819 */ /* 0x000fe20000011400 */
[----:B-----5:R-:W-:Y:S02]  /*0130*/  ULEA UR5, UR6, UR5, 0x18 ;  /* 0x0000000506057291 */ /* 0x020fe4000f8ec0ff */
[----:B------:R3:W-:Y:S01]  /*0140*/  STL [R1+0xfc], RZ ;  /* 0x0000fcff01007387 */ /* 0x0007e20000100800 */
[----:B------:R-:W-:-:S03]  /*0150*/  LEA.HI R3, R3, R0, RZ, 0x8 ;  /* 0x0000000003037211 */ /* 0x000fc600078f40ff */
[----:B------:R3:W-:Y:S01]  /*0160*/  STL [R1+0x110], RZ ;  /* 0x000110ff01007387 */ /* 0x0007e20000100800 */
[----:B------:R-:W-:-:S03]  /*0170*/  SHF.R.S32.HI R0, RZ, 0x8, R3 ;  /* 0x00000008ff007819 */ /* 0x000fc60000011403 */
[----:B------:R3:W-:Y:S02]  /*0180*/  STL [R1+0x114], RZ ;  /* 0x000114ff01007387 */ /* 0x0007e40000100800 */
[----:B------:R-:W-:Y:S02]  /*0190*/  IMAD.SHL.U32 R0, R0, 0x8, RZ ;  /* 0x0000000800007824 */ /* 0x000fe400078e00ff */
[----:B------:R3:W-:Y:S03]  /*01a0*/  STL [R1+0x118], RZ ;  /* 0x000118ff01007387 */ /* 0x0007e60000100800 */
[-C--:B------:R-:W-:Y:S01]  /*01b0*/  IABS R7, R0.reuse ;  /* 0x0000000000077213 */ /* 0x080fe20000000000 */
[----:B------:R3:W-:Y:S01]  /*01c0*/  STL [R1+0x11c], RZ ;  /* 0x00011cff01007387 */ /* 0x0007e20000100800 */
[----:B------:R-:W-:Y:S02]  /*01d0*/  IABS R10, R0 ;  /* 0x00000000000a7213 */ /* 0x000fe40000000000 */
[----:B------:R-:W0:Y:S01]  /*01e0*/  I2F.RP R2, R7 ;  /* 0x0000000700027306 */ /* 0x000e220000209400 */
[----:B------:R3:W-:Y:S04]  /*01f0*/  STL [R1+0x130], RZ ;  /* 0x000130ff01007387 */ /* 0x0007e80000100800 */
[----:B------:R3:W-:Y:S04]  /*0200*/  STL [R1+0x134], RZ ;  /* 0x000134ff01007387 */ /* 0x0007e80000100800 */
[----:B------:R3:W-:Y:S04]  /*0210*/  STL [R1+0x138], RZ ;  /* 0x000138ff01007387 */ /* 0x0007e80000100800 */
[----:B------:R3:W-:Y:S01]  /*0220*/  STL [R1+0x13c], RZ ;  /* 0x00013cff01007387 */ /* 0x0007e20000100800 */
[----:B0-----:R-:W0:Y:S03]  /*0230*/  MUFU.RCP R2, R2 ;  /* 0x0000000200027308 */ /* 0x001e260000001000 */
[----:B------:R3:W-:Y:S04]  /*0240*/  STL [R1+0x140], RZ ;  /* 0x000140ff01007387 */ /* 0x0007e80000100800 */
[----:B------:R3:W-:Y:S04]  /*0250*/  STL [R1+0x144], RZ ;  /* 0x000144ff01007387 */ /* 0x0007e80000100800 */
[----:B------:R3:W-:Y:S04]  /*0260*/  STL [R1+0x148], RZ ;  /* 0x000148ff01007387 */ /* 0x0007e80000100800 */
[----:B------:R3:W-:Y:S01]  /*0270*/  STL [R1+0x14c], RZ ;  /* 0x00014cff01007387 */ /* 0x0007e20000100800 */
[----:B0-----:R-:W-:-:S03]  /*0280*/  VIADD R4, R2, 0xffffffe ;  /* 0x0ffffffe02047836 */ /* 0x001fc60000000000 */
[----:B------:R3:W-:Y:S01]  /*0290*/  STL [R1+0x160], RZ ;  /* 0x000160ff01007387 */ /* 0x0007e20000100800 */
[----:B------:R-:W-:Y:S01]  /*02a0*/  IMAD.MOV R2, RZ, RZ, -R10 ;  /* 0x000000ffff027224 */ /* 0x000fe200078e0a0a */
[----:B------:R0:W2:Y:S02]  /*02b0*/  F2I.FTZ.U32.TRUNC.NTZ R5, R4 ;  /* 0x0000000400057305 */ /* 0x0000a4000021f000 */
[----:B------:R3:W-:Y:S04]  /*02c0*/  STL [R1+0x164], RZ ;  /* 0x000164ff01007387 */ /* 0x0007e80000100800 */
[----:B------:R3:W-:Y:S04]  /*02d0*/  STL [R1+0x168], RZ ;  /* 0x000168ff01007387 */ /* 0x0007e80000100800 */
[----:B------:R3:W-:Y:S01]  /*02e0*/  STL [R1+0x16c], RZ ;  /* 0x00016cff01007387 */ /* 0x0007e20000100800 */
[----:B0-----:R-:W-:-:S03]  /*02f0*/  IMAD.MOV.U32 R4, RZ, RZ, RZ ;  /* 0x000000ffff047224 */ /* 0x001fc600078e00ff */
[----:B------:R3:W-:Y:S01]  /*0300*/  STL [R1+0x190], RZ ;  /* 0x000190ff01007387 */ /* 0x0007e20000100800 */
[----:B--2---:R-:W-:-:S03]  /*0310*/  IMAD.MOV R6, RZ, RZ, -R5 ;  /* 0x000000ffff067224 */ /* 0x004fc600078e0a05 */
[----:B------:R3:W-:Y:S01]  /*0320*/  STL [R1+0x194], RZ ;  /* 0x000194ff01007387 */ /* 0x0007e20000100800 */
[----:B------:R-:W-:-:S03]  /*0330*/  IMAD R9, R6, R7, RZ ;  /* 0x0000000706097224 */ /* 0x000fc600078e02ff */
[----:B------:R3:W-:Y:S01]  /*0340*/  STL [R1+0x198], RZ ;  /* 0x000198ff01007387 */ /* 0x0007e20000100800 */
[----:B------:R-:W-:-:S03]  /*0350*/  IMAD.HI.U32 R5, R5, R9, R4 ;  /* 0x0000000905057227 */ /* 0x000fc600078e0004 */
[----:B------:R3:W-:Y:S04]  /*0360*/  STL [R1+0x19c], RZ ;  /* 0x00019cff01007387 */ /* 0x0007e80000100800 */
        /* <DEDUP_REMOVED lines=227> */
[----:B------:R3:W-:Y:S01]  /*11a0*/  STL [R1+0x2bc], RZ ;  /* 0x0002bcff01007387 */ /* 0x0007e20000100800 */
[----:B------:R-:W0:Y:S03]  /*11b0*/  S2R R3, SR_CTAID.X ;  /* 0x0000000000037919 */ /* 0x000e260000002500 */
        /* <DEDUP_REMOVED lines=8> */
[----:B0-----:R-:W-:-:S03]  /*1240*/  IABS R8, R3 ;  /* 0x0000000300087213 */ /* 0x001fc60000000000 */
[----:B------:R3:W-:Y:S02]  /*1250*/  STL [R1+0x5a0], RZ ;  /* 0x0005a0ff01007387 */ /* 0x0007e40000100800 */
[----:B------:R-:W-:Y:S02]  /*1260*/  IMAD.MOV.U32 R6, RZ, RZ, R8 ;  /* 0x000000ffff067224 */ /* 0x000fe400078e0008 */
[----:B------:R3:W-:Y:S02]  /*1270*/  STL [R1+0x5a4], RZ ;  /* 0x0005a4ff01007387 */ /* 0x0007e40000100800 */
[----:B------:R-:W-:Y:S02]  /*1280*/  IMAD.HI.U32 R5, R5, R6, RZ ;  /* 0x0000000605057227 */ /* 0x000fe400078e00ff */
[----:B------:R3:W-:Y:S02]  /*1290*/  STL [R1+0x5a8], RZ ;  /* 0x0005a8ff01007387 */ /* 0x0007e40000100800 */
[----:B------:R-:W-:-:S02]  /*12a0*/  IMAD R2, R5, R2, R6 ;  /* 0x0000000205027224 */ /* 0x000fc400078e0206 */
[----:B------:R3:W-:Y:S03]  /*12b0*/  STL [R1+0x5ac], RZ ;  /* 0x0005acff01007387 */ /* 0x0007e60000100800 */
[----:B------:R-:W-:Y:S01]  /*12c0*/  ISETP.GT.U32.AND P1, PT, R7, R2, PT ;  /* 0x000000020700720c */ /* 0x000fe20003f24070 */
[----:B------:R3:W-:Y:S04]  /*12d0*/  STL [R1+0x590], RZ ;  /* 0x000590ff01007387 */ /* 0x0007e80000100800 */
[----:B------:R3:W-:Y:S04]  /*12e0*/  STL [R1+0x594], RZ ;  /* 0x000594ff01007387 */ /* 0x0007e80000100800 */
[----:B------:R3:W-:Y:S04]  /*12f0*/  STL [R1+0x598], RZ ;  /* 0x000598ff01007387 */ /* 0x0007e80000100800 */
[----:B------:R3:W-:Y:S01]  /*1300*/  STL [R1+0x59c], RZ ;  /* 0x00059cff01007387 */ /* 0x0007e20000100800 */
[----:B------:R-:W-:-:S02]  /*1310*/  @!P1 IMAD.IADD R2, R2, 0x1, -R7 ;  /* 0x0000000102029824 */ /* 0x000fc400078e0a07 */
[----:B------:R-:W-:Y:S01]  /*1320*/  @!P1 VIADD R5, R5, 0x1 ;  /* 0x0000000105059836 */ /* 0x000fe20000000000 */
[----:B------:R3:W-:Y:S01]  /*1330*/  STL [R1+0x580], RZ ;  /* 0x000580ff01007387 */ /* 0x0007e20000100800 */
[----:B------:R-:W-:Y:S02]  /*1340*/  ISETP.NE.AND P1, PT, R0, RZ, PT ;  /* 0x000000ff0000720c */ /* 0x000fe40003f25270 */
[----:B------:R-:W-:Y:S01]  /*1350*/  ISETP.GE.U32.AND P0, PT, R2, R7, PT ;  /* 0x000000070200720c */ /* 0x000fe20003f06070 */
[----:B------:R3:W-:Y:S01]  /*1360*/  STL [R1+0x584], RZ ;  /* 0x000584ff01007387 */ /* 0x0007e20000100800 */
[----:B------:R-:W-:-:S03]  /*1370*/  LOP3.LUT R2, R3, R0, RZ, 0x3c, !PT ;  /* 0x0000000003027212 */ /* 0x000fc600078e3cff */
[----:B------:R3:W-:Y:S01]  /*1380*/  STL [R1+0x588], RZ ;  /* 0x000588ff01007387 */ /* 0x0007e20000100800 */
[----:B------:R-:W-:Y:S01]  /*1390*/  ISETP.GE.AND P2, PT, R2, RZ, PT ;  /* 0x000000ff0200720c */ /* 0x000fe20003f46270 */
[----:B------:R-:W-:Y:S02]  /*13a0*/  VIADD R2, R26, 0x7f ;  /* 0x0000007f1a027836 */ /* 0x000fe40000000000 */
[----:B------:R3:W-:Y:S04]  /*13b0*/  STL [R1+0x58c], RZ ;  /* 0x00058cff01007387 */ /* 0x0007e80000100800 */
[----:B------:R3:W-:Y:S01]  /*13c0*/  STL [R1+0x570], RZ ;  /* 0x000570ff01007387 */ /* 0x0007e20000100800 */
[----:B------:R-:W-:-:S03]  /*13d0*/  @P0 VIADD R5, R5, 0x1 ;  /* 0x0000000105050836 */ /* 0x000fc60000000000 */
[----:B------:R3:W-:Y:S01]  /*13e0*/  STL [R1+0x574], RZ ;  /* 0x000574ff01007387 */ /* 0x0007e20000100800 */
[----:B------:R-:W-:Y:S01]  /*13f0*/  IMAD.MOV.U32 R4, RZ, RZ, R5 ;  /* 0x000000ffff047224 */ /* 0x000fe200078e0005 */
[----:B------:R-:W-:Y:S02]  /*1400*/  SHF.R.S32.HI R5, RZ, 0x1f, R2 ;  /* 0x0000001fff057819 */ /* 0x000fe40000011402 */
[----:B------:R3:W-:Y:S01]  /*1410*/  STL [R1+0x578], RZ ;  /* 0x000578ff01007387 */ /* 0x0007e20000100800 */
[----:B------:R-:W-:Y:S01]  /*1420*/  @!P2 IMAD.MOV R4, RZ, RZ, -R4 ;  /* 0x000000ffff04a224 */ /* 0x000fe200078e0a04 */
[----:B------:R-:W-:Y:S02]  /*1430*/  @!P1 LOP3.LUT R4, RZ, R0, RZ, 0x33, !PT ;  /* 0x00000000ff049212 */ /* 0x000fe400078e33ff */
[----:B------:R3:W-:Y:S01]  /*1440*/  STL [R1+0x57c], RZ ;  /* 0x00057cff01007387 */ /* 0x0007e20000100800 */
[----:B------:R-:W-:Y:S02]  /*1450*/  LEA.HI R5, R5, R2, RZ, 0x7 ;  /* 0x0000000205057211 */ /* 0x000fe400078f38ff */
[----:B------:R-:W-:Y:S01]  /*1460*/  IMAD.SHL.U32 R2, R4, 0x8, RZ ;  /* 0x0000000804027824 */ /* 0x000fe200078e00ff */
[----:B------:R3:W-:Y:S01]  /*1470*/  STL [R1+0x560], RZ ;  /* 0x000560ff01007387 */ /* 0x0007e20000100800 */
[----:B------:R-:W-:-:S03]  /*1480*/  IMAD.MOV R4, RZ, RZ, -R4 ;  /* 0x000000ffff047224 */ /* 0x000fc600078e0a04 */
[----:B------:R3:W-:Y:S01]  /*1490*/  STL [R1+0x564], RZ ;  /* 0x000564ff01007387 */ /* 0x0007e20000100800 */
[----:B------:R-:W-:Y:S01]  /*14a0*/  LEA.HI.SX32 R5, R5, -R2, 0x19 ;  /* 0x8000000205057211 */ /* 0x000fe200078fcaff */
[----:B------:R-:W-:Y:S02]  /*14b0*/  IMAD R11, R0, R4, R3 ;  /* 0x00000004000b7224 */ /* 0x000fe400078e0203 */
[----:B------:R3:W-:Y:S01]  /*14c0*/  STL [R1+0x568], RZ ;  /* 0x000568ff01007387 */ /* 0x0007e20000100800 */
[----:B------:R-:W-:Y:S01]  /*14d0*/  VIMNMX R6, PT, PT, R5, 0x8, PT ;  /* 0x0000000805067848 */ /* 0x000fe20003fe0100 */
[----:B------:R-:W-:Y:S02]  /*14e0*/  IMAD.MOV.U32 R4, RZ, RZ, RZ ;  /* 0x000000ffff047224 */ /* 0x000fe400078e00ff */
[----:B------:R3:W-:Y:S01]  /*14f0*/  STL [R1+0x56c], RZ ;  /* 0x00056cff01007387 */ /* 0x0007e20000100800 */
[-C--:B------:R-:W-:Y:S02]  /*1500*/  IABS R8, R6.reuse ;  /* 0x0000000600087213 */ /* 0x080fe40000000000 */
[----:B------:R-:W-:Y:S01]  /*1510*/  IABS R0, R6 ;  /* 0x0000000600007213 */ /* 0x000fe20000000000 */
[----:B------:R3:W-:Y:S01]  /*1520*/  STL [R1+0x550], RZ ;  /* 0x000550ff01007387 */ /* 0x0007e20000100800 */
[----:B------:R-:W0:Y:S03]  /*1530*/  I2F.RP R7, R8 ;  /* 0x0000000800077306 */ /* 0x000e260000209400 */
        /* <DEDUP_REMOVED lines=10> */
[----:B------:R3:W-:Y:S04]  /*15e0*/  STL [R1+0x534], RZ ;  /* 0x000534ff01007387 */ /* 0x0007e80000100800 */
[----:B------:R3:W-:Y:S01]  /*15f0*/  STL [R1+0x538], RZ ;  /* 0x000538ff01007387 */ /* 0x0007e20000100800 */
[----:B------:R-:W0:Y:S03]  /*1600*/  F2I.FTZ.U32.TRUNC.NTZ R5, R5 ;  /* 0x0000000500057305 */ /* 0x000e26000021f000 */
[----:B------:R3:W-:Y:S04]  /*1610*/  STL [R1+0x53c], RZ ;  /* 0x00053cff01007387 */ /* 0x0007e80000100800 */
[----:B------:R3:W-:Y:S04]  /*1620*/  STL [R1+0x520], RZ ;  /* 0x000520ff01007387 */ /* 0x0007e80000100800 */
[----:B------:R3:W-:Y:S04]  /*1630*/  STL [R1+0x524], RZ ;  /* 0x000524ff01007387 */ /* 0x0007e80000100800 */
[----:B------:R3:W-:Y:S01]  /*1640*/  STL [R1+0x528], RZ ;  /* 0x000528ff01007387 */ /* 0x0007e20000100800 */
[----:B0-----:R-:W-:-:S03]  /*1650*/  IMAD.MOV R9, RZ, RZ, -R5 ;  /* 0x000000ffff097224 */ /* 0x001fc600078e0a05 */
[----:B------:R3:W-:Y:S01]  /*1660*/  STL [R1+0x52c], RZ ;  /* 0x00052cff01007387 */ /* 0x0007e20000100800 */
[----:B------:R-:W-:Y:S01]  /*1670*/  IMAD.MOV.U32 R3, RZ, RZ, R9 ;  /* 0x000000ffff037224 */ /* 0x000fe200078e0009 */
[----:B------:R-:W-:Y:S02]  /*1680*/  IABS R9, R11 ;  /* 0x0000000b00097213 */ /* 0x000fe40000000000 */
[----:B------:R3:W-:Y:S01]  /*1690*/  STL [R1+0x510], RZ ;  /* 0x000510ff01007387 */ /* 0x0007e20000100800 */
[----:B------:R-:W-:-:S03]  /*16a0*/  IMAD R3, R3, R8, RZ ;  /* 0x0000000803037224 */ /* 0x000fc600078e02ff */
[----:B------:R3:W-:Y:S01]  /*16b0*/  STL [R1+0x514], RZ ;  /* 0x000514ff01007387 */ /* 0x0007e20000100800 */
[----:B------:R-:W-:-:S03]  /*16c0*/  IMAD.HI.U32 R4, R5, R3, R4 ;  /* 0x0000000305047227 */ /* 0x000fc600078e0004 */
[----:B------:R3:W-:Y:S01]  /*16d0*/  STL [R1+0x518], RZ ;  /* 0x000518ff01007387 */ /* 0x0007e20000100800 */
[----:B------:R-:W-:Y:S02]  /*16e0*/  IMAD.MOV R3, RZ, RZ, -R0 ;  /* 0x000000ffff037224 */ /* 0x000fe400078e0a00 */
[----:B------:R-:W-:Y:S01]  /*16f0*/  IMAD.HI.U32 R0, R4, R9, RZ ;  /* 0x0000000904007227 */ /* 0x000fe200078e00ff */
[----:B------:R3:W-:Y:S01]  /*1700*/  STL [R1+0x51c], RZ ;  /* 0x00051cff01007387 */ /* 0x0007e20000100800 */
[----:B-1----:R-:W-:Y:S02]  /*1710*/  LOP3.LUT R4, R12, 0x20, RZ, 0xc0, !PT ;  /* 0x000000200c047812 */ /* 0x002fe400078ec0ff */
[----:B------:R-:W-:Y:S01]  /*1720*/  IMAD R3, R0, R3, R9 ;  /* 0x0000000300037224 */ /* 0x000fe200078e0209 */
[----:B------:R3:W-:Y:S01]  /*1730*/  STL [R1+0x500], RZ ;  /* 0x000500ff01007387 */ /* 0x0007e20000100800 */
[----:B------:R-:W-:-:S03]  /*1740*/  R2UR UR4, R4 ;  /* 0x00000000040472ca */ /* 0x000fc600000e0000 */
[----:B------:R3:W-:Y:S01]  /*1750*/  STL [R1+0x504], RZ ;  /* 0x000504ff01007387 */ /* 0x0007e20000100800 */
[----:B------:R-:W-:-:S03]  /*1760*/  ISETP.GT.U32.AND P1, PT, R8, R3, PT ;  /* 0x000000030800720c */ /* 0x000fc60003f24070 */
[----:B------:R3:W-:Y:S04]  /*1770*/  STL [R1+0x508], RZ ;  /* 0x000508ff01007387 */ /* 0x0007e80000100800 */
[----:B------:R3:W-:Y:S04]  /*1780*/  STL [R1+0x50c], RZ ;  /* 0x00050cff01007387 */ /* 0x0007e80000100800 */
[----:B------:R3:W-:Y:S02]  /*1790*/  STL [R1+0x4f0], RZ ;  /* 0x0004f0ff01007387 */ /* 0x0007e40000100800 */
[----:B------:R-:W-:-:S02]  /*17a0*/  @!P1 IMAD.IADD R3, R3, 0x1, -R8 ;  /* 0x0000000103039824 */ /* 0x000fc400078e0a08 */
[----:B------:R3:W-:Y:S01]  /*17b0*/  STL [R1+0x4f4], RZ ;  /* 0x0004f4ff01007387 */ /* 0x0007e20000100800 */
[----:B------:R-:W-:Y:S01]  /*17c0*/  @!P1 VIADD R0, R0, 0x1 ;  /* 0x0000000100009836 */ /* 0x000fe20000000000 */
[----:B------:R-:W-:Y:S02]  /*17d0*/  ISETP.NE.AND P1, PT, R6, RZ, PT ;  /* 0x000000ff0600720c */ /* 0x000fe40003f25270 */
[----:B------:R3:W-:Y:S01]  /*17e0*/  STL [R1+0x4f8], RZ ;  /* 0x0004f8ff01007387 */ /* 0x0007e20000100800 */
[----:B------:R-:W-:Y:S02]  /*17f0*/  ISETP.GE.U32.AND P0, PT, R3, R8, PT ;  /* 0x000000080300720c */ /* 0x000fe40003f06070 */
[----:B------:R-:W-:Y:S01]  /*1800*/  LOP3.LUT R3, R11, R6, RZ, 0x3c, !PT ;  /* 0x000000060b037212 */ /* 0x000fe200078e3cff */
[----:B------:R3:W-:Y:S03]  /*1810*/  STL [R1+0x4fc], RZ ;  /* 0x0004fcff01007387 */ /* 0x0007e60000100800 */
[----:B------:R-:W-:Y:S01]  /*1820*/  ISETP.GE.AND P2, PT, R3, RZ, PT ;  /* 0x000000ff0300720c */ /* 0x000fe20003f46270 */
[----:B------:R3:W-:Y:S04]  /*1830*/  STL [R1+0x4e0], RZ ;  /* 0x0004e0ff01007387 */ /* 0x0007e80000100800 */
[----:B------:R3:W-:Y:S02]  /*1840*/  STL [R1+0x4e4], RZ ;  /* 0x0004e4ff01007387 */ /* 0x0007e40000100800 */
[----:B------:R-:W-:-:S02]  /*1850*/  @P0 VIADD R0, R0, 0x1 ;  /* 0x0000000100000836 */ /* 0x000fc40000000000 */
[----:B------:R3:W-:Y:S04]  /*1860*/  STL [R1+0x4e8], RZ ;  /* 0x0004e8ff01007387 */ /* 0x0007e80000100800 */
[----:B------:R3:W-:Y:S01]  /*1870*/  STL [R1+0x4ec], RZ ;  /* 0x0004ecff01007387 */ /* 0x0007e20000100800 */
[----:B------:R-:W-:Y:S01]  /*1880*/  @!P2 IMAD.MOV R0, RZ, RZ, -R0 ;  /* 0x000000ffff00a224 */ /* 0x000fe200078e0a00 */
[----:B------:R-:W-:Y:S02]  /*1890*/  @!P1 LOP3.LUT R0, RZ, R6, RZ, 0x33, !PT ;  /* 0x00000006ff009212 */ /* 0x000fe400078e33ff */
[----:B------:R3:W-:Y:S03]  /*18a0*/  STL [R1+0x2a0], RZ ;  /* 0x0002a0ff01007387 */ /* 0x0007e60000100800 */
[----:B------:R-:W-:Y:S01]  /*18b0*/  IMAD.MOV R3, RZ, RZ, -R0 ;  /* 0x000000ffff037224 */ /* 0x000fe200078e0a00 */
[----:B------:R3:W-:Y:S01]  /*18c0*/  STL [R1+0x2a4], RZ ;  /* 0x0002a4ff01007387 */ /* 0x0007e20000100800 */
[----:B------:R-:W-:-:S02]  /*18d0*/  IMAD.SHL.U32 R8, R0, 0x100, RZ ;  /* 0x0000010000087824 */ /* 0x000fc400078e00ff */
[----:B------:R-:W-:Y:S01]  /*18e0*/  IMAD R3, R6, R3, R11 ;  /* 0x0000000306037224 */ /* 0x000fe200078e020b */
[----:B------:R3:W-:Y:S03]  /*18f0*/  STL [R1+0x2a8], RZ ;  /* 0x0002a8ff01007387 */ /* 0x0007e60000100800 */
[----:B------:R-:W-:Y:S01]  /*1900*/  IMAD.IADD R2, R2, 0x1, R3 ;  /* 0x0000000102027824 */ /* 0x000fe200078e0203 */
[----:B------:R3:W-:Y:S01]  /*1910*/  STL [R1+0x2ac], RZ ;  /* 0x0002acff01007387 */ /* 0x0007e20000100800 */
[----:B------:R-:W-:-:S03]  /*1920*/  LOP3.LUT R3, R12, 0x3f, RZ, 0xc0, !PT ;  /* 0x0000003f0c037812 */ /* 0x000fc600078ec0ff */
[----:B------:R3:W-:Y:S02]  /*1930*/  STL [R1+0x4d0], RZ ;  /* 0x0004d0ff01007387 */ /* 0x0007e40000100800 */
[----:B------:R-:W-:Y:S02]  /*1940*/  IMAD R13, R2, 0x80, R3 ;  /* 0x00000080020d7824 */ /* 0x000fe400078e0203 */
[----:B------:R3:W-:Y:S02]  /*1950*/  STL [R1+0x4d4], RZ ;  /* 0x0004d4ff01007387 */ /* 0x0007e40000100800 */
[----:B------:R-:W-:Y:S02]  /*1960*/  VIADD R15, R13, 0x40 ;  /* 0x000000400d0f7836 */ /* 0x000fe40000000000 */
        /* <DEDUP_REMOVED lines=190> */
[----:B------:R3:W-:Y:S04]  /*2550*/  STL [R1+0x8b0], R13 ;  /* 0x0008b00d01007387 */ /* 0x0007e80000100800 */
[----:B------:R3:W-:Y:S04]  /*2560*/  STL [R1+0x8b4], R15 ;  /* 0x0008b40f01007387 */ /* 0x0007e80000100800 */
[----:B------:R3:W-:Y:S01]  /*2570*/  STL [R1+0x150], R8 ;  /* 0x0001500801007387 */ /* 0x0007e20000100800 */
[----:B----4-:R-:W-:Y:S05]  /*2580*/  BRA.U !UP0, `(.L_x_0) ;  /* 0x000002a108787547 */ /* 0x010fea000b800000 */
[----:B------:R-:W-:Y:S01]  /*2590*/  IABS R19, R27 ;  /* 0x0000001b00137213 */ /* 0x000fe20000000000 */
[----:B------:R-:W-:Y:S01]  /*25a0*/  IMAD.U32 R21, RZ, RZ, UR4 ;  /* 0x00000004ff157e24 */ /* 0x000fe2000f8e00ff */
[----:B------:R-:W-:Y:S01]  /*25b0*/  IABS R2, R26 ;  /* 0x0000001a00027213 */ /* 0x000fe20000000000 */
[----:B------:R-:W0:Y:S01]  /*25c0*/  LDCU UR6, c[0x0][0x3ac] ;  /* 0x00007580ff0677ac */ /* 0x000e220008000800 */
[----:B------:R-:W1:Y:S02]  /*25d0*/  I2F.RP R0, R19 ;  /* 0x0000001300007306 */ /* 0x000e640000209400 */
[----:B------:R-:W-:Y:S01]  /*25e0*/  LEA.HI R21, R21, R8, RZ, 0x1b ;  /* 0x0000000815157211 */ /* 0x000fe200078fd8ff */
[----:B------:R-:W2:Y:S04]  /*25f0*/  LDCU.64 UR8, c[0x0][0x388] ;  /* 0x00007100ff0877ac */ /* 0x000ea80008000a00 */
[C---:B------:R-:W-:Y:S01]  /*2600*/  VIADD R25, R21.reuse, 0x14 ;  /* 0x0000001415197836 */ /* 0x040fe20000000000 */
[----:B------:R-:W4:Y:S01]  /*2610*/  I2F.RP R3, R2 ;  /* 0x0000000200037306 */ /* 0x000f220000209400 */
[----:B------:R-:W-:Y:S01]  /*2620*/  VIADD R28, R21, 0x12 ;  /* 0x00000012151c7836 */ /* 0x000fe20000000000 */
[----:B------:R-:W5:Y:S01]  /*2630*/  LDCU UR12, c[0x0][0x3a4] ;  /* 0x00007480ff0c77ac */ /* 0x000f620008000800 */
[----:B------:R-:W3:Y:S05]  /*2640*/  LDCU UR11, c[0x0][0x3b0] ;  /* 0x00007600ff0b77ac */ /* 0x000eea0008000800 */
[----:B-1----:R-:W1:Y:S01]  /*2650*/  MUFU.RCP R0, R0 ;  /* 0x0000000000007308 */ /* 0x002e620000001000 */
[----:B------:R-:W0:Y:S07]  /*2660*/  LDCU UR10, c[0x0][0x3a8] ;  /* 0x00007500ff0a77ac */ /* 0x000e2e0008000800 */
[----:B----4-:R-:W4:Y:S01]  /*2670*/  MUFU.RCP R3, R3 ;  /* 0x0000000300037308 */ /* 0x010f220000001000 */
[----:B-1----:R-:W-:-:S07]  /*2680*/  VIADD R22, R0, 0xffffffe ;  /* 0x0ffffffe00167836 */ /* 0x002fce0000000000 */
[----:B------:R1:W0:Y:S01]  /*2690*/  F2I.FTZ.U32.TRUNC.NTZ R23, R22 ;  /* 0x0000001600177305 */ /* 0x000222000021f000 */
[----:B----4-:R-:W-:-:S07]  /*26a0*/  VIADD R4, R3, 0xffffffe ;  /* 0x0ffffffe03047836 */ /* 0x010fce0000000000 */
[----:B------:R4:W2:Y:S01]  /*26b0*/  F2I.FTZ.U32.TRUNC.NTZ R5, R4 ;  /* 0x0000000400057305 */ /* 0x0008a2000021f000 */
[----:B-1----:R-:W-:Y:S02]  /*26c0*/  IMAD.MOV.U32 R22, RZ, RZ, RZ ;  /* 0x000000ffff167224 */ /* 0x002fe400078e00ff */
[----:B0-----:R-:W-:Y:S02]  /*26d0*/  IMAD.MOV R6, RZ, RZ, -R23 ;  /* 0x000000ffff067224 */ /* 0x001fe400078e0a17 */
[----:B----4-:R-:W-:Y:S02]  /*26e0*/  IMAD.MOV.U32 R4, RZ, RZ, RZ ;  /* 0x000000ffff047224 */ /* 0x010fe400078e00ff */
[----:B------:R-:W-:Y:S01]  /*26f0*/  IMAD R7, R6, R19, RZ ;  /* 0x0000001306077224 */ /* 0x000fe200078e02ff */
[----:B------:R-:W-:Y:S01]  /*2700*/  SHF.R.U32.HI R6, RZ, 0x2, R12 ;  /* 0x00000002ff067819 */ /* 0x000fe2000001160c */
[----:B--2---:R-:W-:-:S03]  /*2710*/  IMAD.MOV R9, RZ, RZ, -R5 ;  /* 0x000000ffff097224 */ /* 0x004fc600078e0a05 */
[----:B------:R-:W-:Y:S01]  /*2720*/  SGXT.U32 R6, R6, 0x3 ;  /* 0x000000030606781a */ /* 0x000fe20000000000 */
[----:B------:R-:W-:Y:S01]  /*2730*/  IMAD.HI.U32 R22, R23, R7, R22 ;  /* 0x0000000717167227 */ /* 0x000fe200078e0016 */
[----:B------:R-:W-:Y:S02]  /*2740*/  IABS R7, R15 ;  /* 0x0000000f00077213 */ /* 0x000fe40000000000 */
[----:B------:R-:W-:Y:S01]  /*2750*/  IABS R23, R21 ;  /* 0x0000001500177213 */ /* 0x000fe20000000000 */
[----:B------:R-:W-:Y:S01]  /*2760*/  IMAD R3, R9, R2, RZ ;  /* 0x0000000209037224 */ /* 0x000fe200078e02ff */
[----:B------:R-:W-:-:S03]  /*2770*/  IABS R9, R13 ;  /* 0x0000000d00097213 */ /* 0x000fc60000000000 */
[----:B------:R-:W-:Y:S01]  /*2780*/  IMAD.HI.U32 R4, R5, R3, R4 ;  /* 0x0000000305047227 */ /* 0x000fe200078e0004 */
[----:B------:R-:W-:-:S03]  /*2790*/  LOP3.LUT R5, R12, 0x3, RZ, 0xc0, !PT ;  /* 0x000000030c057812 */ /* 0x000fc600078ec0ff */
[----:B------:R-:W-:-:S04]  /*27a0*/  IMAD.HI.U32 R0, R22, R23, RZ ;  /* 0x0000001716007227 */ /* 0x000fc800078e00ff */
[----:B------:R-:W-:-:S04]  /*27b0*/  IMAD.HI.U32 R3, R4, R7, RZ ;  /* 0x0000000704037227 */ /* 0x000fc800078e00ff */
[----:B------:R-:W-:-:S04]  /*27c0*/  IMAD.HI.U32 R4, R4, R9, RZ ;  /* 0x0000000904047227 */ /* 0x000fc800078e00ff */
[----:B------:R-:W-:Y:S02]  /*27d0*/  IMAD R5, R5, 0x220, RZ ;  /* 0x0000022005057824 */ /* 0x000fe400078e02ff */
[----:B------:R-:W-:Y:S02]  /*27e0*/  IMAD.MOV R3, RZ, RZ, -R3 ;  /* 0x000000ffff037224 */ /* 0x000fe400078e0a03 */
[----:B------:R-:W-:Y:S02]  /*27f0*/  IMAD.MOV R4, RZ, RZ, -R4 ;  /* 0x000000ffff047224 */ /* 0x000fe400078e0a04 */
[----:B---3--:R-:W-:Y:S01]  /*2800*/  IMAD.MOV R8, RZ, RZ, -R0 ;  /* 0x000000ffff087224 */ /* 0x008fe200078e0a00 */
[----:B------:R-:W-:Y:S01]  /*2810*/  LOP3.LUT R0, R5, R6, RZ, 0xfc, !PT ;  /* 0x0000000605007212 */ /* 0x000fe200078efcff */
[C---:B------:R-:W-:Y:S02]  /*2820*/  IMAD R5, R2.reuse, R3, R7 ;  /* 0x0000000302057224 */ /* 0x040fe400078e0207 */
[----:B------:R-:W-:-:S02]  /*2830*/  IMAD R3, R2, R4, R9 ;  /* 0x0000000402037224 */ /* 0x000fc400078e0209 */
[C---:B------:R-:W-:Y:S01]  /*2840*/  VIADD R7, R21.reuse, 0xfc ;  /* 0x000000fc15077836 */ /* 0x040fe20000000000 */
[C---:B------:R-:W-:Y:S01]  /*2850*/  ISETP.GT.U32.AND P2, PT, R2.reuse, R5, PT ;  /* 0x000000050200720c */ /* 0x040fe20003f44070 */
[----:B------:R-:W-:Y:S01]  /*2860*/  VIADD R4, R21, 0xfe ;  /* 0x000000fe15047836 */ /* 0x000fe20000000000 */
[----:B------:R-:W-:Y:S01]  /*2870*/  ISETP.GT.U32.AND P3, PT, R2, R3, PT ;  /* 0x000000030200720c */ /* 0x000fe20003f64070 */
[----:B------:R-:W-:Y:S01]  /*2880*/  IMAD R23, R19, R8, R23 ;  /* 0x0000000813177224 */ /* 0x000fe200078e0217 */
[----:B------:R-:W-:Y:S01]  /*2890*/  ISETP.GE.AND P4, PT, R7, RZ, PT ;  /* 0x000000ff0700720c */ /* 0x000fe20003f86270 */
[C---:B------:R-:W-:Y:S01]  /*28a0*/  VIADD R8, R21.reuse, 0xfa ;  /* 0x000000fa15087836 */ /* 0x040fe20000000000 */
[----:B------:R-:W-:Y:S01]  /*28b0*/  IABS R7, R7 ;  /* 0x0000000700077213 */ /* 0x000fe20000000000 */
[----:B------:R-:W-:Y:S01]  /*28c0*/  VIADD R6, R21, 0xf8 ;  /* 0x000000f815067836 */ /* 0x000fe20000000000 */
[----:B------:R-:W-:Y:S01]  /*28d0*/  IABS R14, R4 ;  /* 0x00000004000e7213 */ /* 0x000fe20000000000 */
[----:B------:R0:W-:Y:S01]  /*28e0*/  STL [R1+0x161c], R0 ;  /* 0x00161c0001007387 */ /* 0x0001e20000100800 */
[----:B------:R-:W-:-:S02]  /*28f0*/  ISETP.GE.AND P1, PT, R4, RZ, PT ;  /* 0x000000ff0400720c */ /* 0x000fc40003f26270 */
[----:B------:R-:W-:Y:S01]  /*2900*/  ISETP.GE.AND P0, PT, R8, RZ, PT ;  /* 0x000000ff0800720c */ /* 0x000fe20003f06270 */
[--C-:B------:R-:W-:Y:S01]  /*2910*/  @!P2 IMAD.IADD R5, R5, 0x1, -R2.reuse ;  /* 0x000000010505a824 */ /* 0x100fe200078e0a02 */
[----:B------:R-:W-:Y:S01]  /*2920*/  IABS R4, R8 ;  /* 0x0000000800047213 */ /* 0x000fe20000000000 */
[----:B------:R-:W-:Y:S01]  /*2930*/  @!P3 IMAD.IADD R3, R3, 0x1, -R2 ;  /* 0x000000010303b824 */ /* 0x000fe200078e0a02 */
[----:B------:R-:W-:Y:S01]  /*2940*/  ISETP.GT.U32.AND P6, PT, R19, R23, PT ;  /* 0x000000171300720c */ /* 0x000fe20003fc4070 */
[----:B------:R-:W-:Y:S01]  /*2950*/  IMAD.MOV.U32 R8, RZ, RZ, R7 ;  /* 0x000000ffff087224 */ /* 0x000fe200078e0007 */
[----:B------:R-:W-:Y:S01]  /*2960*/  ISETP.GT.U32.AND P5, PT, R2, R5, PT ;  /* 0x000000050200720c */ /* 0x000fe20003fa4070 */
[----:B------:R-:W-:Y:S01]  /*2970*/  IMAD.HI.U32 R7, R22, R14, RZ ;  /* 0x0000000e16077227 */ /* 0x000fe200078e00ff */
[----:B------:R-:W-:Y:S02]  /*2980*/  ISETP.GT.U32.AND P3, PT, R2, R3, PT ;  /* 0x000000030200720c */ /* 0x000fe40003f64070 */
[----:B------:R-:W-:Y:S01]  /*2990*/  ISETP.GE.AND P2, PT, R15, RZ, PT ;  /* 0x000000ff0f00720c */ /* 0x000fe20003f46270 */
[----:B------:R-:W-:Y:S01]  /*29a0*/  IMAD.MOV R12, RZ, RZ, -R7 ;  /* 0x000000ffff0c7224 */ /* 0x000fe200078e0a07 */
[----:B------:R-:W-:Y:S01]  /*29b0*/  IABS R10, R6 ;  /* 0x00000006000a7213 */ /* 0x000fe20000000000 */
[----:B------:R-:W-:-:S04]  /*29c0*/  IMAD.HI.U32 R9, R22, R8, RZ ;  /* 0x0000000816097227 */ /* 0x000fc800078e00ff */
[----:B------:R-:W-:Y:S02]  /*29d0*/  IMAD R14, R19, R12, R14 ;  /* 0x0000000c130e7224 */ /* 0x000fe400078e020e */
[--C-:B------:R-:W-:Y:S01]  /*29e0*/  @!P5 IMAD.IADD R5, R5, 0x1, -R2.reuse ;  /* 0x000000010505d824 */ /* 0x100fe200078e0a02 */
[----:B------:R-:W-:Y:S01]  /*29f0*/  ISETP.GE.AND P5, PT, R13, RZ, PT ;  /* 0x000000ff0d00720c */ /* 0x000fe20003fa6270 */
[----:B------:R-:W-:Y:S01]  /*2a00*/  @!P3 IMAD.IADD R3, R3, 0x1, -R2 ;  /* 0x000000010303b824 */ /* 0x000fe200078e0a02 */
[----:B------:R-:W-:Y:S01]  /*2a10*/  ISETP.GT.U32.AND P3, PT, R19, R14, PT ;  /* 0x0000000e1300720c */ /* 0x000fe20003f64070 */
[----:B------:R-:W-:Y:S02]  /*2a20*/  IMAD.MOV R9, RZ, RZ, -R9 ;  /* 0x000000ffff097224 */ /* 0x000fe400078e0a09 */
[----:B------:R-:W-:Y:S01]  /*2a30*/  @!P6 IMAD.IADD R23, R23, 0x1, -R19 ;  /* 0x000000011717e824 */ /* 0x000fe200078e0a13 */
[----:B------:R-:W-:Y:S01]  /*2a40*/  ISETP.NE.AND P6, PT, R26, RZ, PT ;  /* 0x000000ff1a00720c */ /* 0x000fe20003fc5270 */
[C---:B------:R-:W-:Y:S01]  /*2a50*/  IMAD R8, R19.reuse, R9, R8 ;  /* 0x0000000913087224 */ /* 0x040fe200078e0208 */
[----:B------:R-:W-:Y:S01]  /*2a60*/  LOP3.LUT R26, RZ, R26, RZ, 0x33, !PT ;  /* 0x0000001aff1a7212 */ /* 0x000fe200078e33ff */
[----:B------:R-:W-:Y:S01]  /*2a70*/  @!P2 IMAD.MOV R5, RZ, RZ, -R5 ;  /* 0x000000ffff05a224 */ /* 0x000fe200078e0a05 */
[----:B------:R-:W-:Y:S01]  /*2a80*/  ISETP.GT.U32.AND P2, PT, R19, R23, PT ;  /* 0x000000171300720c */ /* 0x000fe20003f44070 */
[----:B------:R-:W-:-:S03]  /*2a90*/  IMAD.HI.U32 R7, R22, R4, RZ ;  /* 0x0000000416077227 */ /* 0x000fc600078e00ff */
[----:B------:R-:W-:Y:S01]  /*2aa0*/  SEL R2, R26, R5, !P6 ;  /* 0x000000051a027207 */ /* 0x000fe20007000000 */
[----:B------:R-:W-:Y:S01]  /*2ab0*/  @!P5 IMAD.MOV R3, RZ, RZ, -R3 ;  /* 0x000000ffff03d224 */ /* 0x000fe200078e0a03 */
[----:B------:R-:W-:Y:S01]  /*2ac0*/  ISETP.GT.U32.AND P5, PT, R19, R8, PT ;  /* 0x000000081300720c */ /* 0x000fe20003fa4070 */
[----:B------:R-:W-:Y:S02]  /*2ad0*/  @!P3 IMAD.IADD R14, R14, 0x1, -R19 ;  /* 0x000000010e0eb824 */ /* 0x000fe400078e0a13 */
[----:B------:R-:W-:Y:S01]  /*2ae0*/  IMAD.MOV R7, RZ, RZ, -R7 ;  /* 0x000000ffff077224 */ /* 0x000fe200078e0a07 */
[----:B0-----:R-:W-:Y:S01]  /*2af0*/  SEL R0, R26, R3, !P6 ;  /* 0x000000031a007207 */ /* 0x001fe20007000000 */
[----:B------:R-:W-:Y:S01]  /*2b00*/  VIADD R9, R21, 0xf6 ;  /* 0x000000f615097836 */ /* 0x000fe20000000000 */
[C---:B------:R-:W-:Y:S01]  /*2b10*/  ISETP.GT.U32.AND P6, PT, R19.reuse, R14, PT ;  /* 0x0000000e1300720c */ /* 0x040fe20003fc4070 */
[C---:B------:R-:W-:Y:S02]  /*2b20*/  IMAD R4, R19.reuse, R7, R4 ;  /* 0x0000000713047224 */ /* 0x040fe400078e0204 */
[----:B------:R-:W-:Y:S01]  /*2b30*/  IMAD.HI.U32 R11, R22, R10, RZ ;  /* 0x0000000a160b7227 */ /* 0x000fe200078e00ff */
[----:B------:R-:W-:Y:S01]  /*2b40*/  IABS R3, R9 ;  /* 0x0000000900037213 */ /* 0x000fe20000000000 */
[----:B------:R-:W-:Y:S01]  /*2b50*/  STL [R1+0x16d0], R0 ;  /* 0x0016d00001007387 */ /* 0x000fe20000100800 */
[----:B------:R-:W-:Y:S01]  /*2b60*/  ISETP.GT.U32.AND P3, PT, R19, R4, PT ;  /* 0x000000041300720c */ /* 0x000fe20003f64070 */
[----:B------:R-:W-:-:S02]  /*2b70*/  @!P5 IMAD.IADD R8, R8, 0x1, -R19 ;  /* 0x000000010808d824 */ /* 0x000fc400078e0a13 */
[----:B------:R-:W-:Y:S01]  /*2b80*/  IMAD.MOV R11, RZ, RZ, -R11 ;  /* 0x000000ffff0b7224 */ /* 0x000fe200078e0a0b */
[----:B------:R0:W-:Y:S01]  /*2b90*/  STL [R1+0x1e8], R2 ;  /* 0x0001e80201007387 */ /* 0x0001e20000100800 */
[----:B------:R-:W-:Y:S02]  /*2ba0*/  VIADD R7, R21, 0xf4 ;  /* 0x000000f415077836 */ /* 0x000fe40000000000 */
[----:B------:R-:W-:Y:S01]  /*2bb0*/  @!P6 IMAD.IADD R14, R14, 0x1, -R19 ;  /* 0x000000010e0ee824 */ /* 0x000fe200078e0a13 */
[C---:B------:R-:W-:Y:S01]  /*2bc0*/  ISETP.GT.U32.AND P6, PT, R19.reuse, R8, PT ;  /* 0x000000081300720c */ /* 0x040fe20003fc4070 */
[----:B------:R-:W-:Y:S01]  /*2bd0*/  IMAD R10, R19, R11, R10 ;  /* 0x0000000b130a7224 */ /* 0x000fe200078e020a */
[----:B------:R-:W-:Y:S01]  /*2be0*/  IABS R15, R7 ;  /* 0x00000007000f7213 */ /* 0x000fe20000000000 */
[----:B------:R-:W-:-:S03]  /*2bf0*/  IMAD.HI.U32 R11, R22, R3, RZ ;  /* 0x00000003160b7227 */ /* 0x000fc600078e00ff */
[----:B------:R-:W-:Y:S01]  /*2c00*/  ISETP.GT.U32.AND P5, PT, R19, R10, PT ;  /* 0x0000000a1300720c */ /* 0x000fe20003fa4070 */
[----:B------:R-:W-:Y:S02]  /*2c10*/  VIADD R5, R21, 0xf2 ;  /* 0x000000f215057836 */ /* 0x000fe40000000000 */
[----:B------:R-:W-:Y:S02]  /*2c20*/  IMAD.MOV R18, RZ, RZ, -R11 ;  /* 0x000000ffff127224 */ /* 0x000fe400078e0a0b */
[--C-:B------:R-:W-:Y:S01]  /*2c30*/  @!P3 IMAD.IADD R4, R4, 0x1, -R19.reuse ;  /* 0x000000010404b824 */ /* 0x100fe200078e0a13 */
[----:B------:R-:W-:Y:S01]  /*2c40*/  ISETP.GE.AND P3, PT, R6, RZ, PT ;  /* 0x000000ff0600720c */ /* 0x000fe20003f66270 */
[----:B------:R-:W-:Y:S01]  /*2c50*/  @!P2 IMAD.IADD R23, R23, 0x1, -R19 ;  /* 0x000000011717a824 */ /* 0x000fe200078e0a13 */
[----:B------:R-:W-:Y:S01]  /*2c60*/  ISETP.GE.AND P2, PT, R21, RZ, PT ;  /* 0x000000ff1500720c */ /* 0x000fe20003f46270 */
[----:B------:R-:W-:Y:S01]  /*2c70*/  IMAD R6, R19, R18, R3 ;  /* 0x0000001213067224 */ /* 0x000fe200078e0203 */
[----:B------:R-:W-:Y:S01]  /*2c80*/  IABS R12, R5 ;  /* 0x00000005000c7213 */ /* 0x000fe20000000000 */
[----:B------:R-:W-:-:S02]  /*2c90*/  @!P6 IMAD.IADD R8, R8, 0x1, -R19 ;  /* 0x000000010808e824 */ /* 0x000fc400078e0a13 */
[----:B------:R-:W-:Y:S01]  /*2ca0*/  IMAD.HI.U32 R16, R22, R15, RZ ;  /* 0x0000000f16107227 */ /* 0x000fe200078e00ff */
[----:B------:R-:W-:-:S03]  /*2cb0*/  ISETP.GT.U32.AND P6, PT, R19, R6, PT ;  /* 0x000000061300720c */ /* 0x000fc60003fc4070 */
[----:B------:R-:W-:-:S04]  /*2cc0*/  IMAD.HI.U32 R11, R22, R12, RZ ;  /* 0x0000000c160b7227 */ /* 0x000fc800078e00ff */
[----:B------:R-:W-:Y:S02]  /*2cd0*/  IMAD.MOV R16, RZ, RZ, -R16 ;  /* 0x000000ffff107224 */ /* 0x000fe400078e0a10 */
[----:B------:R-:W-:Y:S02]  /*2ce0*/  IMAD.MOV R11, RZ, RZ, -R11 ;  /* 0x000000ffff0b7224 */ /* 0x000fe400078e0a0b */
[C---:B------:R-:W-:Y:S02]  /*2cf0*/  IMAD R15, R19.reuse, R16, R15 ;  /* 0x00000010130f7224 */ /* 0x040fe400078e020f */
[----:B------:R-:W-:Y:S01]  /*2d00*/  @!P2 IMAD.MOV R23, RZ, RZ, -R23 ;  /* 0x000000ffff17a224 */ /* 0x000fe200078e0a17 */
[C---:B------:R-:W-:Y:S01]  /*2d10*/  ISETP.GT.U32.AND P2, PT, R19.reuse, R4, PT ;  /* 0x000000041300720c */ /* 0x040fe20003f44070 */
[----:B------:R-:W-:Y:S02]  /*2d20*/  IMAD.MOV.U32 R17, RZ, RZ, R8 ;  /* 0x000000ffff117224 */ /* 0x000fe400078e0008 */
[----:B------:R-:W-:-:S02]  /*2d30*/  IMAD R12, R19, R11, R12 ;  /* 0x0000000b130c7224 */ /* 0x000fc400078e020c */
[----:B------:R-:W-:Y:S02]  /*2d40*/  @!P5 IMAD.IADD R10, R10, 0x1, -R19 ;  /* 0x000000010a0ad824 */ /* 0x000fe400078e0a13 */
[----:B------:R-:W-:Y:S01]  /*2d50*/  @!P4 IMAD.MOV R17, RZ, RZ, -R17 ;  /* 0x000000ffff11c224 */ /* 0x000fe200078e0a11 */
[C---:B------:R-:W-:Y:S01]  /*2d60*/  ISETP.GT.U32.AND P4, PT, R19.reuse, R15, PT ;  /* 0x0000000f1300720c */ /* 0x040fe20003f84070 */
[--C-:B------:R-:W-:Y:S01]  /*2d70*/  @!P6 IMAD.IADD R6, R6, 0x1, -R19.reuse ;  /* 0x000000010606e824 */ /* 0x100fe200078e0a13 */
[----:B------:R-:W-:Y:S01]  /*2d80*/  ISETP.GT.U32.AND P6, PT, R19, R12, PT ;  /* 0x0000000c1300720c */ /* 0x000fe20003fc4070 */
[----:B0-----:R-:W-:Y:S01]  /*2d90*/  VIADD R2, R21, 0xf0 ;  /* 0x000000f015027836 */ /* 0x001fe20000000000 */
[----:B------:R-:W-:Y:S01]  /*2da0*/  ISETP.GT.U32.AND P5, PT, R19, R10, PT ;  /* 0x0000000a1300720c */ /* 0x000fe20003fa4070 */
[----:B------:R-:W-:Y:S01]  /*2db0*/  @!P2 IMAD.IADD R4, R4, 0x1, -R19 ;  /* 0x000000010404a824 */ /* 0x000fe200078e0a13 */
[----:B------:R-:W-:Y:S01]  /*2dc0*/  ISETP.GE.AND P2, PT, R7, RZ, PT ;  /* 0x000000ff0700720c */ /* 0x000fe20003f46270 */
[----:B------:R-:W-:Y:S01]  /*2dd0*/  VIADD R16, R21, 0xee ;  /* 0x000000ee15107836 */ /* 0x000fe20000000000 */
[----:B------:R-:W-:Y:S01]  /*2de0*/  IABS R3, R2 ;  /* 0x0000000200037213 */ /* 0x000fe20000000000 */
[----:B------:R-:W-:-:S02]  /*2df0*/  IMAD.MOV.U32 R0, RZ, RZ, R4 ;  /* 0x000000ffff007224 */ /* 0x000fc400078e0004 */
[----:B------:R-:W-:Y:S01]  /*2e00*/  IMAD.MOV.U32 R20, RZ, RZ, R14 ;  /* 0x000000ffff147224 */ /* 0x000fe200078e000e */
[----:B------:R-:W-:Y:S01]  /*2e10*/  IABS R4, R16 ;  /* 0x0000001000047213 */ /* 0x000fe20000000000 */
[--C-:B------:R-:W-:Y:S01]  /*2e20*/  @!P4 IMAD.IADD R15, R15, 0x1, -R19.reuse ;  /* 0x000000010f0fc824 */ /* 0x100fe200078e0a13 */
[----:B------:R-:W-:Y:S01]  /*2e30*/  ISETP.GT.U32.AND P4, PT, R19, R6, PT ;  /* 0x000000061300720c */ /* 0x000fe20003f84070 */
[----:B------:R-:W-:Y:S02]  /*2e40*/  @!P6 IMAD.IADD R12, R12, 0x1, -R19 ;  /* 0x000000010c0ce824 */ /* 0x000fe400078e0a13 */
[----:B------:R-:W-:-:S03]  /*2e50*/  IMAD.HI.U32 R13, R22, R3, RZ ;  /* 0x00000003160d7227 */ /* 0x000fc600078e00ff */
[----:B------:R-:W-:Y:S01]  /*2e60*/  ISETP.GT.U32.AND P6, PT, R19, R12, PT ;  /* 0x0000000c1300720c */ /* 0x000fe20003fc4070 */
[----:B------:R-:W-:Y:S01]  /*2e70*/  @!P5 IMAD.IADD R10, R10, 0x1, -R19 ;  /* 0x000000010a0ad824 */ /* 0x000fe200078e0a13 */
[----:B------:R-:W-:Y:S01]  /*2e80*/  ISETP.GE.AND P5, PT, R5, RZ, PT ;  /* 0x000000ff0500720c */ /* 0x000fe20003fa6270 */
[----:B------:R-:W-:Y:S02]  /*2e90*/  IMAD.MOV R8, RZ, RZ, -R13 ;  /* 0x000000ffff087224 */ /* 0x000fe400078e0a0d */
[----:B------:R-:W-:-:S04]  /*2ea0*/  IMAD.HI.U32 R5, R22, R4, RZ ;  /* 0x0000000416057227 */ /* 0x000fc800078e00ff */
[C---:B------:R-:W-:Y:S02]  /*2eb0*/  IMAD R3, R19.reuse, R8, R3 ;  /* 0x0000000813037224 */ /* 0x040fe400078e0203 */
[----:B------:R-:W-:Y:S02]  /*2ec0*/  IMAD.MOV R5, RZ, RZ, -R5 ;  /* 0x000000ffff057224 */ /* 0x000fe400078e0a05 */
[--C-:B------:R-:W-:Y:S01]  /*2ed0*/  @!P4 IMAD.IADD R6, R6, 0x1, -R19.reuse ;  /* 0x000000010606c824 */ /* 0x100fe200078e0a13 */
[C---:B------:R-:W-:Y:S01]  /*2ee0*/  ISETP.GT.U32.AND P4, PT, R19.reuse, R3, PT ;  /* 0x000000031300720c */ /* 0x040fe20003f84070 */
[C---:B------:R-:W-:Y:S02]  /*2ef0*/  IMAD R4, R19.reuse, R5, R4 ;  /* 0x0000000513047224 */ /* 0x040fe400078e0204 */
[----:B------:R-:W-:Y:S01]  /*2f00*/  @!P0 IMAD.MOV R0, RZ, RZ, -R0 ;  /* 0x000000ffff008224 */ /* 0x000fe200078e0a00 */
[C---:B------:R-:W-:Y:S01]  /*2f10*/  ISETP.GT.U32.AND P0, PT, R19.reuse, R15, PT ;  /* 0x0000000f1300720c */ /* 0x040fe20003f04070 */
[----:B------:R-:W-:Y:S01]  /*2f20*/  @!P6 IMAD.IADD R12, R12, 0x1, -R19 ;  /* 0x000000010c0ce824 */ /* 0x000fe200078e0a13 */
[----:B------:R-:W-:Y:S01]  /*2f30*/  ISETP.GT.U32.AND P6, PT, R19, R4, PT ;  /* 0x000000041300720c */ /* 0x000fe20003fc4070 */
[----:B------:R-:W-:Y:S01]  /*2f40*/  @!P1 IMAD.MOV R20, RZ, RZ, -R20 ;  /* 0x000000ffff149224 */ /* 0x000fe200078e0a14 */
[----:B------:R-:W-:Y:S01]  /*2f50*/  ISETP.GE.AND P1, PT, R9, RZ, PT ;  /* 0x000000ff0900720c */ /* 0x000fe20003f26270 */
[----:B------:R-:W-:-:S02]  /*2f60*/  VIADD R14, R21, 0xec ;  /* 0x000000ec150e7836 */ /* 0x000fc40000000000 */
[C---:B------:R-:W-:Y:S01]  /*2f70*/  VIADD R7, R21.reuse, 0xea ;  /* 0x000000ea15077836 */ /* 0x040fe20000000000 */
[----:B------:R-:W-:Y:S01]  /*2f80*/  STL [R1+0x6c], R20 ;  /* 0x00006c1401007387 */ /* 0x000fe20000100800 */
[----:B------:R-:W-:Y:S01]  /*2f90*/  VIADD R9, R21, 0xe8 ;  /* 0x000000e815097836 */ /* 0x000fe20000000000 */
[----:B------:R-:W-:Y:S01]  /*2fa0*/  IABS R13, R14 ;  /* 0x0000000e000d7213 */ /* 0x000fe20000000000 */
[--C-:B------:R-:W-:Y:S01]  /*2fb0*/  @!P4 IMAD.IADD R3, R3, 0x1, -R19.reuse ;  /* 0x000000010303c824 */ /* 0x100fe200078e0a13 */
[----:B------:R0:W-:Y:S01]  /*2fc0*/  STL [R1+0x7c], R17 ;  /* 0x00007c1101007387 */ /* 0x0001e20000100800 */
[----:B------:R-:W-:Y:S01]  /*2fd0*/  IABS R11, R7 ;  /* 0x00000007000b7213 */ /* 0x000fe20000000000 */
[----:B------:R-:W-:Y:S01]  /*2fe0*/  IMAD.MOV.U32 R18, RZ, RZ, R10 ;  /* 0x000000ffff127224 */ /* 0x000fe200078e000a */
[----:B------:R-:W-:Y:S01]  /*2ff0*/  IABS R8, R9 ;  /* 0x0000000900087213 */ /* 0x000fe20000000000 */
[----:B------:R1:W-:Y:S01]  /*3000*/  STL [R1+0x80], R0 ;  /* 0x0000800001007387 */ /* 0x0003e20000100800 */
[--C-:B------:R-:W-:Y:S01]  /*3010*/  @!P0 IMAD.IADD R15, R15, 0x1, -R19.reuse ;  /* 0x000000010f0f8824 */ /* 0x100fe200078e0a13 */
[----:B------:R-:W-:Y:S01]  /*3020*/  ISETP.GE.AND P0, PT, R2, RZ, PT ;  /* 0x000000ff0200720c */ /* 0x000fe20003f06270 */
[----:B------:R-:W-:Y:S01]  /*3030*/  @!P6 IMAD.IADD R4, R4, 0x1, -R19 ;  /* 0x000000010404e824 */ /* 0x000fe200078e0a13 */
[----:B------:R-:W-:Y:S01]  /*3040*/  ISETP.GT.U32.AND P6, PT, R19, R3, PT ;  /* 0x000000031300720c */ /* 0x000fe20003fc4070 */
[----:B------:R-:W-:Y:S01]  /*3050*/  IMAD.HI.U32 R2, R22, R11, RZ ;  /* 0x0000000b16027227 */ /* 0x000fe200078e00ff */
[----:B------:R-:W-:-:S03]  /*3060*/  ISETP.GE.AND P4, PT, R16, RZ, PT ;  /* 0x000000ff1000720c */ /* 0x000fc60003f86270 */
[----:B0-----:R-:W-:-:S04]  /*3070*/  IMAD.HI.U32 R17, R22, R13, RZ ;  /* 0x0000000d16117227 */ /* 0x001fc800078e00ff */
[----:B-1----:R-:W-:Y:S02]  /*3080*/  IMAD.MOV.U32 R0, RZ, RZ, R6 ;  /* 0x000000ffff007224 */ /* 0x002fe400078e0006 */
[----:B------:R-:W-:Y:S02]  /*3090*/  @!P3 IMAD.MOV R18, RZ, RZ, -R18 ;  /* 0x000000ffff12b224 */ /* 0x000fe400078e0a12 */
[----:B------:R-:W-:Y:S02]  /*30a0*/  IMAD.MOV R17, RZ, RZ, -R17 ;  /* 0x000000ffff117224 */ /* 0x000fe400078e0a11 */
[----:B------:R-:W-:Y:S01]  /*30b0*/  @!P1 IMAD.MOV R0, RZ, RZ, -R0 ;  /* 0x000000ffff009224 */ /* 0x000fe200078e0a00 */
[----:B------:R-:W-:Y:S01]  /*30c0*/  STL [R1+0x88], R18 ;  /* 0x0000881201007387 */ /* 0x000fe20000100800 */
[----:B------:R-:W-:Y:S01]  /*30d0*/  IMAD.HI.U32 R5, R22, R8, RZ ;  /* 0x0000000816057227 */ /* 0x000fe200078e00ff */
[----:B------:R-:W-:Y:S02]  /*30e0*/  ISETP.GT.U32.AND P1, PT, R19, R4, PT ;  /* 0x000000041300720c */ /* 0x000fe40003f24070 */
[----:B------:R0:W-:Y:S01]  /*30f0*/  STL [R1+0x90], R0 ;  /* 0x0000900001007387 */ /* 0x0001e20000100800 */
[----:B------:R-:W-:-:S02]  /*3100*/  IMAD.MOV R2, RZ, RZ, -R2 ;  /* 0x000000ffff027224 */ /* 0x000fc400078e0a02 */
[C---:B------:R-:W-:Y:S02]  /*3110*/  IMAD R13, R19.reuse, R17, R13 ;  /* 0x00000011130d7224 */ /* 0x040fe400078e020d */
[----:B------:R-:W-:Y:S02]  /*3120*/  IMAD.MOV R5, RZ, RZ, -R5 ;  /* 0x000000ffff057224 */ /* 0x000fe400078e0a05 */
[C---:B------:R-:W-:Y:S01]  /*3130*/  IMAD R11, R19.reuse, R2, R11 ;  /* 0x00000002130b7224 */ /* 0x040fe200078e020b */
[----:B------:R-:W-:Y:S01]  /*3140*/  ISETP.GT.U32.AND P3, PT, R19, R13, PT ;  /* 0x0000000d1300720c */ /* 0x000fe20003f64070 */
[----:B------:R-:W-:Y:S02]  /*3150*/  VIADD R2, R21, 0xe6 ;  /* 0x000000e615027836 */ /* 0x000fe40000000000 */
[----:B0-----:R-:W-:Y:S02]  /*3160*/  IMAD.MOV.U32 R0, RZ, RZ, R12 ;  /* 0x000000ffff007224 */ /* 0x001fe400078e000c */
[----:B------:R-:W-:Y:S01]  /*3170*/  @!P2 IMAD.MOV R15, RZ, RZ, -R15 ;  /* 0x000000ffff0fa224 */ /* 0x000fe200078e0a0f */
[----:B------:R-:W-:Y:S01]  /*3180*/  IABS R10, R2 ;  /* 0x00000002000a7213 */ /* 0x000fe20000000000 */
[C---:B------:R-:W-:Y:S01]  /*3190*/  IMAD R8, R19.reuse, R5, R8 ;  /* 0x0000000513087224 */ /* 0x040fe200078e0208 */
[----:B------:R-:W-:Y:S01]  /*31a0*/  ISETP.GT.U32.AND P2, PT, R19, R11, PT ;  /* 0x0000000b1300720c */ /* 0x000fe20003f44070 */
[----:B------:R-:W-:Y:S01]  /*31b0*/  @!P5 IMAD.MOV R0, RZ, RZ, -R0 ;  /* 0x000000ffff00d224 */ /* 0x000fe200078e0a00 */
[----:B------:R-:W-:Y:S01]  /*31c0*/  STL [R1+0x98], R15 ;  /* 0x0000980f01007387 */ /* 0x000fe20000100800 */
[----:B------:R-:W-:Y:S01]  /*31d0*/  @!P6 IMAD.IADD R3, R3, 0x1, -R19 ;  /* 0x000000010303e824 */ /* 0x000fe200078e0a13 */
[----:B------:R-:W-:Y:S01]  /*31e0*/  ISETP.GT.U32.AND P6, PT, R19, R8, PT ;  /* 0x000000081300720c */ /* 0x000fe20003fc4070 */
[----:B------:R-:W-:Y:S01]  /*31f0*/  IMAD.HI.U32 R12, R22, R10, RZ ;  /* 0x0000000a160c7227 */ /* 0x000fe200078e00ff */
[----:B------:R0:W-:Y:S01]  /*3200*/  STL [R1+0x1cc], R0 ;  /* 0x0001cc0001007387 */ /* 0x0001e20000100800 */
[----:B------:R-:W-:-:S02]  /*3210*/  ISETP.GE.AND P5, PT, R14, RZ, PT ;  /* 0x000000ff0e00720c */ /* 0x000fc40003fa6270 */
[----:B------:R-:W-:Y:S02]  /*3220*/  IMAD.MOV R12, RZ, RZ, -R12 ;  /* 0x000000ffff0c7224 */ /* 0x000fe400078e0a0c */
[--C-:B------:R-:W-:Y:S01]  /*3230*/  @!P1 IMAD.IADD R4, R4, 0x1, -R19.reuse ;  /* 0x0000000104049824 */ /* 0x100fe200078e0a13 */
[----:B------:R-:W-:Y:S01]  /*3240*/  ISETP.GE.AND P1, PT, R7, RZ, PT ;  /* 0x000000ff0700720c */ /* 0x000fe20003f26270 */
[----:B------:R-:W-:Y:S01]  /*3250*/  @!P3 IMAD.IADD R13, R13, 0x1, -R19 ;  /* 0x000000010d0db824 */ /* 0x000fe200078e0a13 */
[----:B------:R-:W-:Y:S01]  /*3260*/  ISETP.GE.AND P3, PT, R9, RZ, PT ;  /* 0x000000ff0900720c */ /* 0x000fe20003f66270 */
[----:B------:R-:W-:Y:S02]  /*3270*/  IMAD R9, R19, R12, R10 ;  /* 0x0000000c13097224 */ /* 0x000fe400078e020a */
[----:B0-----:R-:W-:Y:S02]  /*3280*/  IMAD.MOV.U32 R0, RZ, RZ, R3 ;  /* 0x000000ffff007224 */ /* 0x001fe400078e0003 */
[----:B------:R-:W-:Y:S01]  /*3290*/  @!P2 IMAD.IADD R11, R11, 0x1, -R19 ;  /* 0x000000010b0ba824 */ /* 0x000fe200078e0a13 */
[----:B------:R-:W-:Y:S01]  /*32a0*/  ISETP.GT.U32.AND P2, PT, R19, R13, PT ;  /* 0x0000000d1300720c */ /* 0x000fe20003f44070 */
[----:B------:R-:W-:-:S02]  /*32b0*/  @!P0 IMAD.MOV R0, RZ, RZ, -R0 ;  /* 0x000000ffff008224 */ /* 0x000fc400078e0a00 */
[----:B------:R-:W-:Y:S02]  /*32c0*/  VIADD R5, R21, 0xe4 ;  /* 0x000000e415057836 */ /* 0x000fe40000000000 */
[----:B------:R-:W-:Y:S01]  /*32d0*/  @!P6 IMAD.IADD R8, R8, 0x1, -R19 ;  /* 0x000000010808e824 */ /* 0x000fe200078e0a13 */
[----:B------:R0:W-:Y:S01]  /*32e0*/  STL [R1+0x9c], R0 ;  /* 0x00009c0001007387 */ /* 0x0001e20000100800 */
[----:B------:R-:W-:Y:S01]  /*32f0*/  ISETP.GT.U32.AND P6, PT, R19, R11, PT ;  /* 0x0000000b1300720c */ /* 0x000fe20003fc4070 */
[C---:B------:R-:W-:Y:S01]  /*3300*/  VIADD R3, R21.reuse, 0xe2 ;  /* 0x000000e215037836 */ /* 0x040fe20000000000 */
[----:B------:R-:W-:Y:S01]  /*3310*/  IABS R6, R5 ;  /* 0x0000000500067213 */ /* 0x000fe20000000000 */
[----:B------:R-:W-:Y:S01]  /*3320*/  VIADD R16, R21, 0xd2 ;  /* 0x000000d215107836 */ /* 0x000fe20000000000 */
[----:B------:R-:W-:Y:S01]  /*3330*/  ISETP.GT.U32.AND P0, PT, R19, R8, PT ;  /* 0x000000081300720c */ /* 0x000fe20003f04070 */
[----:B------:R-:W-:Y:S02]  /*3340*/  VIADD R15, R21, 0xd0 ;  /* 0x000000d0150f7836 */ /* 0x000fe40000000000 */
[----:B------:R-:W-:-:S04]  /*3350*/  IMAD.HI.U32 R7, R22, R6, RZ ;  /* 0x0000000616077227 */ /* 0x000fc800078e00ff */
[----:B0-----:R-:W-:Y:S01]  /*3360*/  IMAD.MOV.U32 R0, RZ, RZ, R4 ;  /* 0x000000ffff007224 */ /* 0x001fe200078e0004 */
[----:B------:R-:W-:Y:S01]  /*3370*/  IABS R4, R3 ;  /* 0x0000000300047213 */ /* 0x000fe20000000000 */
[----:B------:R-:W-:Y:S01]  /*3380*/  @!P2 IMAD.IADD R13, R13, 0x1, -R19 ;  /* 0x000000010d0da824 */ /* 0x000fe200078e0a13 */
[----:B------:R-:W-:Y:S01]  /*3390*/  ISETP.GE.AND P2, PT, R2, RZ, PT ;  /* 0x000000ff0200720c */ /* 0x000fe20003f46270 */
[----:B------:R-:W-:Y:S01]  /*33a0*/  @!P4 IMAD.MOV R0, RZ, RZ, -R0 ;  /* 0x000000ffff00c224 */ /* 0x000fe200078e0a00 */
[C---:B------:R-:W-:Y:S01]  /*33b0*/  ISETP.GT.U32.AND P4, PT, R19.reuse, R9, PT ;  /* 0x000000091300720c */ /* 0x040fe20003f84070 */
[----:B------:R-:W-:Y:S02]  /*33c0*/  IMAD.MOV R7, RZ, RZ, -R7 ;  /* 0x000000ffff077224 */ /* 0x000fe400078e0a07 */
[----:B------:R-:W-:Y:S01]  /*33d0*/  @!P0 IMAD.IADD R8, R8, 0x1, -R19 ;  /* 0x0000000108088824 */ /* 0x000fe200078e0a13 */
[----:B------:R0:W-:Y:S01]  /*33e0*/  STL [R1+0x1c8], R0 ;  /* 0x0001c80001007387 */ /* 0x0001e20000100800 */
[----:B------:R-:W-:Y:S01]  /*33f0*/  IMAD R6, R19, R7, R6 ;  /* 0x0000000713067224 */ /* 0x000fe200078e0206 */
[----:B------:R-:W-:Y:S01]  /*3400*/  ISETP.GE.AND P0, PT, R5, RZ, PT ;  /* 0x000000ff0500720c */ /* 0x000fe20003f06270 */
[----:B------:R-:W-:-:S02]  /*3410*/  VIADD R7, R21, 0xe0 ;  /* 0x000000e015077836 */ /* 0x000fc40000000000 */
[----:B------:R-:W-:Y:S02]  /*3420*/  VIADD R5, R21, 0xde ;  /* 0x000000de15057836 */ /* 0x000fe40000000000 */
[--C-:B------:R-:W-:Y:S01]  /*3430*/  @!P6 IMAD.IADD R11, R11, 0x1, -R19.reuse ;  /* 0x000000010b0be824 */ /* 0x100fe200078e0a13 */
[----:B------:R-:W-:Y:S01]  /*3440*/  IABS R2, R7 ;  /* 0x0000000700027213 */ /* 0x000fe20000000000 */
[----:B------:R-:W-:Y:S01]  /*3450*/  @!P4 IMAD.IADD R9, R9, 0x1, -R19 ;  /* 0x000000010909c824 */ /* 0x000fe200078e0a13 */
[----:B------:R-:W-:Y:S01]  /*3460*/  ISETP.GE.AND P4, PT, R3, RZ, PT ;  /* 0x000000ff0300720c */ /* 0x000fe20003f86270 */
[----:B0-----:R-:W-:Y:S01]  /*3470*/  IMAD.MOV.U32 R0, RZ, RZ, R13 ;  /* 0x000000ffff007224 */ /* 0x001fe200078e000d */
[----:B------:R-:W-:Y:S01]  /*3480*/  IABS R3, R5 ;  /* 0x0000000500037213 */ /* 0x000fe20000000000 */
[----:B------:R-:W-:Y:S01]  /*3490*/  IMAD.HI.U32 R10, R22, R2, RZ ;  /* 0x00000002160a7227 */ /* 0x000fe200078e00ff */
[----:B------:R-:W-:-:S03]  /*34a0*/  ISETP.GT.U32.AND P6, PT, R19, R6, PT ;  /* 0x000000061300720c */ /* 0x000fc60003fc4070 */
[----:B------:R-:W-:Y:S01]  /*34b0*/  @!P5 IMAD.MOV R0, RZ, RZ, -R0 ;  /* 0x000000ffff00d224 */ /* 0x000fe200078e0a00 */
[----:B------:R-:W-:Y:S01]  /*34c0*/  ISETP.GT.U32.AND P5, PT, R19, R9, PT ;  /* 0x000000091300720c */ /* 0x000fe20003fa4070 */
[----:B------:R-:W-:-:S03]  /*34d0*/  IMAD.HI.U32 R12, R22, R4, RZ ;  /* 0x00000004160c7227 */ /* 0x000fc600078e00ff */
[----:B------:R0:W-:Y:S01]  /*34e0*/  STL [R1+0xa4], R0 ;  /* 0x0000a40001007387 */ /* 0x0001e20000100800 */
[----:B------:R-:W-:Y:S02]  /*34f0*/  IMAD.MOV R10, RZ, RZ, -R10 ;  /* 0x000000ffff0a7224 */ /* 0x000fe400078e0a0a */
[----:B------:R-:W-:Y:S02]  /*3500*/  IMAD.MOV R12, RZ, RZ, -R12 ;  /* 0x000000ffff0c7224 */ /* 0x000fe400078e0a0c */
[C---:B------:R-:W-:Y:S02]  /*3510*/  IMAD R2, R19.reuse, R10, R2 ;  /* 0x0000000a13027224 */ /* 0x040fe400078e0202 */
[----:B------:R-:W-:Y:S02]  /*3520*/  IMAD R4, R19, R12, R4 ;  /* 0x0000000c13047224 */ /* 0x000fe400078e0204 */
[----:B------:R-:W-:Y:S01]  /*3530*/  @!P5 IMAD.IADD R9, R9, 0x1, -R19 ;  /* 0x000000010909d824 */ /* 0x000fe200078e0a13 */
[----:B------:R-:W-:Y:S01]  /*3540*/  ISETP.GT.U32.AND P5, PT, R19, R2, PT ;  /* 0x000000021300720c */ /* 0x000fe20003fa4070 */
[----:B0-----:R-:W-:-:S02]  /*3550*/  IMAD.MOV.U32 R0, RZ, RZ, R8 ;  /* 0x000000ffff007224 */ /* 0x001fc400078e0008 */
[----:B------:R-:W-:-:S04]  /*3560*/  IMAD.HI.U32 R8, R22, R3, RZ ;  /* 0x0000000316087227 */ /* 0x000fc800078e00ff */
[----:B------:R-:W-:Y:S01]  /*3570*/  @!P3 IMAD.MOV R0, RZ, RZ, -R0 ;  /* 0x000000ffff00b224 */ /* 0x000fe200078e0a00 */
[----:B------:R-:W-:Y:S01]  /*3580*/  ISETP.GE.AND P3, PT, R7, RZ, PT ;  /* 0x000000ff0700720c */ /* 0x000fe20003f66270 */
[----:B------:R-:W-:Y:S02]  /*3590*/  IMAD.MOV R7, RZ, RZ, -R8 ;  /* 0x000000ffff077224 */ /* 0x000fe400078e0a08 */
[----:B------:R-:W-:Y:S02]  /*35a0*/  IMAD.MOV.U32 R10, RZ, RZ, R9 ;  /* 0x000000ffff0a7224 */ /* 0x000fe400078e0009 */
[C---:B------:R-:W-:Y:S02]  /*35b0*/  IMAD R3, R19.reuse, R7, R3 ;  /* 0x0000000713037224 */ /* 0x040fe400078e0203 */
[----:B------:R-:W-:Y:S02]  /*35c0*/  @!P6 IMAD.IADD R6, R6, 0x1, -R19 ;  /* 0x000000010606e824 */ /* 0x000fe400078e0a13 */
[----:B------:R-:W-:Y:S01]  /*35d0*/  @!P1 IMAD.MOV R11, RZ, RZ, -R11 ;  /* 0x000000ffff0b9224 */ /* 0x000fe200078e0a0b */
[C---:B------:R-:W-:Y:S01]  /*35e0*/  ISETP.GT.U32.AND P1, PT, R19.reuse, R4, PT ;  /* 0x000000041300720c */ /* 0x040fe20003f24070 */
[----:B------:R-:W-:Y:S01]  /*35f0*/  @!P2 IMAD.MOV R10, RZ, RZ, -R10 ;  /* 0x000000ffff0aa224 */ /* 0x000fe200078e0a0a */
[----:B------:R-:W-:Y:S01]  /*3600*/  ISETP.GT.U32.AND P2, PT, R19, R3, PT ;  /* 0x000000031300720c */ /* 0x000fe20003f44070 */
[----:B------:R-:W-:Y:S01]  /*3610*/  VIADD R8, R21, 0xda ;  /* 0x000000da15087836 */ /* 0x000fe20000000000 */
[----:B------:R-:W-:Y:S01]  /*3620*/  ISETP.GT.U32.AND P6, PT, R19, R6, PT ;  /* 0x000000061300720c */ /* 0x000fe20003fc4070 */
[----:B------:R-:W-:Y:S01]  /*3630*/  @!P5 IMAD.IADD R2, R2, 0x1, -R19 ;  /* 0x000000010202d824 */ /* 0x000fe200078e0a13 */
[----:B------:R-:W-:Y:S01]  /*3640*/  STL [R1+0x118], R11 ;  /* 0x0001180b01007387 */ /* 0x000fe20000100800 */
[C---:B------:R-:W-:Y:S01]  /*3650*/  VIADD R7, R21.reuse, 0xd8 ;  /* 0x000000d815077836 */ /* 0x040fe20000000000 */
[----:B------:R-:W-:Y:S01]  /*3660*/  IABS R17, R8 ;  /* 0x0000000800117213 */ /* 0x000fe20000000000 */
[----:B------:R-:W-:Y:S01]  /*3670*/  VIADD R13, R21, 0xd6 ;  /* 0x000000d6150d7836 */ /* 0x000fe20000000000 */
[----:B------:R0:W-:Y:S01]  /*3680*/  STL [R1+0x1c0], R0 ;  /* 0x0001c00001007387 */ /* 0x0001e20000100800 */
[----:B------:R-:W-:-:S02]  /*3690*/  ISETP.GT.U32.AND P5, PT, R19, R2, PT ;  /* 0x000000021300720c */ /* 0x000fc40003fa4070 */
[--C-:B------:R-:W-:Y:S01]  /*36a0*/  @!P1 IMAD.IADD R4, R4, 0x1, -R19.reuse ;  /* 0x0000000104049824 */ /* 0x100fe200078e0a13 */
[----:B------:R-:W-:Y:S01]  /*36b0*/  IABS R14, R7 ;  /* 0x00000007000e7213 */ /* 0x000fe20000000000 */
[--C-:B------:R-:W-:Y:S01]  /*36c0*/  @!P2 IMAD.IADD R3, R3, 0x1, -R19.reuse ;  /* 0x000000010303a824 */ /* 0x100fe200078e0a13 */
[----:B------:R1:W-:Y:S01]  /*36d0*/  STL [R1+0xa8], R10 ;  /* 0x0000a80a01007387 */ /* 0x0003e20000100800 */
[----:B------:R-:W-:Y:S01]  /*36e0*/  @!P6 IMAD.IADD R6, R6, 0x1, -R19 ;  /* 0x000000010606e824 */ /* 0x000fe200078e0a13 */
[----:B------:R-:W-:Y:S01]  /*36f0*/  ISETP.GE.AND P6, PT, R5, RZ, PT ;  /* 0x000000ff0500720c */ /* 0x000fe20003fc6270 */
[----:B------:R-:W-:Y:S01]  /*3700*/  VIADD R5, R21, 0xdc ;  /* 0x000000dc15057836 */ /* 0x000fe20000000000 */
[C---:B------:R-:W-:Y:S01]  /*3710*/  ISETP.GT.U32.AND P1, PT, R19.reuse, R4, PT ;  /* 0x000000041300720c */ /* 0x040fe20003f24070 */
[----:B0-----:R-:W-:Y:S01]  /*3720*/  IMAD.MOV.U32 R0, RZ, RZ, R6 ;  /* 0x000000ffff007224 */ /* 0x001fe200078e0006 */
[----:B------:R-:W-:Y:S01]  /*3730*/  ISETP.GT.U32.AND P2, PT, R19, R3, PT ;  /* 0x000000031300720c */ /* 0x000fe20003f44070 */
[----:B------:R-:W-:Y:S01]  /*3740*/  IMAD.HI.U32 R6, R22, R17, RZ ;  /* 0x0000001116067227 */ /* 0x000fe200078e00ff */
[----:B------:R-:W-:-:S02]  /*3750*/  IABS R18, R5 ;  /* 0x0000000500127213 */ /* 0x000fc40000000000 */
[----:B------:R-:W-:Y:S01]  /*3760*/  IABS R11, R16 ;  /* 0x00000010000b7213 */ /* 0x000fe20000000000 */
[----:B------:R-:W-:Y:S02]  /*3770*/  IMAD.MOV R6, RZ, RZ, -R6 ;  /* 0x000000ffff067224 */ /* 0x000fe400078e0a06 */
[----:B------:R-:W-:-:S04]  /*3780*/  IMAD.HI.U32 R9, R22, R18, RZ ;  /* 0x0000001216097227 */ /* 0x000fc800078e00ff */
[----:B------:R-:W-:Y:S01]  /*3790*/  IMAD R17, R19, R6, R17 ;  /* 0x0000000613117224 */ /* 0x000fe200078e0211 */
[----:B------:R-:W-:Y:S01]  /*37a0*/  IABS R6, R15 ;  /* 0x0000000f00067213 */ /* 0x000fe20000000000 */
[----:B------:R-:W-:Y:S01]  /*37b0*/  @!P0 IMAD.MOV R0, RZ, RZ, -R0 ;  /* 0x000000ffff008224 */ /* 0x000fe200078e0a00 */
[----:B------:R-:W-:Y:S01]  /*37c0*/  ISETP.GE.AND P0, PT, R5, RZ, PT ;  /* 0x000000ff0500720c */ /* 0x000fe20003f06270 */
[--C-:B------:R-:W-:Y:S01]  /*37d0*/  @!P1 IMAD.IADD R4, R4, 0x1, -R19.reuse ;  /* 0x0000000104049824 */ /* 0x100fe200078e0a13 */
[----:B------:R-:W-:Y:S01]  /*37e0*/  ISETP.GE.AND P1, PT, R8, RZ, PT ;  /* 0x000000ff0800720c */ /* 0x000fe20003f26270 */
[--C-:B------:R-:W-:Y:S01]  /*37f0*/  @!P2 IMAD.IADD R3, R3, 0x1, -R19.reuse ;  /* 0x000000010303a824 */ /* 0x100fe200078e0a13 */
[----:B------:R-:W-:Y:S01]  /*3800*/  ISETP.GT.U32.AND P2, PT, R19, R17, PT ;  /* 0x000000111300720c */ /* 0x000fe20003f44070 */
[----:B------:R-:W-:Y:S01]  /*3810*/  @!P5 IMAD.IADD R2, R2, 0x1, -R19 ;  /* 0x000000010202d824 */ /* 0x000fe200078e0a13 */
[----:B------:R0:W-:Y:S01]  /*3820*/  STL [R1+0xac], R0 ;  /* 0x0000ac0001007387 */ /* 0x0001e20000100800 */
[----:B------:R-:W-:Y:S01]  /*3830*/  IMAD.HI.U32 R5, R22, R14, RZ ;  /* 0x0000000e16057227 */ /* 0x000fe200078e00ff */
[----:B------:R-:W-:-:S03]  /*3840*/  ISETP.GE.AND P5, PT, R7, RZ, PT ;  /* 0x000000ff0700720c */ /* 0x000fc60003fa6270 */
[----:B------:R-:W-:Y:S02]  /*3850*/  IMAD.MOV R8, RZ, RZ, -R9 ;  /* 0x000000ffff087224 */ /* 0x000fe400078e0a09 */
[----:B-1----:R-:W-:Y:S02]  /*3860*/  IMAD.MOV.U32 R10, RZ, RZ, R4 ;  /* 0x000000ffff0a7224 */ /* 0x002fe400078e0004 */
[----:B------:R-:W-:Y:S02]  /*3870*/  IMAD.MOV R5, RZ, RZ, -R5 ;  /* 0x000000ffff057224 */ /* 0x000fe400078e0a05 */
[----:B0-----:R-:W-:Y:S02]  /*3880*/  IMAD.MOV.U32 R0, RZ, RZ, R2 ;  /* 0x000000ffff007224 */ /* 0x001fe400078e0002 */
[----:B------:R-:W-:Y:S02]  /*3890*/  IMAD R18, R19, R8, R18 ;  /* 0x0000000813127224 */ /* 0x000fe400078e0212 */
[----:B------:R-:W-:-:S02]  /*38a0*/  @!P4 IMAD.MOV R10, RZ, RZ, -R10 ;  /* 0x000000ffff0ac224 */ /* 0x000fc400078e0a0a */
[----:B------:R-:W-:Y:S01]  /*38b0*/  @!P3 IMAD.MOV R0, RZ, RZ, -R0 ;  /* 0x000000ffff00b224 */ /* 0x000fe200078e0a00 */
[C---:B------:R-:W-:Y:S01]  /*38c0*/  ISETP.GT.U32.AND P4, PT, R19.reuse, R18, PT ;  /* 0x000000121300720c */ /* 0x040fe20003f84070 */
[----:B------:R-:W-:Y:S01]  /*38d0*/  IMAD R14, R19, R5, R14 ;  /* 0x00000005130e7224 */ /* 0x000fe200078e020e */
[----:B------:R-:W-:Y:S01]  /*38e0*/  STL [R1+0xb0], R10 ;  /* 0x0000b00a01007387 */ /* 0x000fe20000100800 */
[----:B------:R-:W-:Y:S01]  /*38f0*/  VIADD R5, R21, 0xd4 ;  /* 0x000000d415057836 */ /* 0x000fe20000000000 */
[----:B------:R-:W-:Y:S01]  /*3900*/  ISETP.GE.AND P3, PT, R13, RZ, PT ;  /* 0x000000ff0d00720c */ /* 0x000fe20003f66270 */
[----:B------:R-:W-:Y:S01]  /*3910*/  @!P2 IMAD.IADD R17, R17, 0x1, -R19 ;  /* 0x000000011111a824 */ /* 0x000fe200078e0a13 */
[----:B------:R0:W-:Y:S01]  /*3920*/  STL [R1+0xb4], R0 ;  /* 0x0000b40001007387 */ /* 0x0001e20000100800 */
[----:B------:R-:W-:Y:S01]  /*3930*/  IABS R13, R13 ;  /* 0x0000000d000d7213 */ /* 0x000fe20000000000 */
[----:B------:R-:W-:Y:S01]  /*3940*/  VIADD R9, R21, 0xcc ;  /* 0x000000cc15097836 */ /* 0x000fe20000000000 */
[----:B------:R-:W-:Y:S01]  /*3950*/  IABS R12, R5 ;  /* 0x00000005000c7213 */ /* 0x000fe20000000000 */
[----:B------:R-:W-:Y:S01]  /*3960*/  IMAD.HI.U32 R8, R22, R11, RZ ;  /* 0x0000000b16087227 */ /* 0x000fe200078e00ff */
[----:B------:R-:W-:-:S03]  /*3970*/  ISETP.GT.U32.AND P2, PT, R19, R17, PT ;  /* 0x000000111300720c */ /* 0x000fc60003f44070 */
[----:B------:R-:W-:-:S04]  /*3980*/  IMAD.HI.U32 R7, R22, R13, RZ ;  /* 0x0000000d16077227 */ /* 0x000fc800078e00ff */
[----:B0-----:R-:W-:Y:S02]  /*3990*/  IMAD.MOV.U32 R0, RZ, RZ, R3 ;  /* 0x000000ffff007224 */ /* 0x001fe400078e0003 */
[----:B------:R-:W-:-:S04]  /*39a0*/  IMAD.HI.U32 R4, R22, R12, RZ ;  /* 0x0000000c16047227 */ /* 0x000fc800078e00ff */
[----:B------:R-:W-:Y:S01]  /*39b0*/  @!P6 IMAD.MOV R0, RZ, RZ, -R0 ;  /* 0x000000ffff00e224 */ /* 0x000fe200078e0a00 */
[C---:B------:R-:W-:Y:S01]  /*39c0*/  ISETP.GT.U32.AND P6, PT, R19.reuse, R14, PT ;  /* 0x0000000e1300720c */ /* 0x040fe20003fc4070 */
[----:B------:R-:W-:Y:S02]  /*39d0*/  @!P4 IMAD.IADD R18, R18, 0x1, -R19 ;  /* 0x000000011212c824 */ /* 0x000fe400078e0a13 */
[----:B------:R-:W-:Y:S01]  /*39e0*/  IMAD.MOV R7, RZ, RZ, -R7 ;  /* 0x000000ffff077224 */ /* 0x000fe200078e0a07 */
[----:B------:R0:W-:Y:S01]  /*39f0*/  STL [R1+0xb8], R0 ;  /* 0x0000b80001007387 */ /* 0x0001e20000100800 */
[----:B------:R-:W-:Y:S01]  /*3a00*/  IMAD.MOV R4, RZ, RZ, -R4 ;  /* 0x000000ffff047224 */ /* 0x000fe200078e0a04 */
[C---:B------:R-:W-:Y:S01]  /*3a10*/  ISETP.GT.U32.AND P4, PT, R19.reuse, R18, PT ;  /* 0x000000121300720c */ /* 0x040fe20003f84070 */
[C---:B------:R-:W-:Y:S02]  /*3a20*/  IMAD R13, R19.reuse, R7, R13 ;  /* 0x00000007130d7224 */ /* 0x040fe400078e020d */
[----:B------:R-:W-:Y:S01]  /*3a30*/  IMAD R12, R19, R4, R12 ;  /* 0x00000004130c7224 */ /* 0x000fe200078e020c */
[----:B------:R-:W-:Y:S01]  /*3a40*/  IABS R4, R9 ;  /* 0x0000000900047213 */ /* 0x000fe20000000000 */
[--C-:B------:R-:W-:Y:S01]  /*3a50*/  @!P2 IMAD.IADD R17, R17, 0x1, -R19.reuse ;  /* 0x000000011111a824 */ /* 0x100fe200078e0a13 */
[C---:B------:R-:W-:Y:S01]  /*3a60*/  ISETP.GT.U32.AND P2, PT, R19.reuse, R13, PT ;  /* 0x0000000d1300720c */ /* 0x040fe20003f44070 */
[----:B------:R-:W-:Y:S01]  /*3a70*/  @!P6 IMAD.IADD R14, R14, 0x1, -R19 ;  /* 0x000000010e0ee824 */ /* 0x000fe200078e0a13 */
[----:B------:R-:W-:Y:S01]  /*3a80*/  ISETP.GT.U32.AND P6, PT, R19, R12, PT ;  /* 0x0000000c1300720c */ /* 0x000fe20003fc4070 */
[----:B------:R-:W-:-:S02]  /*3a90*/  VIADD R10, R21, 0xce ;  /* 0x000000ce150a7836 */ /* 0x000fc40000000000 */
[----:B------:R-:W-:-:S04]  /*3aa0*/  IMAD.HI.U32 R2, R22, R6, RZ ;  /* 0x0000000616027227 */ /* 0x000fc800078e00ff */
[--C-:B------:R-:W-:Y:S01]  /*3ab0*/  @!P4 IMAD.IADD R18, R18, 0x1, -R19.reuse ;  /* 0x000000011212c824 */ /* 0x100fe200078e0a13 */
[----:B------:R-:W-:Y:S01]  /*3ac0*/  ISETP.GE.AND P4, PT, R5, RZ, PT ;  /* 0x000000ff0500720c */ /* 0x000fe20003f86270 */
[----:B------:R-:W-:Y:S01]  /*3ad0*/  IMAD.MOV R3, RZ, RZ, -R8 ;  /* 0x000000ffff037224 */ /* 0x000fe200078e0a08 */
[----:B------:R-:W-:Y:S01]  /*3ae0*/  IABS R5, R10 ;  /* 0x0000000a00057213 */ /* 0x000fe20000000000 */
[--C-:B------:R-:W-:Y:S01]  /*3af0*/  @!P2 IMAD.IADD R13, R13, 0x1, -R19.reuse ;  /* 0x000000010d0da824 */ /* 0x100fe200078e0a13 */
[C---:B------:R-:W-:Y:S01]  /*3b00*/  ISETP.GT.U32.AND P2, PT, R19.reuse, R14, PT ;  /* 0x0000000e1300720c */ /* 0x040fe20003f44070 */
[----:B0-----:R-:W-:Y:S02]  /*3b10*/  IMAD.MOV.U32 R0, RZ, RZ, R18 ;  /* 0x000000ffff007224 */ /* 0x001fe400078e0012 */
[----:B------:R-:W-:Y:S02]  /*3b20*/  @!P6 IMAD.IADD R12, R12, 0x1, -R19 ;  /* 0x000000010c0ce824 */ /* 0x000fe400078e0a13 */
[----:B------:R-:W-:Y:S01]  /*3b30*/  @!P0 IMAD.MOV R0, RZ, RZ, -R0 ;  /* 0x000000ffff008224 */ /* 0x000fe200078e0a00 */
[C---:B------:R-:W-:Y:S01]  /*3b40*/  ISETP.GT.U32.AND P0, PT, R19.reuse, R13, PT ;  /* 0x0000000d1300720c */ /* 0x040fe20003f04070 */
[----:B------:R-:W-:Y:S01]  /*3b50*/  IMAD.HI.U32 R18, R22, R5, RZ ;  /* 0x0000000516127227 */ /* 0x000fe200078e00ff */
[----:B------:R-:W-:-:S02]  /*3b60*/  ISETP.GT.U32.AND P6, PT, R19, R12, PT ;  /* 0x0000000c1300720c */ /* 0x000fc40003fc4070 */
[----:B------:R0:W-:Y:S01]  /*3b70*/  STL [R1+0xc0], R0 ;  /* 0x0000c00001007387 */ /* 0x0001e20000100800 */
[----:B------:R-:W-:Y:S02]  /*3b80*/  IMAD.MOV R2, RZ, RZ, -R2 ;  /* 0x000000ffff027224 */ /* 0x000fe400078e0a02 */
[----:B------:R-:W-:-:S04]  /*3b90*/  IMAD.HI.U32 R20, R22, R4, RZ ;  /* 0x0000000416147227 */ /* 0x000fc800078e00ff */
[C---:B------:R-:W-:Y:S02]  /*3ba0*/  IMAD R11, R19.reuse, R3, R11 ;  /* 0x00000003130b7224 */ /* 0x040fe400078e020b */
[----:B------:R-:W-:Y:S02]  /*3bb0*/  IMAD.MOV R18, RZ, RZ, -R18 ;  /* 0x000000ffff127224 */ /* 0x000fe400078e0a12 */
[----:B0-----:R-:W-:Y:S02]  /*3bc0*/  IMAD.MOV.U32 R0, RZ, RZ, R17 ;  /* 0x000000ffff007224 */ /* 0x001fe400078e0011 */
[C---:B------:R-:W-:Y:S02]  /*3bd0*/  IMAD R6, R19.reuse, R2, R6 ;  /* 0x0000000213067224 */ /* 0x040fe400078e0206 */
[----:B------:R-:W-:Y:S02]  /*3be0*/  IMAD.MOV R20, RZ, RZ, -R20 ;  /* 0x000000ffff147224 */ /* 0x000fe400078e0a14 */
[----:B------:R-:W-:Y:S01]  /*3bf0*/  @!P1 IMAD.MOV R0, RZ, RZ, -R0 ;  /* 0x000000ffff009224 */ /* 0x000fe200078e0a00 */
[C---:B------:R-:W-:Y:S01]  /*3c00*/  ISETP.GT.U32.AND P1, PT, R19.reuse, R11, PT ;  /* 0x0000000b1300720c */ /* 0x040fe20003f24070 */
[----:B------:R-:W-:-:S02]  /*3c10*/  IMAD R5, R19, R18, R5 ;  /* 0x0000001213057224 */ /* 0x000fc400078e0205 */
[--C-:B------:R-:W-:Y:S01]  /*3c20*/  @!P2 IMAD.IADD R14, R14, 0x1, -R19.reuse ;  /* 0x000000010e0ea824 */ /* 0x100fe200078e0a13 */
[C---:B------:R-:W-:Y:S01]  /*3c30*/  ISETP.GT.U32.AND P2, PT, R19.reuse, R6, PT ;  /* 0x000000061300720c */ /* 0x040fe20003f44070 */
[----:B------:R-:W-:Y:S01]  /*3c40*/  IMAD R4, R19, R20, R4 ;  /* 0x0000001413047224 */ /* 0x000fe200078e0204 */
[----:B------:R0:W-:Y:S01]  /*3c50*/  STL [R1+0xc8], R0 ;  /* 0x0000c80001007387 */ /* 0x0001e20000100800 */
[----:B------:R-:W-:Y:S02]  /*3c60*/  VIADD R8, R21, 0xca ;  /* 0x000000ca15087836 */ /* 0x000fe40000000000 */
[--C-:B------:R-:W-:Y:S01]  /*3c70*/  @!P0 IMAD.IADD R13, R13, 0x1, -R19.reuse ;  /* 0x000000010d0d8824 */ /* 0x100fe200078e0a13 */
[C---:B------:R-:W-:Y:S01]  /*3c80*/  ISETP.GT.U32.AND P0, PT, R19.reuse, R5, PT ;  /* 0x000000051300720c */ /* 0x040fe20003f04070 */
[--C-:B------:R-:W-:Y:S01]  /*3c90*/  @!P6 IMAD.IADD R12, R12, 0x1, -R19.reuse ;  /* 0x000000010c0ce824 */ /* 0x100fe200078e0a13 */
[----:B------:R-:W-:Y:S01]  /*3ca0*/  ISETP.GT.U32.AND P6, PT, R19, R4, PT ;  /* 0x000000041300720c */ /* 0x000fe20003fc4070 */
[----:B------:R-:W-:Y:S01]  /*3cb0*/  IMAD.MOV.U32 R24, RZ, RZ, R14 ;  /* 0x000000ffff187224 */ /* 0x000fe200078e000e */
[----:B------:R-:W-:Y:S01]  /*3cc0*/  IABS R3, R8 ;  /* 0x0000000800037213 */ /* 0x000fe20000000000 */
[----:B------:R-:W-:Y:S01]  /*3cd0*/  @!P1 IMAD.IADD R11, R11, 0x1, -R19 ;  /* 0x000000010b0b9824 */ /* 0x000fe200078e0a13 */
[----:B------:R-:W-:Y:S01]  /*3ce0*/  ISETP.GE.AND P1, PT, R16, RZ, PT ;  /* 0x000000ff1000720c */ /* 0x000fe20003f26270 */
[----:B0-----:R-:W-:-:S02]  /*3cf0*/  IMAD.MOV.U32 R0, RZ, RZ, R13 ;  /* 0x000000ffff007224 */ /* 0x001fc400078e000d */
[----:B------:R-:W-:-:S04]  /*3d00*/  IMAD.HI.U32 R17, R22, R3, RZ ;  /* 0x0000000316117227 */ /* 0x000fc800078e00ff */
[----:B------:R-:W-:Y:S01]  /*3d10*/  @!P2 IMAD.IADD R6, R6, 0x1, -R19 ;  /* 0x000000010606a824 */ /* 0x000fe200078e0a13 */
[----:B------:R-:W-:Y:S01]  /*3d20*/  ISETP.GE.AND P2, PT, R15, RZ, PT ;  /* 0x000000ff0f00720c */ /* 0x000fe20003f46270 */
[----:B------:R-:W-:Y:S02]  /*3d30*/  @!P5 IMAD.MOV R24, RZ, RZ, -R24 ;  /* 0x000000ffff18d224 */ /* 0x000fe400078e0a18 */
[----:B------:R-:W-:Y:S01]  /*3d40*/  @!P3 IMAD.MOV R0, RZ, RZ, -R0 ;  /* 0x000000ffff00b224 */ /* 0x000fe200078e0a00 */
[----:B------:R-:W-:Y:S01]  /*3d50*/  ISETP.GT.U32.AND P5, PT, R19, R6, PT ;  /* 0x000000061300720c */ /* 0x000fe20003fa4070 */
[----:B------:R-:W-:Y:S01]  /*3d60*/  VIADD R7, R21, 0xc8 ;  /* 0x000000c815077836 */ /* 0x000fe20000000000 */
[----:B------:R-:W-:Y:S01]  /*3d70*/  STL [R1+0xe0], R24 ;  /* 0x0000e01801007387 */ /* 0x000fe20000100800 */
[----:B------:R-:W-:Y:S02]  /*3d80*/  IMAD.MOV R17, RZ, RZ, -R17 ;  /* 0x000000ffff117224 */ /* 0x000fe400078e0a11 */
[--C-:B------:R-:W-:Y:S01]  /*3d90*/  @!P0 IMAD.IADD R5, R5, 0x1, -R19.reuse ;  /* 0x0000000105058824 */ /* 0x100fe200078e0a13 */
[C---:B------:R-:W-:Y:S01]  /*3da0*/  ISETP.GT.U32.AND P0, PT, R19.reuse, R11, PT ;  /* 0x0000000b1300720c */ /* 0x040fe20003f04070 */
[----:B------:R-:W-:Y:S01]  /*3db0*/  @!P6 IMAD.IADD R4, R4, 0x1, -R19 ;  /* 0x000000010404e824 */ /* 0x000fe200078e0a13 */
[----:B------:R0:W-:Y:S01]  /*3dc0*/  STL [R1+0x108], R0 ;  /* 0x0001080001007387 */ /* 0x0001e20000100800 */
[----:B------:R-:W-:Y:S01]  /*3dd0*/  IABS R2, R7 ;  /* 0x0000000700027213 */ /* 0x000fe20000000000 */
[C---:B------:R-:W-:Y:S01]  /*3de0*/  IMAD R3, R19.reuse, R17, R3 ;  /* 0x0000001113037224 */ /* 0x040fe200078e0203 */
[----:B------:R-:W-:Y:S01]  /*3df0*/  ISETP.GT.U32.AND P6, PT, R19, R5, PT ;  /* 0x000000051300720c */ /* 0x000fe20003fc4070 */
[----:B------:R-:W-:Y:S01]  /*3e00*/  VIADD R15, R21, 0xc4 ;  /* 0x000000c4150f7836 */ /* 0x000fe20000000000 */
[----:B------:R-:W-:Y:S01]  /*3e10*/  ISETP.GT.U32.AND P3, PT, R19, R4, PT ;  /* 0x000000041300720c */ /* 0x000fe20003f64070 */
[----:B------:R-:W-:-:S02]  /*3e20*/  VIADD R16, R21, 0xc6 ;  /* 0x000000c615107836 */ /* 0x000fc40000000000 */
[----:B------:R-:W-:Y:S01]  /*3e30*/  IMAD.HI.U32 R18, R22, R2, RZ ;  /* 0x0000000216127227 */ /* 0x000fe200078e00ff */
[----:B------:R-:W-:-:S03]  /*3e40*/  IABS R13, R15 ;  /* 0x0000000f000d7213 */ /* 0x000fc60000000000 */
[----:B0-----:R-:W-:Y:S01]  /*3e50*/  IMAD.MOV.U32 R0, RZ, RZ, R12 ;  /* 0x000000ffff007224 */ /* 0x001fe200078e000c */
[----:B------:R-:W-:Y:S01]  /*3e60*/  IABS R12, R16 ;  /* 0x00000010000c7213 */ /* 0x000fe20000000000 */
[----:B------:R-:W-:Y:S02]  /*3e70*/  IMAD.MOV R18, RZ, RZ, -R18 ;  /* 0x000000ffff127224 */ /* 0x000fe400078e0a12 */
[----:B------:R-:W-:Y:S01]  /*3e80*/  @!P4 IMAD.MOV R0, RZ, RZ, -R0 ;  /* 0x000000ffff00c224 */ /* 0x000fe200078e0a00 */
[----:B------:R-:W-:Y:S01]  /*3e90*/  ISETP.GT.U32.AND P4, PT, R19, R3, PT ;  /* 0x000000031300720c */ /* 0x000fe20003f84070 */
[--C-:B------:R-:W-:Y:S01]  /*3ea0*/  @!P0 IMAD.IADD R11, R11, 0x1, -R19.reuse ;  /* 0x000000010b0b8824 */ /* 0x100fe200078e0a13 */
[----:B------:R-:W-:Y:S01]  /*3eb0*/  ISETP.GE.AND P0, PT, R10, RZ, PT ;  /* 0x000000ff0a00720c */ /* 0x000fe20003f06270 */
[----:B------:R-:W-:Y:S01]  /*3ec0*/  @!P5 IMAD.IADD R6, R6, 0x1, -R19 ;  /* 0x000000010606d824 */ /* 0x000fe200078e0a13 */
[----:B------:R0:W-:Y:S01]  /*3ed0*/  STL [R1+0x110], R0 ;  /* 0x0001100001007387 */ /* 0x0001e20000100800 */
[----:B------:R-:W-:-:S02]  /*3ee0*/  IMAD.MOV.U32 R10, RZ, RZ, R13 ;  /* 0x000000ffff0a7224 */ /* 0x000fc400078e000d */
[----:B------:R-:W-:Y:S02]  /*3ef0*/  IMAD R2, R19, R18, R2 ;  /* 0x0000001213027224 */ /* 0x000fe400078e0202 */
[----:B------:R-:W-:-:S03]  /*3f00*/  IMAD.HI.U32 R13, R22, R12, RZ ;  /* 0x0000000c160d7227 */ /* 0x000fc600078e00ff */
[----:B------:R-:W-:Y:S01]  /*3f10*/  ISETP.GT.U32.AND P5, PT, R19, R2, PT ;  /* 0x000000021300720c */ /* 0x000fe20003fa4070 */
[----:B------:R-:W-:Y:S01]  /*3f20*/  @!P6 IMAD.IADD R5, R5, 0x1, -R19 ;  /* 0x000000010505e824 */ /* 0x000fe200078e0a13 */
[----:B------:R-:W-:Y:S01]  /*3f30*/  ISETP.GE.AND P6, PT, R9, RZ, PT ;  /* 0x000000ff0900720c */ /* 0x000fe20003fc6270 */
[----:B------:R-:W-:Y:S02]  /*3f40*/  IMAD.MOV.U32 R14, RZ, RZ, R11 ;  /* 0x000000ffff0e7224 */ /* 0x000fe400078e000b */
[----:B------:R-:W-:Y:S01]  /*3f50*/  @!P3 IMAD.IADD R4, R4, 0x1, -R19 ;  /* 0x000000010404b824 */ /* 0x000fe200078e0a13 */
[----:B------:R-:W-:Y:S01]  /*3f60*/  ISETP.GE.AND P3, PT, R8, RZ, PT ;  /* 0x000000ff0800720c */ /* 0x000fe20003f66270 */
[----:B0-----:R-:W-:Y:S02]  /*3f70*/  IMAD.MOV.U32 R0, RZ, RZ, R6 ;  /* 0x000000ffff007224 */ /* 0x001fe400078e0006 */
[----:B------:R-:W-:-:S04]  /*3f80*/  IMAD.HI.U32 R9, R22, R10, RZ ;  /* 0x0000000a16097227 */ /* 0x000fc800078e00ff */
[----:B------:R-:W-:Y:S02]  /*3f90*/  IMAD.MOV R8, RZ, RZ, -R13 ;  /* 0x000000ffff087224 */ /* 0x000fe400078e0a0d */
[----:B------:R-:W-:Y:S01]  /*3fa0*/  @!P4 IMAD.IADD R3, R3, 0x1, -R19 ;  /* 0x000000010303c824 */ /* 0x000fe200078e0a13 */
[----:B------:R-:W-:Y:S01]  /*3fb0*/  ISETP.GE.AND P4, PT, R7, RZ, PT ;  /* 0x000000ff0700720c */ /* 0x000fe20003f86270 */
[----:B------:R-:W-:Y:S02]  /*3fc0*/  @!P1 IMAD.MOV R14, RZ, RZ, -R14 ;  /* 0x000000ffff0e9224 */ /* 0x000fe400078e0a0e */
[----:B------:R-:W-:Y:S01]  /*3fd0*/  @!P2 IMAD.MOV R0, RZ, RZ, -R0 ;  /* 0x000000ffff00a224 */ /* 0x000fe200078e0a00 */
[C---:B------:R-:W-:Y:S01]  /*3fe0*/  ISETP.GT.U32.AND P1, PT, R19.reuse, R3, PT ;  /* 0x000000031300720c */ /* 0x040fe20003f24070 */
[----:B------:R-:W-:Y:S01]  /*3ff0*/  IMAD.MOV R7, RZ, RZ, -R9 ;  /* 0x000000ffff077224 */ /* 0x000fe200078e0a09 */
[----:B------:R-:W-:Y:S01]  /*4000*/  STL [R1+0x10c], R14 ;  /* 0x00010c0e01007387 */ /* 0x000fe20000100800 */
[----:B------:R-:W-:-:S02]  /*4010*/  IMAD R6, R19, R8, R12 ;  /* 0x0000000813067224 */ /* 0x000fc400078e020c */
[----:B------:R-:W-:Y:S01]  /*4020*/  IMAD.MOV.U32 R9, RZ, RZ, R5 ;  /* 0x000000ffff097224 */ /* 0x000fe200078e0005 */
[----:B------:R0:W-:Y:S01]  /*4030*/  STL [R1+0x11c], R0 ;  /* 0x00011c0001007387 */ /* 0x0001e20000100800 */
[C---:B------:R-:W-:Y:S02]  /*4040*/  IMAD R5, R19.reuse, R7, R10 ;  /* 0x0000000713057224 */ /* 0x040fe400078e020a */
[----:B------:R-:W-:Y:S01]  /*4050*/  @!P0 IMAD.MOV R9, RZ, RZ, -R9 ;  /* 0x000000ffff098224 */ /* 0x000fe200078e0a09 */
[----:B------:R-:W-:Y:S01]  /*4060*/  ISETP.GT.U32.AND P0, PT, R19, R6, PT ;  /* 0x000000061300720c */ /* 0x000fe20003f04070 */
[--C-:B------:R-:W-:Y:S01]  /*4070*/  @!P5 IMAD.IADD R2, R2, 0x1, -R19.reuse ;  /* 0x000000010202d824 */ /* 0x100fe200078e0a13 */
[----:B------:R-:W-:Y:S01]  /*4080*/  ISETP.GE.AND P5, PT, R16, RZ, PT ;  /* 0x000000ff1000720c */ /* 0x000fe20003fa6270 */
[--C-:B------:R-:W-:Y:S01]  /*4090*/  @!P1 IMAD.IADD R3, R3, 0x1, -R19.reuse ;  /* 0x0000000103039824 */ /* 0x100fe200078e0a13 */
[----:B------:R1:W-:Y:S01]  /*40a0*/  STL [R1+0x120], R9 ;  /* 0x0001200901007387 */ /* 0x0003e20000100800 */
[----:B------:R-:W-:Y:S01]  /*40b0*/  VIADD R7, R21, 0xc0 ;  /* 0x000000c015077836 */ /* 0x000fe20000000000 */
[----:B------:R-:W-:Y:S01]  /*40c0*/  ISETP.GT.U32.AND P2, PT, R19, R2, PT ;  /* 0x000000021300720c */ /* 0x000fe20003f44070 */
[----:B0-----:R-:W-:Y:S01]  /*40d0*/  IMAD.MOV.U32 R0, RZ, RZ, R4 ;  /* 0x000000ffff007224 */ /* 0x001fe200078e0004 */
[----:B------:R-:W-:Y:S01]  /*40e0*/  ISETP.GE.AND P1, PT, R15, RZ, PT ;  /* 0x000000ff0f00720c */ /* 0x000fe20003f26270 */
[----:B------:R-:W-:Y:S01]  /*40f0*/  VIADD R4, R21, 0xc2 ;  /* 0x000000c215047836 */ /* 0x000fe20000000000 */
[----:B------:R-:W-:Y:S01]  /*4100*/  IABS R8, R7 ;  /* 0x0000000700087213 */ /* 0x000fe20000000000 */
[----:B------:R-:W-:Y:S01]  /*4110*/  @!P6 IMAD.MOV R0, RZ, RZ, -R0 ;  /* 0x000000ffff00e224 */ /* 0x000fe200078e0a00 */
[----:B------:R-:W-:Y:S01]  /*4120*/  ISETP.GT.U32.AND P6, PT, R19, R5, PT ;  /* 0x000000051300720c */ /* 0x000fe20003fc4070 */
[----:B------:R-:W-:Y:S01]  /*4130*/  @!P0 IMAD.IADD R6, R6, 0x1, -R19 ;  /* 0x0000000106068824 */ /* 0x000fe200078e0a13 */
[----:B------:R-:W-:Y:S01]  /*4140*/  IABS R11, R4 ;  /* 0x00000004000b7213 */ /* 0x000fe20000000000 */
[----:B------:R-:W-:Y:S01]  /*4150*/  VIADD R10, R21, 0xbe ;  /* 0x000000be150a7836 */ /* 0x000fe20000000000 */
[----:B------:R0:W-:Y:S01]  /*4160*/  STL [R1+0x124], R0 ;  /* 0x0001240001007387 */ /* 0x0001e20000100800 */
[----:B------:R-:W-:Y:S01]  /*4170*/  ISETP.GE.AND P0, PT, R7, RZ, PT ;  /* 0x000000ff0700720c */ /* 0x000fe20003f06270 */
[----:B-1----:R-:W-:-:S02]  /*4180*/  VIADD R9, R21, 0xba ;  /* 0x000000ba15097836 */ /* 0x002fc40000000000 */
[--C-:B------:R-:W-:Y:S01]  /*4190*/  @!P2 IMAD.IADD R2, R2, 0x1, -R19.reuse ;  /* 0x000000010202a824 */ /* 0x100fe200078e0a13 */
[----:B------:R-:W-:Y:S01]  /*41a0*/  ISETP.GE.AND P2, PT, R4, RZ, PT ;  /* 0x000000ff0400720c */ /* 0x000fe20003f46270 */
[----:B------:R-:W-:Y:S02]  /*41b0*/  IMAD.MOV.U32 R4, RZ, RZ, R8 ;  /* 0x000000ffff047224 */ /* 0x000fe400078e0008 */
[----:B------:R-:W-:Y:S02]  /*41c0*/  VIADD R16, R21, 0xb6 ;  /* 0x000000b615107836 */ /* 0x000fe40000000000 */
[----:B------:R-:W-:Y:S01]  /*41d0*/  @!P6 IMAD.IADD R5, R5, 0x1, -R19 ;  /* 0x000000010505e824 */ /* 0x000fe200078e0a13 */
[----:B------:R-:W-:Y:S01]  /*41e0*/  ISETP.GT.U32.AND P6, PT, R19, R6, PT ;  /* 0x000000061300720c */ /* 0x000fe20003fc4070 */
[----:B0-----:R-:W-:Y:S02]  /*41f0*/  IMAD.MOV.U32 R0, RZ, RZ, R3 ;  /* 0x000000ffff007224 */ /* 0x001fe400078e0003 */
[----:B------:R-:W-:-:S04]  /*4200*/  IMAD.HI.U32 R3, R22, R11, RZ ;  /* 0x0000000b16037227 */ /* 0x000fc800078e00ff */
[----:B------:R-:W-:Y:S02]  /*4210*/  IMAD.MOV R3, RZ, RZ, -R3 ;  /* 0x000000ffff037224 */ /* 0x000fe400078e0a03 */
[----:B------:R-:W-:Y:S01]  /*4220*/  @!P3 IMAD.MOV R0, RZ, RZ, -R0 ;  /* 0x000000ffff00b224 */ /* 0x000fe200078e0a00 */
[C---:B------:R-:W-:Y:S01]  /*4230*/  ISETP.GT.U32.AND P3, PT, R19.reuse, R5, PT ;  /* 0x000000051300720c */ /* 0x040fe20003f64070 */
[C---:B------:R-:W-:Y:S02]  /*4240*/  IMAD R11, R19.reuse, R3, R11 ;  /* 0x00000003130b7224 */ /* 0x040fe400078e020b */
[----:B------:R-:W-:Y:S01]  /*4250*/  IMAD.HI.U32 R7, R22, R4, RZ ;  /* 0x0000000416077227 */ /* 0x000fe200078e00ff */
[----:B------:R0:W-:Y:S03]  /*4260*/  STL [R1+0x128], R0 ;  /* 0x0001280001007387 */ /* 0x0001e60000100800 */
[----:B------:R-:W-:Y:S01]  /*4270*/  @!P6 IMAD.IADD R6, R6, 0x1, -R19 ;  /* 0x000000010606e824 */ /* 0x000fe200078e0a13 */
[----:B------:R-:W-:Y:S01]  /*4280*/  ISETP.GT.U32.AND P6, PT, R19, R11, PT ;  /* 0x0000000b1300720c */ /* 0x000fe20003fc4070 */
[----:B------:R-:W-:-:S02]  /*4290*/  VIADD R13, R21, 0xb4 ;  /* 0x000000b4150d7836 */ /* 0x000fc40000000000 */
[----:B------:R-:W-:Y:S02]  /*42a0*/  IMAD.MOV.U32 R8, RZ, RZ, R6 ;  /* 0x000000ffff087224 */ /* 0x000fe400078e0006 */
[----:B------:R-:W-:Y:S01]  /*42b0*/  @!P3 IMAD.IADD R5, R5, 0x1, -R19 ;  /* 0x000000010505b824 */ /* 0x000fe200078e0a13 */
[----:B------:R-:W-:Y:S01]  /*42c0*/  IABS R12, R13 ;  /* 0x0000000d000c7213 */ /* 0x000fe20000000000 */
[----:B0-----:R-:W-:Y:S02]  /*42d0*/  IMAD.MOV.U32 R0, RZ, RZ, R2 ;  /* 0x000000ffff007224 */ /* 0x001fe400078e0002 */
[----:B------:R-:W-:Y:S02]  /*42e0*/  IMAD.MOV R2, RZ, RZ, -R7 ;  /* 0x000000ffff027224 */ /* 0x000fe400078e0a07 */
[----:B------:R-:W-:Y:S02]  /*42f0*/  @!P5 IMAD.MOV R8, RZ, RZ, -R8 ;  /* 0x000000ffff08d224 */ /* 0x000fe400078e0a08 */
[----:B------:R-:W-:-:S02]  /*4300*/  IMAD R4, R19, R2, R4 ;  /* 0x0000000213047224 */ /* 0x000fc400078e0204 */
[----:B------:R-:W-:Y:S01]  /*4310*/  @!P4 IMAD.MOV R0, RZ, RZ, -R0 ;  /* 0x000000ffff00c224 */ /* 0x000fe200078e0a00 */
[----:B------:R-:W-:Y:S01]  /*4320*/  ISETP.GE.AND P4, PT, R10, RZ, PT ;  /* 0x000000ff0a00720c */ /* 0x000fe20003f86270 */
[----:B------:R-:W-:Y:S01]  /*4330*/  @!P6 IMAD.IADD R11, R11, 0x1, -R19 ;  /* 0x000000010b0be824 */ /* 0x000fe200078e0a13 */
[----:B------:R-:W-:Y:S01]  /*4340*/  ISETP.GT.U32.AND P5, PT, R19, R4, PT ;  /* 0x000000041300720c */ /* 0x000fe20003fa4070 */
[----:B------:R-:W-:Y:S01]  /*4350*/  VIADD R7, R21, 0xbc ;  /* 0x000000bc15077836 */ /* 0x000fe20000000000 */
[----:B------:R-:W-:Y:S01]  /*4360*/  IABS R10, R10 ;  /* 0x0000000a000a7213 */ /* 0x000fe20000000000 */
[----:B------:R0:W-:Y:S01]  /*4370*/  STL [R1+0x12c], R0 ;  /* 0x00012c0001007387 */ /* 0x0001e20000100800 */
[----:B------:R-:W-:Y:S01]  /*4380*/  ISETP.GT.U32.AND P6, PT, R19, R11, PT ;  /* 0x0000000b1300720c */ /* 0x000fe20003fc4070 */
[----:B------:R-:W-:Y:S01]  /*4390*/  VIADD R2, R21, 0xb8 ;  /* 0x000000b815027836 */ /* 0x000fe20000000000 */
[----:B------:R-:W-:Y:S01]  /*43a0*/  ISETP.GE.AND P3, PT, R7, RZ, PT ;  /* 0x000000ff0700720c */ /* 0x000fe20003f66270 */
[----:B------:R-:W-:Y:S01]  /*43b0*/  IMAD.HI.U32 R3, R22, R10, RZ ;  /* 0x0000000a16037227 */ /* 0x000fe200078e00ff */
[----:B------:R1:W-:Y:S01]  /*43c0*/  STL [R1+0x130], R8 ;  /* 0x0001300801007387 */ /* 0x0003e20000100800 */
[----:B------:R-:W-:-:S02]  /*43d0*/  IABS R7, R7 ;  /* 0x0000000700077213 */ /* 0x000fc40000000000 */
[----:B------:R-:W-:Y:S02]  /*43e0*/  IMAD.MOV R6, RZ, RZ, -R3 ;  /* 0x000000ffff067224 */ /* 0x000fe400078e0a03 */
[----:B0-----:R-:W-:Y:S02]  /*43f0*/  IMAD.MOV.U32 R0, RZ, RZ, R5 ;  /* 0x000000ffff007224 */ /* 0x001fe400078e0005 */
[--C-:B------:R-:W-:Y:S02]  /*4400*/  @!P5 IMAD.IADD R4, R4, 0x1, -R19.reuse ;  /* 0x000000010404d824 */ /* 0x100fe400078e0a13 */
[----:B------:R-:W-:Y:S01]  /*4410*/  @!P1 IMAD.MOV R0, RZ, RZ, -R0 ;  /* 0x000000ffff009224 */ /* 0x000fe200078e0a00 */
[----:B------:R-:W-:Y:S01]  /*4420*/  ISETP.GE.AND P1, PT, R9, RZ, PT ;  /* 0x000000ff0900720c */ /* 0x000fe20003f26270 */
[----:B------:R-:W-:Y:S01]  /*4430*/  IMAD R10, R19, R6, R10 ;  /* 0x00000006130a7224 */ /* 0x000fe200078e020a */
[----:B------:R-:W-:Y:S01]  /*4440*/  IABS R9, R9 ;  /* 0x0000000900097213 */ /* 0x000fe20000000000 */
[----:B------:R-:W-:Y:S01]  /*4450*/  @!P6 IMAD.IADD R11, R11, 0x1, -R19 ;  /* 0x000000010b0be824 */ /* 0x000fe200078e0a13 */
[----:B-1----:R-:W-:Y:S01]  /*4460*/  IABS R8, R2 ;  /* 0x0000000200087213 */ /* 0x002fe20000000000 */
[C---:B------:R-:W-:Y:S01]  /*4470*/  IMAD.HI.U32 R3, R22.reuse, R7, RZ ;  /* 0x0000000716037227 */ /* 0x040fe200078e00ff */
[C---:B------:R-:W-:Y:S01]  /*4480*/  ISETP.GT.U32.AND P5, PT, R19.reuse, R4, PT ;  /* 0x000000041300720c */ /* 0x040fe20003fa4070 */
[----:B------:R0:W-:Y:S01]  /*4490*/  STL [R1+0x134], R0 ;  /* 0x0001340001007387 */ /* 0x0001e20000100800 */
[----:B------:R-:W-:Y:S01]  /*44a0*/  ISETP.GT.U32.AND P6, PT, R19, R10, PT ;  /* 0x0000000a1300720c */ /* 0x000fe20003fc4070 */
[----:B------:R-:W-:-:S04]  /*44b0*/  IMAD.HI.U32 R5, R22, R9, RZ ;  /* 0x0000000916057227 */ /* 0x000fc800078e00ff */
[----:B------:R-:W-:-:S04]  /*44c0*/  IMAD.HI.U32 R6, R22, R8, RZ ;  /* 0x0000000816067227 */ /* 0x000fc800078e00ff */
[----:B------:R-:W-:Y:S02]  /*44d0*/  IMAD.MOV R5, RZ, RZ, -R5 ;  /* 0x000000ffff057224 */ /* 0x000fe400078e0a05 */
[----:B------:R-:W-:Y:S02]  /*44e0*/  IMAD.MOV R3, RZ, RZ, -R3 ;  /* 0x000000ffff037224 */ /* 0x000fe400078e0a03 */
[----:B------:R-:W-:Y:S02]  /*44f0*/  IMAD.MOV R6, RZ, RZ, -R6 ;  /* 0x000000ffff067224 */ /* 0x000fe400078e0a06 */
[C---:B------:R-:W-:Y:S02]  /*4500*/  IMAD R9, R19.reuse, R5, R9 ;  /* 0x0000000513097224 */ /* 0x040fe400078e0209 */
[----:B------:R-:W-:Y:S01]  /*4510*/  IMAD R7, R19, R3, R7 ;  /* 0x0000000313077224 */ /* 0x000fe200078e0207 */
[----:B------:R-:W-:Y:S01]  /*4520*/  IABS R3, R16 ;  /* 0x0000001000037213 */ /* 0x000fe20000000000 */
[----:B0-----:R-:W-:-:S02]  /*4530*/  IMAD.MOV.U32 R0, RZ, RZ, R11 ;  /* 0x000000ffff007224 */ /* 0x001fc400078e000b */
[C---:B------:R-:W-:Y:S02]  /*4540*/  IMAD R8, R19.reuse, R6, R8 ;  /* 0x0000000613087224 */ /* 0x040fe400078e0208 */
[--C-:B------:R-:W-:Y:S01]  /*4550*/  @!P5 IMAD.IADD R4, R4, 0x1, -R19.reuse ;  /* 0x000000010404d824 */ /* 0x100fe200078e0a13 */
[C---:B------:R-:W-:Y:S01]  /*4560*/  ISETP.GT.U32.AND P5, PT, R19.reuse, R9, PT ;  /* 0x000000091300720c */ /* 0x040fe20003fa4070 */
[----:B------:R-:W-:Y:S01]  /*4570*/  @!P2 IMAD.MOV R0, RZ, RZ, -R0 ;  /* 0x000000ffff00a224 */ /* 0x000fe200078e0a00 */
[C---:B------:R-:W-:Y:S01]  /*4580*/  ISETP.GT.U32.AND P2, PT, R19.reuse, R7, PT ;  /* 0x000000071300720c */ /* 0x040fe20003f44070 */
[----:B------:R-:W-:Y:S01]  /*4590*/  @!P6 IMAD.IADD R10, R10, 0x1, -R19 ;  /* 0x000000010a0ae824 */ /* 0x000fe200078e0a13 */
[----:B------:R-:W-:Y:S01]  /*45a0*/  ISETP.GT.U32.AND P6, PT, R19, R8, PT ;  /* 0x000000081300720c */ /* 0x000fe20003fc4070 */
[----:B------:R-:W-:Y:S01]  /*45b0*/  IMAD.HI.U32 R5, R22, R3, RZ ;  /* 0x0000000316057227 */ /* 0x000fe200078e00ff */
[----:B------:R0:W-:Y:S03]  /*45c0*/  STL [R1+0x138], R0 ;  /* 0x0001380001007387 */ /* 0x0001e60000100800 */
[----:B------:R-:W-:-:S02]  /*45d0*/  IMAD.MOV R5, RZ, RZ, -R5 ;  /* 0x000000ffff057224 */ /* 0x000fc400078e0a05 */
[----:B------:R-:W-:Y:S02]  /*45e0*/  VIADD R6, R21, 0xb2 ;  /* 0x000000b215067836 */ /* 0x000fe40000000000 */
[--C-:B------:R-:W-:Y:S02]  /*45f0*/  @!P5 IMAD.IADD R9, R9, 0x1, -R19.reuse ;  /* 0x000000010909d824 */ /* 0x100fe400078e0a13 */
[--C-:B------:R-:W-:Y:S01]  /*4600*/  @!P2 IMAD.IADD R7, R7, 0x1, -R19.reuse ;  /* 0x000000010707a824 */ /* 0x100fe200078e0a13 */
[C---:B------:R-:W-:Y:S01]  /*4610*/  ISETP.GT.U32.AND P2, PT, R19.reuse, R10, PT ;  /* 0x0000000a1300720c */ /* 0x040fe20003f44070 */
[----:B------:R-:W-:Y:S01]  /*4620*/  @!P6 IMAD.IADD R8, R8, 0x1, -R19 ;  /* 0x000000010808e824 */ /* 0x000fe200078e0a13 */
[C---:B------:R-:W-:Y:S01]  /*4630*/  ISETP.GT.U32.AND P6, PT, R19.reuse, R9, PT ;  /* 0x000000091300720c */ /* 0x040fe20003fc4070 */
[----:B0-----:R-:W-:Y:S01]  /*4640*/  IMAD.MOV.U32 R0, RZ, RZ, R4 ;  /* 0x000000ffff007224 */ /* 0x001fe200078e0004 */
[----:B------:R-:W-:Y:S01]  /*4650*/  ISETP.GT.U32.AND P5, PT, R19, R7, PT ;  /* 0x000000071300720c */ /* 0x000fe20003fa4070 */
[----:B------:R-:W-:Y:S01]  /*4660*/  IMAD.HI.U32 R4, R22, R12, RZ ;  /* 0x0000000c16047227 */ /* 0x000fe200078e00ff */
[----:B------:R-:W-:-:S03]  /*4670*/  IABS R15, R6 ;  /* 0x00000006000f7213 */ /* 0x000fc60000000000 */
[----:B------:R-:W-:Y:S02]  /*4680*/  IMAD.MOV R4, RZ, RZ, -R4 ;  /* 0x000000ffff047224 */ /* 0x000fe400078e0a04 */
[----:B------:R-:W-:Y:S01]  /*4690*/  @!P0 IMAD.MOV R0, RZ, RZ, -R0 ;  /* 0x000000ffff008224 */ /* 0x000fe200078e0a00 */
[C---:B------:R-:W-:Y:S01]  /*46a0*/  ISETP.GT.U32.AND P0, PT, R19.reuse, R8, PT ;  /* 0x000000081300720c */ /* 0x040fe20003f04070 */
[C---:B------:R-:W-:Y:S02]  /*46b0*/  IMAD R3, R19.reuse, R5, R3 ;  /* 0x0000000513037224 */ /* 0x040fe400078e0203 */
[C---:B------:R-:W-:Y:S01]  /*46c0*/  IMAD R12, R19.reuse, R4, R12 ;  /* 0x00000004130c7224 */ /* 0x040fe200078e020c */
[----:B------:R0:W-:Y:S01]  /*46d0*/  STL [R1+0x13c], R0 ;  /* 0x00013c0001007387 */ /* 0x0001e20000100800 */
[--C-:B------:R-:W-:Y:S01]  /*46e0*/  @!P2 IMAD.IADD R10, R10, 0x1, -R19.reuse ;  /* 0x000000010a0aa824 */ /* 0x100fe200078e0a13 */
[----:B------:R-:W-:Y:S01]  /*46f0*/  ISETP.GT.U32.AND P2, PT, R19, R3, PT ;  /* 0x000000031300720c */ /* 0x000fe20003f44070 */
[----:B------:R-:W-:Y:S01]  /*4700*/  @!P6 IMAD.IADD R9, R9, 0x1, -R19 ;  /* 0x000000010909e824 */ /* 0x000fe200078e0a13 */
[----:B------:R-:W-:Y:S01]  /*4710*/  ISETP.GT.U32.AND P6, PT, R19, R12, PT ;  /* 0x0000000c1300720c */ /* 0x000fe20003fc4070 */
[----:B------:R-:W-:-:S02]  /*4720*/  VIADD R4, R21, 0xae ;  /* 0x000000ae15047836 */ /* 0x000fc40000000000 */
[--C-:B------:R-:W-:Y:S01]  /*4730*/  @!P5 IMAD.IADD R7, R7, 0x1, -R19.reuse ;  /* 0x000000010707d824 */ /* 0x100fe200078e0a13 */
[----:B------:R-:W-:Y:S01]  /*4740*/  ISETP.GE.AND P5, PT, R2, RZ, PT ;  /* 0x000000ff0200720c */ /* 0x000fe20003fa6270 */
[----:B------:R-:W-:Y:S01]  /*4750*/  @!P0 IMAD.IADD R8, R8, 0x1, -R19 ;  /* 0x0000000108088824 */ /* 0x000fe200078e0a13 */
[----:B------:R-:W-:Y:S01]  /*4760*/  ISETP.GE.AND P0, PT, R16, RZ, PT ;  /* 0x000000ff1000720c */ /* 0x000fe20003f06270 */
[----:B0-----:R-:W-:Y:S01]  /*4770*/  IMAD.MOV.U32 R0, RZ, RZ, R7 ;  /* 0x000000ffff007224 */ /* 0x001fe200078e0007 */
[----:B------:R-:W-:Y:S01]  /*4780*/  IABS R16, R4 ;  /* 0x0000000400107213 */ /* 0x000fe20000000000 */
[----:B------:R-:W-:-:S04]  /*4790*/  IMAD.HI.U32 R11, R22, R15, RZ ;  /* 0x0000000f160b7227 */ /* 0x000fc800078e00ff */
[--C-:B------:R-:W-:Y:S01]  /*47a0*/  @!P2 IMAD.IADD R3, R3, 0x1, -R19.reuse ;  /* 0x000000010303a824 */ /* 0x100fe200078e0a13 */
[----:B------:R-:W-:Y:S01]  /*47b0*/  ISETP.GE.AND P2, PT, R13, RZ, PT ;  /* 0x000000ff0d00720c */ /* 0x000fe20003f46270 */
[----:B------:R-:W-:Y:S02]  /*47c0*/  @!P6 IMAD.IADD R12, R12, 0x1, -R19 ;  /* 0x000000010c0ce824 */ /* 0x000fe400078e0a13 */
[----:B------:R-:W-:Y:S02]  /*47d0*/  IMAD.MOV.U32 R13, RZ, RZ, R16 ;  /* 0x000000ffff0d7224 */ /* 0x000fe400078e0010 */
[----:B------:R-:W-:Y:S01]  /*47e0*/  @!P3 IMAD.MOV R0, RZ, RZ, -R0 ;  /* 0x000000ffff00b224 */ /* 0x000fe200078e0a00 */
[----:B------:R-:W-:Y:S01]  /*47f0*/  ISETP.GT.U32.AND P3, PT, R19, R12, PT ;  /* 0x0000000c1300720c */ /* 0x000fe20003f64070 */
[----:B------:R-:W-:Y:S02]  /*4800*/  IMAD.MOV.U32 R17, RZ, RZ, R10 ;  /* 0x000000ffff117224 */ /* 0x000fe400078e000a */
[----:B------:R-:W-:-:S04]  /*4810*/  IMAD.HI.U32 R10, R22, R13, RZ ;  /* 0x0000000d160a7227 */ /* 0x000fc800078e00ff */
[----:B------:R-:W-:Y:S02]  /*4820*/  IMAD.MOV R11, RZ, RZ, -R11 ;  /* 0x000000ffff0b7224 */ /* 0x000fe400078e0a0b */
[----:B------:R-:W-:Y:S02]  /*4830*/  IMAD.MOV R7, RZ, RZ, -R10 ;  /* 0x000000ffff077224 */ /* 0x000fe400078e0a0a */
[----:B------:R-:W-:Y:S01]  /*4840*/  @!P4 IMAD.MOV R17, RZ, RZ, -R17 ;  /* 0x000000ffff11c224 */ /* 0x000fe200078e0a11 */
[C---:B------:R-:W-:Y:S01]  /*4850*/  ISETP.GT.U32.AND P4, PT, R19.reuse, R3, PT ;  /* 0x000000031300720c */ /* 0x040fe20003f84070 */
[----:B------:R-:W-:Y:S02]  /*4860*/  IMAD R15, R19, R11, R15 ;  /* 0x0000000b130f7224 */ /* 0x000fe400078e020f */
[----:B------:R-:W-:Y:S01]  /*4870*/  VIADD R5, R21, 0xb0 ;  /* 0x000000b015057836 */ /* 0x000fe20000000000 */
[----:B------:R-:W-:Y:S01]  /*4880*/  STL [R1+0x140], R17 ;  /* 0x0001401101007387 */ /* 0x000fe20000100800 */
[C---:B------:R-:W-:Y:S01]  /*4890*/  IMAD R13, R19.reuse, R7, R13 ;  /* 0x00000007130d7224 */ /* 0x040fe200078e020d */
[C---:B------:R-:W-:Y:S01]  /*48a0*/  ISETP.GT.U32.AND P6, PT, R19.reuse, R15, PT ;  /* 0x0000000f1300720c */ /* 0x040fe20003fc4070 */
[----:B------:R-:W-:Y:S01]  /*48b0*/  @!P3 IMAD.IADD R12, R12, 0x1, -R19 ;  /* 0x000000010c0cb824 */ /* 0x000fe200078e0a13 */
[----:B------:R-:W-:Y:S01]  /*48c0*/  IABS R14, R5 ;  /* 0x00000005000e7213 */ /* 0x000fe20000000000 */
[----:B------:R0:W-:Y:S01]  /*48d0*/  STL [R1+0x144], R0 ;  /* 0x0001440001007387 */ /* 0x0001e20000100800 */
[----:B------:R-:W-:Y:S01]  /*48e0*/  ISETP.GT.U32.AND P3, PT, R19, R13, PT ;  /* 0x0000000d1300720c */ /* 0x000fe20003f64070 */
[----:B------:R-:W-:Y:S01]  /*48f0*/  @!P1 IMAD.MOV R9, RZ, RZ, -R9 ;  /* 0x000000ffff099224 */ /* 0x000fe200078e0a09 */
[----:B------:R-:W-:Y:S01]  /*4900*/  ISETP.GE.AND P1, PT, R6, RZ, PT ;  /* 0x000000ff0600720c */ /* 0x000fe20003f26270 */
[----:B------:R-:W-:-:S03]  /*4910*/  IMAD.HI.U32 R2, R22, R14, RZ ;  /* 0x0000000e16027227 */ /* 0x000fc600078e00ff */
[----:B------:R-:W-:Y:S01]  /*4920*/  STL [R1+0x148], R9 ;  /* 0x0001480901007387 */ /* 0x000fe20000100800 */
[--C-:B------:R-:W-:Y:S01]  /*4930*/  @!P4 IMAD.IADD R3, R3, 0x1, -R19.reuse ;  /* 0x000000010303c824 */ /* 0x100fe200078e0a13 */
[----:B------:R-:W-:Y:S01]  /*4940*/  ISETP.GE.AND P4, PT, R5, RZ, PT ;  /* 0x000000ff0500720c */ /* 0x000fe20003f86270 */
[----:B0-----:R-:W-:Y:S02]  /*4950*/  IMAD.MOV.U32 R0, RZ, RZ, R8 ;  /* 0x000000ffff007224 */ /* 0x001fe400078e0008 */
[----:B------:R-:W-:Y:S02]  /*4960*/  IMAD.MOV R2, RZ, RZ, -R2 ;  /* 0x000000ffff027224 */ /* 0x000fe400078e0a02 */
[----:B------:R-:W-:Y:S02]  /*4970*/  VIADD R5, R21, 0xaa ;  /* 0x000000aa15057836 */ /* 0x000fe40000000000 */
[----:B------:R-:W-:Y:S02]  /*4980*/  @!P5 IMAD.MOV R0, RZ, RZ, -R0 ;  /* 0x000000ffff00d224 */ /* 0x000fe400078e0a00 */
[--C-:B------:R-:W-:Y:S01]  /*4990*/  @!P6 IMAD.IADD R15, R15, 0x1, -R19.reuse ;  /* 0x000000010f0fe824 */ /* 0x100fe200078e0a13 */
[----:B------:R-:W-:Y:S01]  /*49a0*/  ISETP.GE.AND P6, PT, R4, RZ, PT ;  /* 0x000000ff0400720c */ /* 0x000fe20003fc6270 */
[----:B------:R-:W-:Y:S01]  /*49b0*/  IMAD R14, R19, R2, R14 ;  /* 0x00000002130e7224 */ /* 0x000fe200078e020e */
[----:B------:R-:W-:Y:S01]  /*49c0*/  IABS R4, R5 ;  /* 0x0000000500047213 */ /* 0x000fe20000000000 */
[----:B------:R-:W-:Y:S01]  /*49d0*/  @!P3 IMAD.IADD R13, R13, 0x1, -R19 ;  /* 0x000000010d0db824 */ /* 0x000fe200078e0a13 */
[----:B------:R0:W-:Y:S01]  /*49e0*/  STL [R1+0x158], R0 ;  /* 0x0001580001007387 */ /* 0x0001e20000100800 */
[----:B------:R-:W-:Y:S01]  /*49f0*/  VIADD R2, R21, 0xac ;  /* 0x000000ac15027836 */ /* 0x000fe20000000000 */
[C---:B------:R-:W-:Y:S01]  /*4a00*/  ISETP.GT.U32.AND P5, PT, R19.reuse, R14, PT ;  /* 0x0000000e1300720c */ /* 0x040fe20003fa4070 */
[----:B------:R-:W-:Y:S01]  /*4a10*/  IMAD.HI.U32 R6, R22, R4, RZ ;  /* 0x0000000416067227 */ /* 0x000fe200078e00ff */
[----:B------:R-:W-:-:S02]  /*4a20*/  ISETP.GT.U32.AND P3, PT, R19, R13, PT ;  /* 0x0000000d1300720c */ /* 0x000fc40003f64070 */
[----:B------:R-:W-:Y:S01]  /*4a30*/  IABS R10, R2 ;  /* 0x00000002000a7213 */ /* 0x000fe20000000000 */
[----:B------:R-:W-:Y:S02]  /*4a40*/  IMAD.MOV R6, RZ, RZ, -R6 ;  /* 0x000000ffff067224 */ /* 0x000fe400078e0a06 */
[----:B------:R-:W-:Y:S02]  /*4a50*/  VIADD R8, R21, 0xa8 ;  /* 0x000000a815087836 */ /* 0x000fe40000000000 */
[----:B0-----:R-:W-:Y:S02]  /*4a60*/  IMAD.MOV.U32 R0, RZ, RZ, R3 ;  /* 0x000000ffff007224 */ /* 0x001fe400078e0003 */
[----:B------:R-:W-:Y:S01]  /*4a70*/  IMAD.HI.U32 R7, R22, R10, RZ ;  /* 0x0000000a16077227 */ /* 0x000fe200078e00ff */
[----:B------:R-:W-:-:S03]  /*4a80*/  IABS R11, R8 ;  /* 0x00000008000b7213 */ /* 0x000fc60000000000 */
[----:B------:R-:W-:Y:S01]  /*4a90*/  @!P0 IMAD.MOV R0, RZ, RZ, -R0 ;  /* 0x000000ffff008224 */ /* 0x000fe200078e0a00 */
[C---:B------:R-:W-:Y:S01]  /*4aa0*/  ISETP.GT.U32.AND P0, PT, R19.reuse, R15, PT ;  /* 0x0000000f1300720c */ /* 0x040fe20003f04070 */
[----:B------:R-:W-:Y:S02]  /*4ab0*/  IMAD R4, R19, R6, R4 ;  /* 0x0000000613047224 */ /* 0x000fe400078e0204 */
[----:B------:R-:W-:Y:S01]  /*4ac0*/  IMAD.MOV R7, RZ, RZ, -R7 ;  /* 0x000000ffff077224 */ /* 0x000fe200078e0a07 */
[----:B------:R0:W-:Y:S01]  /*4ad0*/  STL [R1+0x15c], R0 ;  /* 0x00015c0001007387 */ /* 0x0001e20000100800 */
[--C-:B------:R-:W-:Y:S01]  /*4ae0*/  @!P3 IMAD.IADD R13, R13, 0x1, -R19.reuse ;  /* 0x000000010d0db824 */ /* 0x100fe200078e0a13 */
[C---:B------:R-:W-:Y:S01]  /*4af0*/  ISETP.GT.U32.AND P3, PT, R19.reuse, R4, PT ;  /* 0x000000041300720c */ /* 0x040fe20003f64070 */
[----:B------:R-:W-:Y:S02]  /*4b00*/  IMAD R10, R19, R7, R10 ;  /* 0x00000007130a7224 */ /* 0x000fe400078e020a */
[----:B------:R-:W-:-:S02]  /*4b10*/  @!P5 IMAD.IADD R14, R14, 0x1, -R19 ;  /* 0x000000010e0ed824 */ /* 0x000fc400078e0a13 */
[----:B------:R-:W-:Y:S02]  /*4b20*/  VIADD R6, R21, 0xa4 ;  /* 0x000000a415067836 */ /* 0x000fe40000000000 */
[----:B------:R-:W-:Y:S01]  /*4b30*/  @!P0 IMAD.IADD R15, R15, 0x1, -R19 ;  /* 0x000000010f0f8824 */ /* 0x000fe200078e0a13 */
[----:B------:R-:W-:Y:S01]  /*4b40*/  ISETP.GT.U32.AND P0, PT, R19, R10, PT ;  /* 0x0000000a1300720c */ /* 0x000fe20003f04070 */
[----:B------:R-:W-:Y:S01]  /*4b50*/  VIADD R3, R21, 0xa6 ;  /* 0x000000a615037836 */ /* 0x000fe20000000000 */
[----:B------:R-:W-:Y:S01]  /*4b60*/  ISETP.GT.U32.AND P5, PT, R19, R14, PT ;  /* 0x0000000e1300720c */ /* 0x000fe20003fa4070 */
[----:B0-----:R-:W-:Y:S01]  /*4b70*/  IMAD.MOV.U32 R0, RZ, RZ, R15 ;  /* 0x000000ffff007224 */ /* 0x001fe200078e000f */
[----:B------:R-:W-:Y:S01]  /*4b80*/  IABS R9, R6 ;  /* 0x0000000600097213 */ /* 0x000fe20000000000 */
[----:B------:R-:W-:Y:S01]  /*4b90*/  @!P3 IMAD.IADD R4, R4, 0x1, -R19 ;  /* 0x000000010404b824 */ /* 0x000fe200078e0a13 */
[----:B------:R-:W-:Y:S01]  /*4ba0*/  IABS R7, R3 ;  /* 0x0000000300077213 */ /* 0x000fe20000000000 */
[----:B------:R-:W-:-:S02]  /*4bb0*/  @!P1 IMAD.MOV R0, RZ, RZ, -R0 ;  /* 0x000000ffff009224 */ /* 0x000fc400078e0a00 */
[----:B------:R-:W-:Y:S01]  /*4bc0*/  IMAD.MOV.U32 R17, RZ, RZ, R12 ;  /* 0x000000ffff117224 */ /* 0x000fe200078e000c */
[----:B------:R-:W-:Y:S01]  /*4bd0*/  ISETP.GT.U32.AND P1, PT, R19, R4, PT ;  /* 0x000000041300720c */ /* 0x000fe20003f24070 */
[----:B------:R-:W-:-:S04]  /*4be0*/  IMAD.HI.U32 R12, R22, R9, RZ ;  /* 0x00000009160c7227 */ /* 0x000fc800078e00ff */
[--C-:B------:R-:W-:Y:S01]  /*4bf0*/  @!P0 IMAD.IADD R10, R10, 0x1, -R19.reuse ;  /* 0x000000010a0a8824 */ /* 0x100fe200078e0a13 */
[----:B------:R-:W-:Y:S01]  /*4c00*/  ISETP.GE.AND P0, PT, R5, RZ, PT ;  /* 0x000000ff0500720c */ /* 0x000fe20003f06270 */
[----:B------:R-:W-:Y:S01]  /*4c10*/  @!P5 IMAD.IADD R14, R14, 0x1, -R19 ;  /* 0x000000010e0ed824 */ /* 0x000fe200078e0a13 */
[----:B------:R-:W-:Y:S01]  /*4c20*/  ISETP.GE.AND P5, PT, R2, RZ, PT ;  /* 0x000000ff0200720c */ /* 0x000fe20003fa6270 */
[----:B------:R-:W-:Y:S01]  /*4c30*/  IMAD.HI.U32 R16, R22, R11, RZ ;  /* 0x0000000b16107227 */ /* 0x000fe200078e00ff */
[----:B------:R-:W-:-:S03]  /*4c40*/  ISETP.GT.U32.AND P3, PT, R19, R10, PT ;  /* 0x0000000a1300720c */ /* 0x000fc60003f64070 */
[----:B------:R-:W-:Y:S02]  /*4c50*/  @!P2 IMAD.MOV R17, RZ, RZ, -R17 ;  /* 0x000000ffff11a224 */ /* 0x000fe400078e0a11 */
[----:B------:R-:W-:Y:S02]  /*4c60*/  IMAD.MOV R12, RZ, RZ, -R12 ;  /* 0x000000ffff0c7224 */ /* 0x000fe400078e0a0c */
[----:B------:R-:W-:Y:S01]  /*4c70*/  IMAD.MOV R16, RZ, RZ, -R16 ;  /* 0x000000ffff107224 */ /* 0x000fe200078e0a10 */
[----:B------:R-:W-:Y:S01]  /*4c80*/  STL [R1+0x160], R17 ;  /* 0x0001601101007387 */ /* 0x000fe20000100800 */
[----:B------:R-:W-:Y:S01]  /*4c90*/  @!P4 IMAD.MOV R14, RZ, RZ, -R14 ;  /* 0x000000ffff0ec224 */ /* 0x000fe200078e0a0e */
[----:B------:R-:W-:Y:S01]  /*4ca0*/  ISETP.GE.AND P4, PT, R8, RZ, PT ;  /* 0x000000ff0800720c */ /* 0x000fe20003f86270 */
[----:B------:R-:W-:Y:S01]  /*4cb0*/  IMAD.HI.U32 R2, R22, R7, RZ ;  /* 0x0000000716027227 */ /* 0x000fe200078e00ff */
[----:B------:R0:W-:Y:S03]  /*4cc0*/  STL [R1+0x168], R0 ;  /* 0x0001680001007387 */ /* 0x0001e60000100800 */
[C---:B------:R-:W-:Y:S01]  /*4cd0*/  IMAD R8, R19.reuse, R12, R9 ;  /* 0x0000000c13087224 */ /* 0x040fe200078e0209 */
[----:B------:R-:W-:Y:S01]  /*4ce0*/  STL [R1+0x16c], R14 ;  /* 0x00016c0e01007387 */ /* 0x000fe20000100800 */
[----:B------:R-:W-:-:S02]  /*4cf0*/  IMAD R11, R19, R16, R11 ;  /* 0x00000010130b7224 */ /* 0x000fc400078e020b */
[----:B------:R-:W-:Y:S02]  /*4d00*/  IMAD.MOV R2, RZ, RZ, -R2 ;  /* 0x000000ffff027224 */ /* 0x000fe400078e0a02 */
[----:B------:R-:W-:Y:S01]  /*4d10*/  @!P1 IMAD.IADD R4, R4, 0x1, -R19 ;  /* 0x0000000104049824 */ /* 0x000fe200078e0a13 */
[C---:B------:R-:W-:Y:S01]  /*4d20*/  ISETP.GT.U32.AND P1, PT, R19.reuse, R8, PT ;  /* 0x000000081300720c */ /* 0x040fe20003f24070 */
[----:B0-----:R-:W-:Y:S01]  /*4d30*/  IMAD.MOV.U32 R0, RZ, RZ, R13 ;  /* 0x000000ffff007224 */ /* 0x001fe200078e000d */
[C---:B------:R-:W-:Y:S01]  /*4d40*/  ISETP.GT.U32.AND P2, PT, R19.reuse, R11, PT ;  /* 0x0000000b1300720c */ /* 0x040fe20003f44070 */
[C---:B------:R-:W-:Y:S02]  /*4d50*/  IMAD R7, R19.reuse, R2, R7 ;  /* 0x0000000213077224 */ /* 0x040fe400078e0207 */
[----:B------:R-:W-:Y:S02]  /*4d60*/  @!P6 IMAD.MOV R0, RZ, RZ, -R0 ;  /* 0x000000ffff00e224 */ /* 0x000fe400078e0a00 */
[----:B------:R-:W-:Y:S01]  /*4d70*/  @!P3 IMAD.IADD R10, R10, 0x1, -R19 ;  /* 0x000000010a0ab824 */ /* 0x000fe200078e0a13 */
[----:B------:R-:W-:Y:S01]  /*4d80*/  ISETP.GT.U32.AND P6, PT, R19, R7, PT ;  /* 0x000000071300720c */ /* 0x000fe20003fc4070 */
[----:B------:R-:W-:Y:S01]  /*4d90*/  VIADD R5, R21, 0xa2 ;  /* 0x000000a215057836 */ /* 0x000fe20000000000 */
[----:B------:R0:W-:Y:S01]  /*4da0*/  STL [R1+0x170], R0 ;  /* 0x0001700001007387 */ /* 0x0001e20000100800 */
[----:B------:R-:W-:Y:S01]  /*4db0*/  ISETP.GE.AND P3, PT, R3, RZ, PT ;  /* 0x000000ff0300720c */ /* 0x000fe20003f66270 */
[----:B------:R-:W-:-:S02]  /*4dc0*/  VIADD R3, R21, 0xa0 ;  /* 0x000000a015037836 */ /* 0x000fc40000000000 */
[--C-:B------:R-:W-:Y:S01]  /*4dd0*/  @!P1 IMAD.IADD R8, R8, 0x1, -R19.reuse ;  /* 0x0000000108089824 */ /* 0x100fe200078e0a13 */
[----:B------:R-:W-:Y:S01]  /*4de0*/  IABS R2, R5 ;  /* 0x0000000500027213 */ /* 0x000fe20000000000 */
[----:B------:R-:W-:Y:S01]  /*4df0*/  @!P2 IMAD.IADD R11, R11, 0x1, -R19 ;  /* 0x000000010b0ba824 */ /* 0x000fe200078e0a13 */
[----:B------:R-:W-:Y:S01]  /*4e00*/  ISETP.GE.AND P2, PT, R6, RZ, PT ;  /* 0x000000ff0600720c */ /* 0x000fe20003f46270 */
[----:B------:R-:W-:Y:S01]  /*4e10*/  VIADD R6, R21, 0x9e ;  /* 0x0000009e15067836 */ /* 0x000fe20000000000 */
[----:B------:R-:W-:Y:S01]  /*4e20*/  ISETP.GT.U32.AND P1, PT, R19, R8, PT ;  /* 0x000000081300720c */ /* 0x000fe20003f24070 */
[----:B0-----:R-:W-:Y:S01]  /*4e30*/  IMAD.MOV.U32 R0, RZ, RZ, R10 ;  /* 0x000000ffff007224 */ /* 0x001fe200078e000a */
[----:B------:R-:W-:Y:S01]  /*4e40*/  IABS R10, R3 ;  /* 0x00000003000a7213 */ /* 0x000fe20000000000 */
[----:B------:R-:W-:-:S04]  /*4e50*/  IMAD.HI.U32 R9, R22, R2, RZ ;  /* 0x0000000216097227 */ /* 0x000fc800078e00ff */
[----:B------:R-:W-:Y:S01]  /*4e60*/  @!P5 IMAD.MOV R0, RZ, RZ, -R0 ;  /* 0x000000ffff00d224 */ /* 0x000fe200078e0a00 */
[----:B------:R-:W-:Y:S01]  /*4e70*/  ISETP.GT.U32.AND P5, PT, R19, R11, PT ;  /* 0x0000000b1300720c */ /* 0x000fe20003fa4070 */
[----:B------:R-:W-:Y:S02]  /*4e80*/  @!P6 IMAD.IADD R7, R7, 0x1, -R19 ;  /* 0x000000010707e824 */ /* 0x000fe400078e0a13 */
[----:B------:R-:W-:Y:S01]  /*4e90*/  IMAD.MOV R9, RZ, RZ, -R9 ;  /* 0x000000ffff097224 */ /* 0x000fe200078e0a09 */
[----:B------:R0:W-:Y:S01]  /*4ea0*/  STL [R1+0x174], R0 ;  /* 0x0001740001007387 */ /* 0x0001e20000100800 */
[----:B------:R-:W-:Y:S01]  /*4eb0*/  @!P1 IMAD.IADD R8, R8, 0x1, -R19 ;  /* 0x0000000108089824 */ /* 0x000fe200078e0a13 */
[C---:B------:R-:W-:Y:S01]  /*4ec0*/  ISETP.GT.U32.AND P6, PT, R19.reuse, R7, PT ;  /* 0x000000071300720c */ /* 0x040fe20003fc4070 */
[----:B------:R-:W-:Y:S01]  /*4ed0*/  IMAD R2, R19, R9, R2 ;  /* 0x0000000913027224 */ /* 0x000fe200078e0202 */
[----:B------:R-:W-:Y:S01]  /*4ee0*/  IABS R9, R6 ;  /* 0x0000000600097213 */ /* 0x000fe20000000000 */
[----:B------:R-:W-:-:S04]  /*4ef0*/  VIADD R16, R21, 0x78 ;  /* 0x0000007815107836 */ /* 0x000fc80000000000 */
[----:B------:R-:W-:Y:S01]  /*4f00*/  @!P5 IMAD.IADD R11, R11, 0x1, -R19 ;  /* 0x000000010b0bd824 */ /* 0x000fe200078e0a13 */
[----:B------:R-:W-:Y:S01]  /*4f10*/  ISETP.GT.U32.AND P5, PT, R19, R2, PT ;  /* 0x000000021300720c */ /* 0x000fe20003fa4070 */
[----:B0-----:R-:W-:Y:S01]  /*4f20*/  IMAD.MOV.U32 R0, RZ, RZ, R4 ;  /* 0x000000ffff007224 */ /* 0x001fe200078e0004 */
[----:B------:R-:W-:Y:S01]  /*4f30*/  IABS R17, R16 ;  /* 0x0000001000117213 */ /* 0x000fe20000000000 */
[----:B------:R-:W-:-:S04]  /*4f40*/  IMAD.HI.U32 R4, R22, R10, RZ ;  /* 0x0000000a16047227 */ /* 0x000fc800078e00ff */
[----:B------:R-:W-:Y:S02]  /*4f50*/  IMAD.MOV R4, RZ, RZ, -R4 ;  /* 0x000000ffff047224 */ /* 0x000fe400078e0a04 */
[----:B------:R-:W-:Y:S01]  /*4f60*/  @!P6 IMAD.IADD R7, R7, 0x1, -R19 ;  /* 0x000000010707e824 */ /* 0x000fe200078e0a13 */
[----:B------:R-:W-:Y:S01]  /*4f70*/  ISETP.GE.AND P6, PT, R3, RZ, PT ;  /* 0x000000ff0300720c */ /* 0x000fe20003fc6270 */
[----:B------:R-:W-:Y:S02]  /*4f80*/  IMAD R10, R19, R4, R10 ;  /* 0x00000004130a7224 */ /* 0x000fe400078e020a */
[----:B------:R-:W-:Y:S01]  /*4f90*/  @!P0 IMAD.MOV R0, RZ, RZ, -R0 ;  /* 0x000000ffff008224 */ /* 0x000fe200078e0a00 */
[----:B------:R-:W-:Y:S01]  /*4fa0*/  ISETP.GE.AND P0, PT, R5, RZ, PT ;  /* 0x000000ff0500720c */ /* 0x000fe20003f06270 */
[----:B------:R-:W-:Y:S01]  /*4fb0*/  VIADD R3, R21, 0x9c ;  /* 0x0000009c15037836 */ /* 0x000fe20000000000 */
[----:B------:R-:W-:Y:S01]  /*4fc0*/  ISETP.GT.U32.AND P1, PT, R19, R10, PT ;  /* 0x0000000a1300720c */ /* 0x000fe20003f24070 */
[----:B------:R-:W-:Y:S01]  /*4fd0*/  IMAD.HI.U32 R13, R22, R9, RZ ;  /* 0x00000009160d7227 */ /* 0x000fe200078e00ff */
[----:B------:R0:W-:Y:S02]  /*4fe0*/  STL [R1+0x184], R0 ;  /* 0x0001840001007387 */ /* 0x0001e40000100800 */
[----:B------:R-:W-:Y:S01]  /*4ff0*/  IABS R5, R3 ;  /* 0x0000000300057213 */ /* 0x000fe20000000000 */
[----:B------:R-:W-:-:S02]  /*5000*/  IMAD.MOV R13, RZ, RZ, -R13 ;  /* 0x000000ffff0d7224 */ /* 0x000fc400078e0a0d */
[----:B------:R-:W-:Y:S01]  /*5010*/  @!P5 IMAD.IADD R2, R2, 0x1, -R19 ;  /* 0x000000010202d824 */ /* 0x000fe200078e0a13 */
[----:B------:R-:W-:Y:S01]  /*5020*/  ISETP.GE.AND P5, PT, R6, RZ, PT ;  /* 0x000000ff0600720c */ /* 0x000fe20003fa6270 */
[----:B------:R-:W-:Y:S02]  /*5030*/  IMAD R9, R19, R13, R9 ;  /* 0x0000000d13097224 */ /* 0x000fe400078e0209 */
[----:B------:R-:W-:Y:S02]  /*5040*/  VIADD R4, R21, 0x9a ;  /* 0x0000009a15047836 */ /* 0x000fe40000000000 */
[----:B------:R-:W-:Y:S02]  /*5050*/  @!P1 IMAD.IADD R10, R10, 0x1, -R19 ;  /* 0x000000010a0a9824 */ /* 0x000fe400078e0a13 */
[----:B0-----:R-:W-:Y:S01]  /*5060*/  IMAD.MOV.U32 R0, RZ, RZ, R11 ;  /* 0x000000ffff007224 */ /* 0x001fe200078e000b */
[----:B------:R-:W-:Y:S01]  /*5070*/  IABS R12, R4 ;  /* 0x00000004000c7213 */ /* 0x000fe20000000000 */
[----:B------:R-:W-:Y:S01]  /*5080*/  IMAD.MOV.U32 R11, RZ, RZ, R7 ;  /* 0x000000ffff0b7224 */ /* 0x000fe200078e0007 */
[C---:B------:R-:W-:Y:S01]  /*5090*/  ISETP.GT.U32.AND P1, PT, R19.reuse, R10, PT ;  /* 0x0000000a1300720c */ /* 0x040fe20003f24070 */
[----:B------:R-:W-:Y:S01]  /*50a0*/  @!P4 IMAD.MOV R0, RZ, RZ, -R0 ;  /* 0x000000ffff00c224 */ /* 0x000fe200078e0a00 */
[----:B------:R-:W-:Y:S01]  /*50b0*/  ISETP.GT.U32.AND P4, PT, R19, R2, PT ;  /* 0x000000021300720c */ /* 0x000fe20003f84070 */
[----:B------:R-:W-:-:S03]  /*50c0*/  IMAD.HI.U32 R6, R22, R5, RZ ;  /* 0x0000000516067227 */ /* 0x000fc600078e00ff */
[----:B------:R0:W-:Y:S01]  /*50d0*/  STL [R1+0x188], R0 ;  /* 0x0001880001007387 */ /* 0x0001e20000100800 */
[----:B------:R-:W-:Y:S01]  /*50e0*/  @!P3 IMAD.MOV R11, RZ, RZ, -R11 ;  /* 0x000000ffff0bb224 */ /* 0x000fe200078e0a0b */
[C---:B------:R-:W-:Y:S01]  /*50f0*/  ISETP.GT.U32.AND P3, PT, R19.reuse, R9, PT ;  /* 0x000000091300720c */ /* 0x040fe20003f64070 */
[----:B------:R-:W-:Y:S02]  /*5100*/  IMAD.MOV R6, RZ, RZ, -R6 ;  /* 0x000000ffff067224 */ /* 0x000fe400078e0a06 */
[----:B------:R-:W-:Y:S01]  /*5110*/  IMAD.HI.U32 R7, R22, R12, RZ ;  /* 0x0000000c16077227 */ /* 0x000fe200078e00ff */
[----:B------:R1:W-:Y:S03]  /*5120*/  STL [R1+0x18c], R11 ;  /* 0x00018c0b01007387 */ /* 0x0003e60000100800 */
[----:B------:R-:W-:Y:S02]  /*5130*/  IMAD R5, R19, R6, R5 ;  /* 0x0000000613057224 */ /* 0x000fe400078e0205 */
[----:B------:R-:W-:-:S02]  /*5140*/  @!P1 IMAD.IADD R10, R10, 0x1, -R19 ;  /* 0x000000010a0a9824 */ /* 0x000fc400078e0a13 */
[----:B------:R-:W-:Y:S01]  /*5150*/  IMAD.MOV R7, RZ, RZ, -R7 ;  /* 0x000000ffff077224 */ /* 0x000fe200078e0a07 */
[----:B------:R-:W-:Y:S01]  /*5160*/  ISETP.GT.U32.AND P1, PT, R19, R5, PT ;  /* 0x000000051300720c */ /* 0x000fe20003f24070 */
[--C-:B------:R-:W-:Y:S01]  /*5170*/  @!P4 IMAD.IADD R2, R2, 0x1, -R19.reuse ;  /* 0x000000010202c824 */ /* 0x100fe200078e0a13 */
[----:B------:R-:W-:Y:S01]  /*5180*/  ISETP.GE.AND P4, PT, R4, RZ, PT ;  /* 0x000000ff0400720c */ /* 0x000fe20003f86270 */
[----:B------:R-:W-:Y:S02]  /*5190*/  @!P3 IMAD.IADD R9, R9, 0x1, -R19 ;  /* 0x000000010909b824 */ /* 0x000fe400078e0a13 */
[----:B0-----:R-:W-:Y:S02]  /*51a0*/  IMAD.MOV.U32 R0, RZ, RZ, R8 ;  /* 0x000000ffff007224 */ /* 0x001fe400078e0008 */
[C---:B------:R-:W-:Y:S01]  /*51b0*/  IMAD R12, R19.reuse, R7, R12 ;  /* 0x00000007130c7224 */ /* 0x040fe200078e020c */
[----:B------:R-:W-:Y:S01]  /*51c0*/  ISETP.GT.U32.AND P3, PT, R19, R9, PT ;  /* 0x000000091300720c */ /* 0x000fe20003f64070 */
[----:B-1----:R-:W-:-:S02]  /*51d0*/  IMAD.MOV.U32 R11, RZ, RZ, R2 ;  /* 0x000000ffff0b7224 */ /* 0x002fc400078e0002 */
[----:B------:R-:W-:Y:S01]  /*51e0*/  @!P2 IMAD.MOV R0, RZ, RZ, -R0 ;  /* 0x000000ffff00a224 */ /* 0x000fe200078e0a00 */
[----:B------:R-:W-:Y:S01]  /*51f0*/  ISETP.GE.AND P2, PT, R3, RZ, PT ;  /* 0x000000ff0300720c */ /* 0x000fe20003f46270 */
[----:B------:R-:W-:Y:S01]  /*5200*/  @!P0 IMAD.MOV R11, RZ, RZ, -R11 ;  /* 0x000000ffff0b8224 */ /* 0x000fe200078e0a0b */
[----:B------:R-:W-:Y:S01]  /*5210*/  ISETP.GT.U32.AND P0, PT, R19, R12, PT ;  /* 0x0000000c1300720c */ /* 0x000fe20003f04070 */
[--C-:B------:R-:W-:Y:S01]  /*5220*/  @!P1 IMAD.IADD R5, R5, 0x1, -R19.reuse ;  /* 0x0000000105059824 */ /* 0x100fe200078e0a13 */
[----:B------:R0:W-:Y:S01]  /*5230*/  STL [R1+0x194], R0 ;  /* 0x0001940001007387 */ /* 0x0001e20000100800 */
[C---:B------:R-:W-:Y:S02]  /*5240*/  VIADD R8, R21.reuse, 0x98 ;  /* 0x0000009815087836 */ /* 0x040fe40000000000 */
[----:B------:R-:W-:Y:S01]  /*5250*/  VIADD R7, R21, 0x96 ;  /* 0x0000009615077836 */ /* 0x000fe20000000000 */
[----:B------:R-:W-:Y:S01]  /*5260*/  ISETP.GT.U32.AND P1, PT, R19, R5, PT ;  /* 0x000000051300720c */ /* 0x000fe20003f24070 */
[----:B------:R-:W-:Y:S01]  /*5270*/  @!P3 IMAD.IADD R9, R9, 0x1, -R19 ;  /* 0x000000010909b824 */ /* 0x000fe200078e0a13 */
[----:B------:R-:W-:Y:S01]  /*5280*/  IABS R4, R8 ;  /* 0x0000000800047213 */ /* 0x000fe20000000000 */
[----:B------:R-:W-:Y:S01]  /*5290*/  STL [R1+0x19c], R11 ;  /* 0x00019c0b01007387 */ /* 0x000fe20000100800 */
[----:B------:R-:W-:Y:S01]  /*52a0*/  IABS R6, R7 ;  /* 0x0000000700067213 */ /* 0x000fe20000000000 */
[----:B------:R-:W-:Y:S01]  /*52b0*/  VIADD R3, R21, 0x94 ;  /* 0x0000009415037836 */ /* 0x000fe20000000000 */
[----:B------:R-:W-:Y:S01]  /*52c0*/  ISETP.GE.AND P3, PT, R7, RZ, PT ;  /* 0x000000ff0700720c */ /* 0x000fe20003f66270 */
[----:B0-----:R-:W-:-:S02]  /*52d0*/  IMAD.MOV.U32 R0, RZ, RZ, R10 ;  /* 0x000000ffff007224 */ /* 0x001fc400078e000a */
[----:B------:R-:W-:Y:S01]  /*52e0*/  @!P0 IMAD.IADD R12, R12, 0x1, -R19 ;  /* 0x000000010c0c8824 */ /* 0x000fe200078e0a13 */
[----:B------:R-:W-:Y:S01]  /*52f0*/  IABS R2, R3 ;  /* 0x0000000300027213 */ /* 0x000fe20000000000 */
[----:B------:R-:W-:Y:S01]  /*5300*/  @!P6 IMAD.MOV R0, RZ, RZ, -R0 ;  /* 0x000000ffff00e224 */ /* 0x000fe200078e0a00 */
[----:B------:R-:W-:Y:S01]  /*5310*/  ISETP.GE.AND P6, PT, R8, RZ, PT ;  /* 0x000000ff0800720c */ /* 0x000fe20003fc6270 */
[C---:B------:R-:W-:Y:S01]  /*5320*/  IMAD.HI.U32 R10, R22.reuse, R4, RZ ;  /* 0x00000004160a7227 */ /* 0x040fe200078e00ff */
[----:B------:R-:W-:Y:S02]  /*5330*/  ISETP.GT.U32.AND P0, PT, R19, R12, PT ;  /* 0x0000000c1300720c */ /* 0x000fe40003f04070 */
[----:B------:R0:W-:Y:S01]  /*5340*/  STL [R1+0x1a0], R0 ;  /* 0x0001a00001007387 */ /* 0x0001e20000100800 */
[----:B------:R-:W-:-:S04]  /*5350*/  IMAD.HI.U32 R7, R22, R6, RZ ;  /* 0x0000000616077227 */ /* 0x000fc800078e00ff */
[----:B------:R-:W-:Y:S02]  /*5360*/  IMAD.MOV R10, RZ, RZ, -R10 ;  /* 0x000000ffff0a7224 */ /* 0x000fe400078e0a0a */
[----:B------:R-:W-:Y:S02]  /*5370*/  IMAD.MOV R7, RZ, RZ, -R7 ;  /* 0x000000ffff077224 */ /* 0x000fe400078e0a07 */
[----:B------:R-:W-:Y:S02]  /*5380*/  @!P1 IMAD.IADD R5, R5, 0x1, -R19 ;  /* 0x0000000105059824 */ /* 0x000fe400078e0a13 */
[----:B0-----:R-:W-:Y:S02]  /*5390*/  IMAD.MOV.U32 R0, RZ, RZ, R9 ;  /* 0x000000ffff007224 */ /* 0x001fe400078e0009 */
[----:B------:R-:W-:Y:S02]  /*53a0*/  IMAD R4, R19, R10, R4 ;  /* 0x0000000a13047224 */ /* 0x000fe400078e0204 */
[----:B------:R-:W-:Y:S01]  /*53b0*/  @!P5 IMAD.MOV R0, RZ, RZ, -R0 ;  /* 0x000000ffff00d224 */ /* 0x000fe200078e0a00 */
[----:B------:R-:W-:Y:S01]  /*53c0*/  ISETP.GE.AND P5, PT, R3, RZ, PT ;  /* 0x000000ff0300720c */ /* 0x000fe20003fa6270 */
[C---:B------:R-:W-:Y:S01]  /*53d0*/  IMAD R3, R19.reuse, R7, R6 ;  /* 0x0000000713037224 */ /* 0x040fe200078e0206 */
[----:B------:R-:W-:Y:S01]  /*53e0*/  ISETP.GT.U32.AND P1, PT, R19, R4, PT ;  /* 0x000000041300720c */ /* 0x000fe20003f24070 */
[----:B------:R-:W-:Y:S01]  /*53f0*/  IMAD.HI.U32 R8, R22, R2, RZ ;  /* 0x0000000216087227 */ /* 0x000fe200078e00ff */
[----:B------:R0:W-:Y:S03]  /*5400*/  STL [R1+0x1bc], R0 ;  /* 0x0001bc0001007387 */ /* 0x0001e60000100800 */
[----:B------:R-:W-:-:S02]  /*5410*/  IMAD.MOV R8, RZ, RZ, -R8 ;  /* 0x000000ffff087224 */ /* 0x000fc400078e0a08 */
[----:B------:R-:W-:Y:S02]  /*5420*/  @!P0 IMAD.IADD R12, R12, 0x1, -R19 ;  /* 0x000000010c0c8824 */ /* 0x000fe400078e0a13 */
[----:B------:R-:W-:Y:S02]  /*5430*/  IMAD R2, R19, R8, R2 ;  /* 0x0000000813027224 */ /* 0x000fe400078e0202 */
[----:B------:R-:W-:Y:S02]  /*5440*/  VIADD R8, R21, 0x92 ;  /* 0x0000009215087836 */ /* 0x000fe40000000000 */
[----:B0-----:R-:W-:Y:S02]  /*5450*/  IMAD.MOV.U32 R0, RZ, RZ, R5 ;  /* 0x000000ffff007224 */ /* 0x001fe400078e0005 */
[----:B------:R-:W-:Y:S01]  /*5460*/  @!P1 IMAD.IADD R4, R4, 0x1, -R19 ;  /* 0x0000000104049824 */ /* 0x000fe200078e0a13 */
[----:B------:R-:W-:Y:S01]  /*5470*/  ISETP.GE.AND P0, PT, R8, RZ, PT ;  /* 0x000000ff0800720c */ /* 0x000fe20003f06270 */
[----:B------:R-:W-:Y:S01]  /*5480*/  @!P2 IMAD.MOV R0, RZ, RZ, -R0 ;  /* 0x000000ffff00a224 */ /* 0x000fe200078e0a00 */
[----:B------:R-:W-:Y:S01]  /*5490*/  ISETP.GT.U32.AND P2, PT, R19, R3, PT ;  /* 0x000000031300720c */ /* 0x000fe20003f44070 */
[C---:B------:R-:W-:Y:S01]  /*54a0*/  VIADD R5, R21.reuse, 0x90 ;  /* 0x0000009015057836 */ /* 0x040fe20000000000 */
[----:B------:R-:W-:Y:S01]  /*54b0*/  IABS R8, R8 ;  /* 0x0000000800087213 */ /* 0x000fe20000000000 */
[----:B------:R-:W-:Y:S01]  /*54c0*/  VIADD R7, R21, 0x8c ;  /* 0x0000008c15077836 */ /* 0x000fe20000000000 */
[----:B------:R0:W-:Y:S01]  /*54d0*/  STL [R1+0x1c4], R0 ;  /* 0x0001c40001007387 */ /* 0x0001e20000100800 */
[----:B------:R-:W-:Y:S01]  /*54e0*/  ISETP.GT.U32.AND P1, PT, R19, R4, PT ;  /* 0x000000041300720c */ /* 0x000fe20003f24070 */
[----:B------:R-:W-:Y:S01]  /*54f0*/  VIADD R6, R21, 0x8e ;  /* 0x0000008e15067836 */ /* 0x000fe20000000000 */
[----:B------:R-:W-:Y:S01]  /*5500*/  IABS R9, R5 ;  /* 0x0000000500097213 */ /* 0x000fe20000000000 */
[----:B------:R-:W-:Y:S01]  /*5510*/  IMAD.HI.U32 R24, R22, R17, RZ ;  /* 0x0000001116187227 */ /* 0x000fe200078e00ff */
[----:B------:R-:W-:-:S02]  /*5520*/  IABS R11, R7 ;  /* 0x00000007000b7213 */ /* 0x000fc40000000000 */
[----:B------:R-:W-:Y:S01]  /*5530*/  IABS R10, R6 ;  /* 0x00000006000a7213 */ /* 0x000fe20000000000 */
[----:B------:R-:W-:-:S04]  /*5540*/  IMAD.HI.U32 R13, R22, R9, RZ ;  /* 0x00000009160d7227 */ /* 0x000fc800078e00ff */
[----:B0-----:R-:W-:Y:S02]  /*5550*/  IMAD.MOV.U32 R0, RZ, RZ, R12 ;  /* 0x000000ffff007224 */ /* 0x001fe400078e000c */
[----:B------:R-:W-:Y:S02]  /*5560*/  @!P2 IMAD.IADD R3, R3, 0x1, -R19 ;  /* 0x000000010303a824 */ /* 0x000fe400078e0a13 */
[----:B------:R-:W-:Y:S01]  /*5570*/  @!P4 IMAD.MOV R0, RZ, RZ, -R0 ;  /* 0x000000ffff00c224 */ /* 0x000fe200078e0a00 */
[C---:B------:R-:W-:Y:S01]  /*5580*/  ISETP.GT.U32.AND P4, PT, R19.reuse, R2, PT ;  /* 0x000000021300720c */ /* 0x040fe20003f84070 */
[----:B------:R-:W-:Y:S01]  /*5590*/  IMAD.HI.U32 R12, R22, R8, RZ ;  /* 0x00000008160c7227 */ /* 0x000fe200078e00ff */
[----:B------:R-:W-:Y:S02]  /*55a0*/  ISETP.GT.U32.AND P2, PT, R19, R3, PT ;  /* 0x000000031300720c */ /* 0x000fe40003f44070 */
[----:B------:R0:W-:Y:S01]  /*55b0*/  STL [R1+0x1b8], R0 ;  /* 0x0001b80001007387 */ /* 0x0001e20000100800 */
[----:B------:R-:W-:-:S02]  /*55c0*/  IMAD.MOV R12, RZ, RZ, -R12 ;  /* 0x000000ffff0c7224 */ /* 0x000fc400078e0a0c */
[--C-:B------:R-:W-:Y:S01]  /*55d0*/  @!P1 IMAD.IADD R4, R4, 0x1, -R19.reuse ;  /* 0x0000000104049824 */ /* 0x100fe200078e0a13 */
[----:B------:R-:W-:Y:S01]  /*55e0*/  ISETP.GE.AND P1, PT, R5, RZ, PT ;  /* 0x000000ff0500720c */ /* 0x000fe20003f26270 */
[----:B------:R-:W-:Y:S02]  /*55f0*/  IMAD R8, R19, R12, R8 ;  /* 0x0000000c13087224 */ /* 0x000fe400078e0208 */
[----:B------:R-:W-:Y:S02]  /*5600*/  IMAD.MOV.U32 R15, RZ, RZ, R4 ;  /* 0x000000ffff0f7224 */ /* 0x000fe400078e0004 */
[--C-:B------:R-:W-:Y:S02]  /*5610*/  @!P4 IMAD.IADD R2, R2, 0x1, -R19.reuse ;  /* 0x000000010202c824 */ /* 0x100fe400078e0a13 */
[----:B------:R-:W-:Y:S01]  /*5620*/  @!P2 IMAD.IADD R3, R3, 0x1, -R19 ;  /* 0x000000010303a824 */ /* 0x000fe200078e0a13 */
[C---:B------:R-:W-:Y:S01]  /*5630*/  ISETP.GT.U32.AND P2, PT, R19.reuse, R8, PT ;  /* 0x000000081300720c */ /* 0x040fe20003f44070 */
[----:B------:R-:W-:Y:S01]  /*5640*/  IMAD.MOV R13, RZ, RZ, -R13 ;  /* 0x000000ffff0d7224 */ /* 0x000fe200078e0a0d */
[----:B------:R-:W-:Y:S01]  /*5650*/  ISETP.GT.U32.AND P4, PT, R19, R2, PT ;  /* 0x000000021300720c */ /* 0x000fe20003f84070 */
[----:B0-----:R-:W-:-:S02]  /*5660*/  IMAD.MOV.U32 R0, RZ, RZ, R3 ;  /* 0x000000ffff007224 */ /* 0x001fc400078e0003 */
[----:B------:R-:W-:-:S04]  /*5670*/  IMAD.HI.U32 R5, R22, R11, RZ ;  /* 0x0000000b16057227 */ /* 0x000fc800078e00ff */
[----:B------:R-:W-:-:S04]  /*5680*/  IMAD.HI.U32 R14, R22, R10, RZ ;  /* 0x0000000a160e7227 */ /* 0x000fc800078e00ff */
[----:B------:R-:W-:Y:S02]  /*5690*/  @!P6 IMAD.MOV R15, RZ, RZ, -R15 ;  /* 0x000000ffff0fe224 */ /* 0x000fe400078e0a0f */
[----:B------:R-:W-:Y:S01]  /*56a0*/  @!P3 IMAD.MOV R0, RZ, RZ, -R0 ;  /* 0x000000ffff00b224 */ /* 0x000fe200078e0a00 */
[----:B------:R-:W-:Y:S01]  /*56b0*/  ISETP.GE.AND P3, PT, R6, RZ, PT ;  /* 0x000000ff0600720c */ /* 0x000fe20003f66270 */
[C---:B------:R-:W-:Y:S01]  /*56c0*/  IMAD R9, R19.reuse, R13, R9 ;  /* 0x0000000d13097224 */ /* 0x040fe200078e0209 */
[----:B------:R-:W-:Y:S01]  /*56d0*/  STL [R1+0x1b4], R15 ;  /* 0x0001b40f01007387 */ /* 0x000fe20000100800 */
[----:B------:R-:W-:Y:S02]  /*56e0*/  IMAD.MOV R5, RZ, RZ, -R5 ;  /* 0x000000ffff057224 */ /* 0x000fe400078e0a05 */
[----:B------:R-:W-:Y:S01]  /*56f0*/  @!P4 IMAD.IADD R2, R2, 0x1, -R19 ;  /* 0x000000010202c824 */ /* 0x000fe200078e0a13 */
[----:B------:R0:W-:Y:S01]  /*5700*/  STL [R1+0x1b0], R0 ;  /* 0x0001b00001007387 */ /* 0x0001e20000100800 */
[----:B------:R-:W-:Y:S01]  /*5710*/  IMAD.MOV R14, RZ, RZ, -R14 ;  /* 0x000000ffff0e7224 */ /* 0x000fe200078e0a0e */
[C---:B------:R-:W-:Y:S01]  /*5720*/  ISETP.GT.U32.AND P6, PT, R19.reuse, R9, PT ;  /* 0x000000091300720c */ /* 0x040fe20003fc4070 */
[----:B------:R-:W-:-:S02]  /*5730*/  IMAD R3, R19, R5, R11 ;  /* 0x0000000513037224 */ /* 0x000fc400078e020b */
[----:B------:R-:W-:Y:S02]  /*5740*/  IMAD R10, R19, R14, R10 ;  /* 0x0000000e130a7224 */ /* 0x000fe400078e020a */
[--C-:B------:R-:W-:Y:S02]  /*5750*/  @!P2 IMAD.IADD R8, R8, 0x1, -R19.reuse ;  /* 0x000000010808a824 */ /* 0x100fe400078e0a13 */
[----:B------:R-:W-:Y:S01]  /*5760*/  VIADD R4, R21, 0x8a ;  /* 0x0000008a15047836 */ /* 0x000fe20000000000 */
[C---:B------:R-:W-:Y:S01]  /*5770*/  ISETP.GT.U32.AND P4, PT, R19.reuse, R10, PT ;  /* 0x0000000a1300720c */ /* 0x040fe20003f84070 */
[----:B0-----:R-:W-:Y:S01]  /*5780*/  IMAD.MOV.U32 R0, RZ, RZ, R2 ;  /* 0x000000ffff007224 */ /* 0x001fe200078e0002 */
[----:B------:R-:W-:Y:S01]  /*5790*/  ISETP.GT.U32.AND P2, PT, R19, R8, PT ;  /* 0x000000081300720c */ /* 0x000fe20003f44070 */
        /* <DEDUP_REMOVED lines=8> */
[----:B------:R-:W-:Y:S01]  /*5820*/  IMAD.HI.U32 R13, R22, R12, RZ ;  /* 0x0000000c160d7227 */ /* 0x000fe200078e00ff */
[----:B------:R-:W-:-:S02]  /*5830*/  ISETP.GT.U32.AND P6, PT, R19, R9, PT ;  /* 0x000000091300720c */ /* 0x000fc40003fc4070 */
[----:B------:R-:W-:Y:S01]  /*5840*/  IABS R11, R5 ;  /* 0x00000005000b7213 */ /* 0x000fe20000000000 */
[--C-:B------:R-:W-:Y:S02]  /*5850*/  @!P4 IMAD.IADD R10, R10, 0x1, -R19.reuse ;  /* 0x000000010a0ac824 */ /* 0x100fe400078e0a13 */
[--C-:B------:R-:W-:Y:S01]  /*5860*/  @!P2 IMAD.IADD R8, R8, 0x1, -R19.reuse ;  /* 0x000000010808a824 */ /* 0x100fe200078e0a13 */
[----:B------:R-:W-:Y:S01]  /*5870*/  ISETP.GE.AND P2, PT, R7, RZ, PT ;  /* 0x000000ff0700720c */ /* 0x000fe20003f46270 */
[----:B------:R-:W-:Y:S01]  /*5880*/  @!P5 IMAD.IADD R3, R3, 0x1, -R19 ;  /* 0x000000010303d824 */ /* 0x000fe200078e0a13 */
[C---:B------:R-:W-:Y:S01]  /*5890*/  ISETP.GT.U32.AND P4, PT, R19.reuse, R10, PT ;  /* 0x0000000a1300720c */ /* 0x040fe20003f84070 */
[----:B------:R-:W-:Y:S02]  /*58a0*/  IMAD.MOV R13, RZ, RZ, -R13 ;  /* 0x000000ffff0d7224 */ /* 0x000fe400078e0a0d */
[----:B------:R-:W-:Y:S01]  /*58b0*/  IMAD.MOV.U32 R7, RZ, RZ, R2 ;  /* 0x000000ffff077224 */ /* 0x000fe200078e0002 */
[----:B------:R-:W-:Y:S01]  /*58c0*/  ISETP.GT.U32.AND P5, PT, R19, R3, PT ;  /* 0x000000031300720c */ /* 0x000fe20003fa4070 */
[----:B------:R-:W-:-:S04]  /*58d0*/  IMAD.HI.U32 R2, R22, R11, RZ ;  /* 0x0000000b16027227 */ /* 0x000fc800078e00ff */
[----:B------:R-:W-:Y:S02]  /*58e0*/  IMAD R12, R19, R13, R12 ;  /* 0x0000000d130c7224 */ /* 0x000fe400078e020c */
[----:B------:R-:W-:Y:S02]  /*58f0*/  IMAD.MOV R2, RZ, RZ, -R2 ;  /* 0x000000ffff027224 */ /* 0x000fe400078e0a02 */
[----:B------:R-:W-:Y:S01]  /*5900*/  @!P6 IMAD.IADD R9, R9, 0x1, -R19 ;  /* 0x000000010909e824 */ /* 0x000fe200078e0a13 */
[C---:B------:R-:W-:Y:S01]  /*5910*/  ISETP.GT.U32.AND P6, PT, R19.reuse, R12, PT ;  /* 0x0000000c1300720c */ /* 0x040fe20003fc4070 */
[----:B------:R-:W-:Y:S02]  /*5920*/  IMAD R11, R19, R2, R11 ;  /* 0x00000002130b7224 */ /* 0x000fe400078e020b */
[--C-:B------:R-:W-:Y:S02]  /*5930*/  @!P5 IMAD.IADD R3, R3, 0x1, -R19.reuse ;  /* 0x000000010303d824 */ /* 0x100fe400078e0a13 */
[----:B------:R-:W-:Y:S01]  /*5940*/  @!P4 IMAD.IADD R10, R10, 0x1, -R19 ;  /* 0x000000010a0ac824 */ /* 0x000fe200078e0a13 */
[----:B------:R-:W-:Y:S01]  /*5950*/  ISETP.GT.U32.AND P5, PT, R19, R11, PT ;  /* 0x0000000b1300720c */ /* 0x000fe20003fa4070 */
[----:B------:R-:W-:Y:S01]  /*5960*/  IMAD.MOV.U32 R14, RZ, RZ, R8 ;  /* 0x000000ffff0e7224 */ /* 0x000fe200078e0008 */
[----:B------:R-:W-:Y:S01]  /*5970*/  ISETP.GE.AND P4, PT, R6, RZ, PT ;  /* 0x000000ff0600720c */ /* 0x000fe20003f86270 */
[----:B0-----:R-:W-:-:S02]  /*5980*/  IMAD.MOV.U32 R0, RZ, RZ, R9 ;  /* 0x000000ffff007224 */ /* 0x001fc400078e0009 */
[----:B------:R-:W-:Y:S02]  /*5990*/  IMAD.MOV.U32 R9, RZ, RZ, R10 ;  /* 0x000000ffff097224 */ /* 0x000fe400078e000a */
[----:B------:R-:W-:Y:S01]  /*59a0*/  @!P0 IMAD.MOV R14, RZ, RZ, -R14 ;  /* 0x000000ffff0e8224 */ /* 0x000fe200078e0a0e */
[----:B------:R-:W-:Y:S01]  /*59b0*/  ISETP.GE.AND P0, PT, R4, RZ, PT ;  /* 0x000000ff0400720c */ /* 0x000fe20003f06270 */
[----:B------:R-:W-:Y:S01]  /*59c0*/  @!P1 IMAD.MOV R0, RZ, RZ, -R0 ;  /* 0x000000ffff009224 */ /* 0x000fe200078e0a00 */
[----:B------:R-:W-:Y:S01]  /*59d0*/  ISETP.GE.AND P1, PT, R5, RZ, PT ;  /* 0x000000ff0500720c */ /* 0x000fe20003f26270 */
[----:B------:R-:W-:Y:S01]  /*59e0*/  @!P6 IMAD.IADD R12, R12, 0x1, -R19 ;  /* 0x000000010c0ce824 */ /* 0x000fe200078e0a13 */
[----:B------:R-:W-:Y:S01]  /*59f0*/  STL [R1+0x1a8], R14 ;  /* 0x0001a80e01007387 */ /* 0x000fe20000100800 */
[----:B------:R-:W-:Y:S02]  /*5a00*/  @!P3 IMAD.MOV R9, RZ, RZ, -R9 ;  /* 0x000000ffff09b224 */ /* 0x000fe400078e0a09 */
[C---:B------:R-:W-:Y:S01]  /*5a10*/  VIADD R2, R21.reuse, 0x84 ;  /* 0x0000008415027836 */ /* 0x040fe20000000000 */
[----:B------:R0:W-:Y:S01]  /*5a20*/  STL [R1+0x17c], R0 ;  /* 0x00017c0001007387 */ /* 0x0001e20000100800 */
[----:B------:R-:W-:Y:S01]  /*5a30*/  VIADD R4, R21, 0x82 ;  /* 0x0000008215047836 */ /* 0x000fe20000000000 */
[----:B------:R-:W-:Y:S01]  /*5a40*/  ISETP.GT.U32.AND P6, PT, R19, R12, PT ;  /* 0x0000000c1300720c */ /* 0x000fe20003fc4070 */
[----:B------:R-:W-:Y:S01]  /*5a50*/  @!P5 IMAD.IADD R11, R11, 0x1, -R19 ;  /* 0x000000010b0bd824 */ /* 0x000fe200078e0a13 */
[----:B------:R1:W-:Y:S01]  /*5a60*/  STL [R1+0x198], R9 ;  /* 0x0001980901007387 */ /* 0x0003e20000100800 */
[----:B------:R-:W-:Y:S01]  /*5a70*/  IMAD.HI.U32 R8, R22, R7, RZ ;  /* 0x0000000716087227 */ /* 0x000fe200078e00ff */
[----:B------:R-:W-:-:S02]  /*5a80*/  ISETP.GE.AND P3, PT, R2, RZ, PT ;  /* 0x000000ff0200720c */ /* 0x000fc40003f66270 */
[C---:B------:R-:W-:Y:S01]  /*5a90*/  ISETP.GT.U32.AND P5, PT, R19.reuse, R11, PT ;  /* 0x0000000b1300720c */ /* 0x040fe20003fa4070 */
[----:B------:R-:W-:Y:S02]  /*5aa0*/  IMAD.MOV R8, RZ, RZ, -R8 ;  /* 0x000000ffff087224 */ /* 0x000fe400078e0a08 */
[----:B0-----:R-:W-:Y:S02]  /*5ab0*/  IMAD.MOV.U32 R0, RZ, RZ, R3 ;  /* 0x000000ffff007224 */ /* 0x001fe400078e0003 */
[C---:B------:R-:W-:Y:S01]  /*5ac0*/  IMAD R7, R19.reuse, R8, R7 ;  /* 0x0000000813077224 */ /* 0x040fe200078e0207 */
[----:B-1----:R-:W-:Y:S01]  /*5ad0*/  IABS R9, R2 ;  /* 0x0000000200097213 */ /* 0x002fe20000000000 */
[----:B------:R-:W-:Y:S01]  /*5ae0*/  @!P2 IMAD.MOV R0, RZ, RZ, -R0 ;  /* 0x000000ffff00a224 */ /* 0x000fe200078e0a00 */
[----:B------:R-:W-:Y:S01]  /*5af0*/  ISETP.GE.AND P2, PT, R4, RZ, PT ;  /* 0x000000ff0400720c */ /* 0x000fe20003f46270 */
[----:B------:R-:W-:Y:S01]  /*5b00*/  @!P6 IMAD.IADD R12, R12, 0x1, -R19 ;  /* 0x000000010c0ce824 */ /* 0x000fe200078e0a13 */
[----:B------:R-:W-:Y:S01]  /*5b10*/  IABS R4, R4 ;  /* 0x0000000400047213 */ /* 0x000fe20000000000 */
[C---:B------:R-:W-:Y:S01]  /*5b20*/  IMAD.HI.U32 R10, R22.reuse, R9, RZ ;  /* 0x00000009160a7227 */ /* 0x040fe200078e00ff */
[----:B------:R-:W-:Y:S01]  /*5b30*/  ISETP.GT.U32.AND P6, PT, R19, R7, PT ;  /* 0x000000071300720c */ /* 0x000fe20003fc4070 */
[----:B------:R0:W-:Y:S02]  /*5b40*/  STL [R1+0x1a4], R0 ;  /* 0x0001a40001007387 */ /* 0x0001e40000100800 */
[----:B------:R-:W-:-:S04]  /*5b50*/  IMAD.HI.U32 R3, R22, R4, RZ ;  /* 0x0000000416037227 */ /* 0x000fc800078e00ff */
[----:B------:R-:W-:Y:S02]  /*5b60*/  IMAD.MOV R10, RZ, RZ, -R10 ;  /* 0x000000ffff0a7224 */ /* 0x000fe400078e0a0a */
[----:B------:R-:W-:Y:S02]  /*5b70*/  IMAD.MOV R3, RZ, RZ, -R3 ;  /* 0x000000ffff037224 */ /* 0x000fe400078e0a03 */
[C---:B------:R-:W-:Y:S02]  /*5b80*/  IMAD R9, R19.reuse, R10, R9 ;  /* 0x0000000a13097224 */ /* 0x040fe400078e0209 */
[----:B------:R-:W-:Y:S02]  /*5b90*/  IMAD R4, R19, R3, R4 ;  /* 0x0000000313047224 */ /* 0x000fe400078e0204 */
[----:B------:R-:W-:Y:S01]  /*5ba0*/  @!P5 IMAD.IADD R11, R11, 0x1, -R19 ;  /* 0x000000010b0bd824 */ /* 0x000fe200078e0a13 */
[----:B------:R-:W-:Y:S01]  /*5bb0*/  ISETP.GT.U32.AND P5, PT, R19, R9, PT ;  /* 0x000000091300720c */ /* 0x000fe20003fa4070 */
[----:B------:R-:W-:-:S02]  /*5bc0*/  IMAD.MOV.U32 R13, RZ, RZ, R12 ;  /* 0x000000ffff0d7224 */ /* 0x000fc400078e000c */
[----:B------:R-:W-:Y:S02]  /*5bd0*/  VIADD R2, R21, 0x80 ;  /* 0x0000008015027836 */ /* 0x000fe40000000000 */
[----:B------:R-:W-:Y:S01]  /*5be0*/  @!P0 IMAD.MOV R13, RZ, RZ, -R13 ;  /* 0x000000ffff0d8224 */ /* 0x000fe200078e0a0d */
[----:B------:R-:W-:Y:S01]  /*5bf0*/  ISETP.GT.U32.AND P0, PT, R19, R4, PT ;  /* 0x000000041300720c */ /* 0x000fe20003f04070 */
[----:B------:R-:W-:Y:S01]  /*5c00*/  @!P6 IMAD.IADD R7, R7, 0x1, -R19 ;  /* 0x000000010707e824 */ /* 0x000fe200078e0a13 */
[----:B------:R-:W-:Y:S01]  /*5c10*/  IABS R6, R2 ;  /* 0x0000000200067213 */ /* 0x000fe20000000000 */
[----:B------:R-:W-:Y:S01]  /*5c20*/  VIADD R8, R21, 0x7e ;  /* 0x0000007e15087836 */ /* 0x000fe20000000000 */
[----:B------:R1:W-:Y:S01]  /*5c30*/  STL [R1+0x180], R13 ;  /* 0x0001800d01007387 */ /* 0x0003e20000100800 */
[----:B0-----:R-:W-:Y:S01]  /*5c40*/  IMAD.MOV.U32 R0, RZ, RZ, R11 ;  /* 0x000000ffff007224 */ /* 0x001fe200078e000b */
[----:B------:R-:W-:Y:S01]  /*5c50*/  ISETP.GT.U32.AND P6, PT, R19, R7, PT ;  /* 0x000000071300720c */ /* 0x000fe20003fc4070 */
[----:B------:R-:W-:Y:S01]  /*5c60*/  @!P5 IMAD.IADD R9, R9, 0x1, -R19 ;  /* 0x000000010909d824 */ /* 0x000fe200078e0a13 */
[----:B------:R-:W-:Y:S01]  /*5c70*/  IABS R5, R8 ;  /* 0x0000000800057213 */ /* 0x000fe20000000000 */
[----:B------:R-:W-:-:S03]  /*5c80*/  IMAD.HI.U32 R10, R22, R6, RZ ;  /* 0x00000006160a7227 */ /* 0x000fc600078e00ff */
[C---:B------:R-:W-:Y:S01]  /*5c90*/  ISETP.GT.U32.AND P5, PT, R19.reuse, R9, PT ;  /* 0x000000091300720c */ /* 0x040fe20003fa4070 */
[----:B------:R-:W-:Y:S02]  /*5ca0*/  @!P0 IMAD.IADD R4, R4, 0x1, -R19 ;  /* 0x0000000104048824 */ /* 0x000fe400078e0a13 */
[----:B------:R-:W-:Y:S02]  /*5cb0*/  IMAD.MOV R10, RZ, RZ, -R10 ;  /* 0x000000ffff0a7224 */ /* 0x000fe400078e0a0a */
[----:B------:R-:W-:Y:S01]  /*5cc0*/  @!P1 IMAD.MOV R0, RZ, RZ, -R0 ;  /* 0x000000ffff009224 */ /* 0x000fe200078e0a00 */
[----:B------:R-:W-:Y:S01]  /*5cd0*/  ISETP.GE.AND P1, PT, R2, RZ, PT ;  /* 0x000000ff0200720c */ /* 0x000fe20003f26270 */
[C---:B------:R-:W-:Y:S01]  /*5ce0*/  IMAD R2, R19.reuse, R10, R6 ;  /* 0x0000000a13027224 */ /* 0x040fe200078e0206 */
[----:B------:R-:W-:Y:S01]  /*5cf0*/  ISETP.GT.U32.AND P0, PT, R19, R4, PT ;  /* 0x000000041300720c */ /* 0x000fe20003f04070 */
[----:B------:R-:W-:Y:S01]  /*5d00*/  IMAD.HI.U32 R3, R22, R5, RZ ;  /* 0x0000000516037227 */ /* 0x000fe200078e00ff */
[----:B------:R0:W-:Y:S03]  /*5d10*/  STL [R1+0x190], R0 ;  /* 0x0001900001007387 */ /* 0x0001e60000100800 */
[----:B------:R-:W-:-:S02]  /*5d20*/  VIADD R6, R21, 0x7c ;  /* 0x0000007c15067836 */ /* 0x000fc40000000000 */
[----:B------:R-:W-:Y:S01]  /*5d30*/  @!P6 IMAD.IADD R7, R7, 0x1, -R19 ;  /* 0x000000010707e824 */ /* 0x000fe200078e0a13 */
[----:B------:R-:W-:Y:S01]  /*5d40*/  ISETP.GE.AND P6, PT, R8, RZ, PT ;  /* 0x000000ff0800720c */ /* 0x000fe20003fc6270 */
[----:B------:R-:W-:Y:S01]  /*5d50*/  IMAD.MOV R3, RZ, RZ, -R3 ;  /* 0x000000ffff037224 */ /* 0x000fe200078e0a03 */
[----:B------:R-:W-:Y:S01]  /*5d60*/  IABS R8, R6 ;  /* 0x0000000600087213 */ /* 0x000fe20000000000 */
[----:B-1----:R-:W-:Y:S02]  /*5d70*/  VIADD R13, R21, 0x7a ;  /* 0x0000007a150d7836 */ /* 0x002fe40000000000 */
[----:B------:R-:W-:Y:S02]  /*5d80*/  IMAD R5, R19, R3, R5 ;  /* 0x0000000313057224 */ /* 0x000fe400078e0205 */
[----:B------:R-:W-:Y:S01]  /*5d90*/  @!P5 IMAD.IADD R9, R9, 0x1, -R19 ;  /* 0x000000010909d824 */ /* 0x000fe200078e0a13 */
[----:B------:R-:W-:Y:S01]  /*5da0*/  IABS R20, R13 ;  /* 0x0000000d00147213 */ /* 0x000fe20000000000 */
[----:B------:R-:W-:Y:S01]  /*5db0*/  IMAD.HI.U32 R10, R22, R8, RZ ;  /* 0x00000008160a7227 */ /* 0x000fe200078e00ff */
[----:B------:R-:W-:-:S03]  /*5dc0*/  ISETP.GT.U32.AND P5, PT, R19, R2, PT ;  /* 0x000000021300720c */ /* 0x000fc60003fa4070 */
[----:B------:R-:W-:Y:S01]  /*5dd0*/  @!P0 IMAD.IADD R4, R4, 0x1, -R19 ;  /* 0x0000000104048824 */ /* 0x000fe200078e0a13 */
[----:B------:R-:W-:Y:S01]  /*5de0*/  ISETP.GT.U32.AND P0, PT, R19, R5, PT ;  /* 0x000000051300720c */ /* 0x000fe20003f04070 */
[----:B------:R-:W-:Y:S02]  /*5df0*/  IMAD.MOV R10, RZ, RZ, -R10 ;  /* 0x000000ffff0a7224 */ /* 0x000fe400078e0a0a */
[----:B------:R-:W-:-:S04]  /*5e00*/  IMAD.HI.U32 R18, R22, R20, RZ ;  /* 0x0000001416127227 */ /* 0x000fc800078e00ff */
[C---:B------:R-:W-:Y:S02]  /*5e10*/  IMAD R8, R19.reuse, R10, R8 ;  /* 0x0000000a13087224 */ /* 0x040fe400078e0208 */
[----:B------:R-:W-:Y:S02]  /*5e20*/  IMAD.MOV R18, RZ, RZ, -R18 ;  /* 0x000000ffff127224 */ /* 0x000fe400078e0a12 */
[--C-:B------:R-:W-:Y:S01]  /*5e30*/  @!P5 IMAD.IADD R2, R2, 0x1, -R19.reuse ;  /* 0x000000010202d824 */ /* 0x100fe200078e0a13 */
[C---:B------:R-:W-:Y:S01]  /*5e40*/  ISETP.GT.U32.AND P5, PT, R19.reuse, R8, PT ;  /* 0x000000081300720c */ /* 0x040fe20003fa4070 */
[----:B------:R-:W-:Y:S02]  /*5e50*/  IMAD R18, R19, R18, R20 ;  /* 0x0000001213127224 */ /* 0x000fe400078e0214 */
[----:B------:R-:W-:Y:S02]  /*5e60*/  @!P0 IMAD.IADD R5, R5, 0x1, -R19 ;  /* 0x0000000105058824 */ /* 0x000fe400078e0a13 */
[----:B0-----:R-:W-:Y:S01]  /*5e70*/  IMAD.MOV.U32 R0, RZ, RZ, R7 ;  /* 0x000000ffff007224 */ /* 0x001fe200078e0007 */
[----:B------:R-:W-:Y:S01]  /*5e80*/  ISETP.GT.U32.AND P0, PT, R19, R18, PT ;  /* 0x000000121300720c */ /* 0x000fe20003f04070 */
[----:B------:R-:W-:-:S02]  /*5e90*/  VIADD R3, R21, 0x76 ;  /* 0x0000007615037836 */ /* 0x000fc40000000000 */
[----:B------:R-:W-:Y:S01]  /*5ea0*/  @!P4 IMAD.MOV R0, RZ, RZ, -R0 ;  /* 0x000000ffff00c224 */ /* 0x000fe200078e0a00 */
[----:B------:R-:W-:Y:S01]  /*5eb0*/  ISETP.GT.U32.AND P4, PT, R19, R5, PT ;  /* 0x000000051300720c */ /* 0x000fe20003f84070 */
[----:B------:R-:W-:Y:S01]  /*5ec0*/  VIADD R12, R21, 0x74 ;  /* 0x00000074150c7836 */ /* 0x000fe20000000000 */
[----:B------:R-:W-:Y:S01]  /*5ed0*/  IABS R11, R3 ;  /* 0x00000003000b7213 */ /* 0x000fe20000000000 */
[----:B------:R-:W-:Y:S01]  /*5ee0*/  @!P5 IMAD.IADD R8, R8, 0x1, -R19 ;  /* 0x000000010808d824 */ /* 0x000fe200078e0a13 */
[----:B------:R0:W-:Y:S01]  /*5ef0*/  STL [R1+0x178], R0 ;  /* 0x0001780001007387 */ /* 0x0001e20000100800 */
[----:B------:R-:W-:Y:S01]  /*5f00*/  ISETP.GT.U32.AND P5, PT, R19, R2, PT ;  /* 0x000000021300720c */ /* 0x000fe20003fa4070 */
[----:B------:R-:W-:Y:S01]  /*5f10*/  IMAD.MOV R24, RZ, RZ, -R24 ;  /* 0x000000ffff187224 */ /* 0x000fe200078e0a18 */
[----:B------:R-:W-:Y:S01]  /*5f20*/  IABS R14, R12 ;  /* 0x0000000c000e7213 */ /* 0x000fe20000000000 */
[----:B------:R-:W-:-:S04]  /*5f30*/  IMAD.HI.U32 R15, R22, R11, RZ ;  /* 0x0000000b160f7227 */ /* 0x000fc800078e00ff */
[----:B------:R-:W-:Y:S01]  /*5f40*/  @!P0 IMAD.IADD R18, R18, 0x1, -R19 ;  /* 0x0000000112128824 */ /* 0x000fe200078e0a13 */
[----:B------:R-:W-:Y:S01]  /*5f50*/  ISETP.GT.U32.AND P0, PT, R19, R8, PT ;  /* 0x000000081300720c */ /* 0x000fe20003f04070 */
[----:B0-----:R-:W-:Y:S02]  /*5f60*/  IMAD.MOV.U32 R0, RZ, RZ, R9 ;  /* 0x000000ffff007224 */ /* 0x001fe400078e0009 */
[----:B------:R-:W-:-:S04]  /*5f70*/  IMAD.HI.U32 R10, R22, R14, RZ ;  /* 0x0000000e160a7227 */ /* 0x000fc800078e00ff */
[----:B------:R-:W-:Y:S01]  /*5f80*/  @!P3 IMAD.MOV R0, RZ, RZ, -R0 ;  /* 0x000000ffff00b224 */ /* 0x000fe200078e0a00 */
[C---:B------:R-:W-:Y:S01]  /*5f90*/  ISETP.GT.U32.AND P3, PT, R19.reuse, R18, PT ;  /* 0x000000121300720c */ /* 0x040fe20003f64070 */
[----:B------:R-:W-:Y:S02]  /*5fa0*/  IMAD.MOV R15, RZ, RZ, -R15 ;  /* 0x000000ffff0f7224 */ /* 0x000fe400078e0a0f */
[C---:B------:R-:W-:Y:S01]  /*5fb0*/  IMAD R17, R19.reuse, R24, R17 ;  /* 0x0000001813117224 */ /* 0x040fe200078e0211 */
[----:B------:R0:W-:Y:S01]  /*5fc0*/  STL [R1+0x164], R0 ;  /* 0x0001640001007387 */ /* 0x0001e20000100800 */
[----:B------:R-:W-:Y:S02]  /*5fd0*/  IMAD.MOV R10, RZ, RZ, -R10 ;  /* 0x000000ffff0a7224 */ /* 0x000fe400078e0a0a */
[C---:B------:R-:W-:Y:S02]  /*5fe0*/  IMAD R11, R19.reuse, R15, R11 ;  /* 0x0000000f130b7224 */ /* 0x040fe400078e020b */
[----:B------:R-:W-:-:S02]  /*5ff0*/  IMAD R14, R19, R10, R14 ;  /* 0x0000000a130e7224 */ /* 0x000fc400078e020e */
[--C-:B------:R-:W-:Y:S01]  /*6000*/  @!P5 IMAD.IADD R2, R2, 0x1, -R19.reuse ;  /* 0x000000010202d824 */ /* 0x100fe200078e0a13 */
[C---:B------:R-:W-:Y:S01]  /*6010*/  ISETP.GT.U32.AND P5, PT, R19.reuse, R11, PT ;  /* 0x0000000b1300720c */ /* 0x040fe20003fa4070 */
[--C-:B------:R-:W-:Y:S01]  /*6020*/  @!P0 IMAD.IADD R8, R8, 0x1, -R19.reuse ;  /* 0x0000000108088824 */ /* 0x100fe200078e0a13 */
[----:B------:R-:W-:Y:S01]  /*6030*/  ISETP.GT.U32.AND P0, PT, R19, R14, PT ;  /* 0x0000000e1300720c */ /* 0x000fe20003f04070 */
[----:B0-----:R-:W-:Y:S02]  /*6040*/  IMAD.MOV.U32 R0, RZ, RZ, R4 ;  /* 0x000000ffff007224 */ /* 0x001fe400078e0004 */
[----:B------:R-:W-:Y:S02]  /*6050*/  VIADD R15, R21, 0x72 ;  /* 0x00000072150f7836 */ /* 0x000fe40000000000 */
[----:B------:R-:W-:Y:S01]  /*6060*/  @!P2 IMAD.MOV R0, RZ, RZ, -R0 ;  /* 0x000000ffff00a224 */ /* 0x000fe200078e0a00 */
[----:B------:R-:W-:Y:S01]  /*6070*/  ISETP.GT.U32.AND P2, PT, R19, R17, PT ;  /* 0x000000111300720c */ /* 0x000fe20003f44070 */
[----:B------:R-:W-:Y:S01]  /*6080*/  VIADD R7, R21, 0x70 ;  /* 0x0000007015077836 */ /* 0x000fe20000000000 */
[----:B------:R-:W-:Y:S01]  /*6090*/  IABS R10, R15 ;  /* 0x0000000f000a7213 */ /* 0x000fe20000000000 */
[--C-:B------:R-:W-:Y:S01]  /*60a0*/  @!P4 IMAD.IADD R5, R5, 0x1, -R19.reuse ;  /* 0x000000010505c824 */ /* 0x100fe200078e0a13 */
[----:B------:R0:W-:Y:S01]  /*60b0*/  STL [R1+0x14c], R0 ;  /* 0x00014c0001007387 */ /* 0x0001e20000100800 */
[----:B------:R-:W-:Y:S01]  /*60c0*/  @!P5 IMAD.IADD R11, R11, 0x1, -R19 ;  /* 0x000000010b0bd824 */ /* 0x000fe200078e0a13 */
[----:B------:R-:W-:Y:S01]  /*60d0*/  IABS R9, R7 ;  /* 0x0000000700097213 */ /* 0x000fe20000000000 */
[----:B------:R-:W-:Y:S01]  /*60e0*/  IMAD.MOV.U32 R20, RZ, RZ, R2 ;  /* 0x000000ffff147224 */ /* 0x000fe200078e0002 */
[----:B------:R-:W-:Y:S01]  /*60f0*/  ISETP.GE.AND P4, PT, R6, RZ, PT ;  /* 0x000000ff0600720c */ /* 0x000fe20003f86270 */
[----:B------:R-:W-:Y:S01]  /*6100*/  IMAD.HI.U32 R6, R22, R10, RZ ;  /* 0x0000000a16067227 */ /* 0x000fe200078e00ff */
[----:B------:R-:W-:-:S03]  /*6110*/  ISETP.GE.AND P5, PT, R3, RZ, PT ;  /* 0x000000ff0300720c */ /* 0x000fc60003fa6270 */
[--C-:B------:R-:W-:Y:S01]  /*6120*/  @!P2 IMAD.IADD R17, R17, 0x1, -R19.reuse ;  /* 0x000000011111a824 */ /* 0x100fe200078e0a13 */
[----:B------:R-:W-:Y:S01]  /*6130*/  ISETP.GE.AND P2, PT, R16, RZ, PT ;  /* 0x000000ff1000720c */ /* 0x000fe20003f46270 */
[----:B------:R-:W-:Y:S01]  /*6140*/  @!P3 IMAD.IADD R18, R18, 0x1, -R19 ;  /* 0x000000011212b824 */ /* 0x000fe200078e0a13 */
[----:B------:R-:W-:Y:S01]  /*6150*/  ISETP.GE.AND P3, PT, R13, RZ, PT ;  /* 0x000000ff0d00720c */ /* 0x000fe20003f66270 */
[----:B0-----:R-:W-:Y:S02]  /*6160*/  IMAD.MOV.U32 R0, RZ, RZ, R5 ;  /* 0x000000ffff007224 */ /* 0x001fe400078e0005 */
[----:B------:R-:W-:Y:S01]  /*6170*/  @!P0 IMAD.IADD R14, R14, 0x1, -R19 ;  /* 0x000000010e0e8824 */ /* 0x000fe200078e0a13 */
[C---:B------:R-:W-:Y:S01]  /*6180*/  ISETP.GT.U32.AND P0, PT, R19.reuse, R17, PT ;  /* 0x000000111300720c */ /* 0x040fe20003f04070 */
[----:B------:R-:W-:Y:S01]  /*6190*/  @!P1 IMAD.MOV R20, RZ, RZ, -R20 ;  /* 0x000000ffff149224 */ /* 0x000fe200078e0a14 */
[----:B------:R-:W-:Y:S01]  /*61a0*/  ISETP.GT.U32.AND P1, PT, R19, R11, PT ;  /* 0x0000000b1300720c */ /* 0x000fe20003f24070 */
[----:B------:R-:W-:-:S03]  /*61b0*/  IMAD.HI.U32 R4, R22, R9, RZ ;  /* 0x0000000916047227 */ /* 0x000fc600078e00ff */
[----:B------:R-:W-:Y:S01]  /*61c0*/  STL [R1+0x114], R20 ;  /* 0x0001141401007387 */ /* 0x000fe20000100800 */
[----:B------:R-:W-:Y:S02]  /*61d0*/  IMAD.MOV R6, RZ, RZ, -R6 ;  /* 0x000000ffff067224 */ /* 0x000fe400078e0a06 */
[----:B------:R-:W-:Y:S01]  /*61e0*/  @!P6 IMAD.MOV R0, RZ, RZ, -R0 ;  /* 0x000000ffff00e224 */ /* 0x000fe200078e0a00 */
[C---:B------:R-:W-:Y:S01]  /*61f0*/  ISETP.GT.U32.AND P6, PT, R19.reuse, R14, PT ;  /* 0x0000000e1300720c */ /* 0x040fe20003fc4070 */
[----:B------:R-:W-:Y:S02]  /*6200*/  IMAD.MOV R13, RZ, RZ, -R4 ;  /* 0x000000ffff0d7224 */ /* 0x000fe400078e0a04 */
[----:B------:R-:W-:Y:S01]  /*6210*/  IMAD R4, R19, R6, R10 ;  /* 0x0000000613047224 */ /* 0x000fe200078e020a */
[----:B------:R0:W-:Y:S01]  /*6220*/  STL [R1+0x104], R0 ;  /* 0x0001040001007387 */ /* 0x0001e20000100800 */
[----:B------:R-:W-:Y:S02]  /*6230*/  IMAD.MOV.U32 R6, RZ, RZ, R8 ;  /* 0x000000ffff067224 */ /* 0x000fe400078e0008 */
[----:B------:R-:W-:-:S02]  /*6240*/  VIADD R2, R21, 0x6e ;  /* 0x0000006e15027836 */ /* 0x000fc40000000000 */
[----:B------:R-:W-:Y:S01]  /*6250*/  @!P4 IMAD.MOV R6, RZ, RZ, -R6 ;  /* 0x000000ffff06c224 */ /* 0x000fe200078e0a06 */
[C---:B------:R-:W-:Y:S01]  /*6260*/  ISETP.GT.U32.AND P4, PT, R19.reuse, R4, PT ;  /* 0x000000041300720c */ /* 0x040fe20003f84070 */
[----:B------:R-:W-:Y:S01]  /*6270*/  IMAD R3, R19, R13, R9 ;  /* 0x0000000d13037224 */ /* 0x000fe200078e0209 */
[----:B------:R-:W-:Y:S01]  /*6280*/  IABS R9, R2 ;  /* 0x0000000200097213 */ /* 0x000fe20000000000 */
[--C-:B------:R-:W-:Y:S01]  /*6290*/  @!P0 IMAD.IADD R17, R17, 0x1, -R19.reuse ;  /* 0x0000000111118824 */ /* 0x100fe200078e0a13 */
[----:B------:R-:W-:Y:S01]  /*62a0*/  STL [R1+0x100], R6 ;  /* 0x0001000601007387 */ /* 0x000fe20000100800 */
[----:B0-----:R-:W-:Y:S01]  /*62b0*/  IMAD.MOV.U32 R0, RZ, RZ, R18 ;  /* 0x000000ffff007224 */ /* 0x001fe200078e0012 */
[----:B------:R-:W-:Y:S01]  /*62c0*/  ISETP.GT.U32.AND P0, PT, R19, R3, PT ;  /* 0x000000031300720c */ /* 0x000fe20003f04070 */
[----:B------:R-:W-:Y:S01]  /*62d0*/  @!P1 IMAD.IADD R11, R11, 0x1, -R19 ;  /* 0x000000010b0b9824 */ /* 0x000fe200078e0a13 */
[----:B------:R-:W-:Y:S01]  /*62e0*/  ISETP.GE.AND P1, PT, R15, RZ, PT ;  /* 0x000000ff0f00720c */ /* 0x000fe20003f26270 */
[----:B------:R-:W-:Y:S01]  /*62f0*/  @!P3 IMAD.MOV R0, RZ, RZ, -R0 ;  /* 0x000000ffff00b224 */ /* 0x000fe200078e0a00 */
[----:B------:R-:W-:Y:S01]  /*6300*/  ISETP.GE.AND P3, PT, R12, RZ, PT ;  /* 0x000000ff0c00720c */ /* 0x000fe20003f66270 */
[----:B------:R-:W-:-:S02]  /*6310*/  IMAD.MOV.U32 R8, RZ, RZ, R17 ;  /* 0x000000ffff087224 */ /* 0x000fc400078e0011 */
[----:B------:R-:W-:Y:S01]  /*6320*/  @!P6 IMAD.IADD R14, R14, 0x1, -R19 ;  /* 0x000000010e0ee824 */ /* 0x000fe200078e0a13 */
[----:B------:R0:W-:Y:S01]  /*6330*/  STL [R1+0xfc], R0 ;  /* 0x0000fc0001007387 */ /* 0x0001e20000100800 */
[----:B------:R-:W-:Y:S01]  /*6340*/  ISETP.GE.AND P6, PT, R7, RZ, PT ;  /* 0x000000ff0700720c */ /* 0x000fe20003fc6270 */
[----:B------:R-:W-:-:S04]  /*6350*/  IMAD.HI.U32 R7, R22, R9, RZ ;  /* 0x0000000916077227 */ /* 0x000fc800078e00ff */
[----:B------:R-:W-:Y:S02]  /*6360*/  @!P2 IMAD.MOV R8, RZ, RZ, -R8 ;  /* 0x000000ffff08a224 */ /* 0x000fe400078e0a08 */
[----:B------:R-:W-:Y:S02]  /*6370*/  IMAD.MOV R7, RZ, RZ, -R7 ;  /* 0x000000ffff077224 */ /* 0x000fe400078e0a07 */
[----:B0-----:R-:W-:Y:S01]  /*6380*/  IMAD.MOV.U32 R0, RZ, RZ, R11 ;  /* 0x000000ffff007224 */ /* 0x001fe200078e000b */
[----:B------:R-:W-:Y:S01]  /*6390*/  STL [R1+0x70], R8 ;  /* 0x0000700801007387 */ /* 0x000fe20000100800 */
[----:B------:R-:W-:Y:S02]  /*63a0*/  VIADD R5, R21, 0x6c ;  /* 0x0000006c15057836 */ /* 0x000fe40000000000 */
[----:B------:R-:W-:Y:S02]  /*63b0*/  @!P5 IMAD.MOV R0, RZ, RZ, -R0 ;  /* 0x000000ffff00d224 */ /* 0x000fe400078e0a00 */
[----:B------:R-:W-:Y:S01]  /*63c0*/  @!P4 IMAD.IADD R4, R4, 0x1, -R19 ;  /* 0x000000010404c824 */ /* 0x000fe200078e0a13 */
[----:B------:R-:W-:Y:S01]  /*63d0*/  IABS R6, R5 ;  /* 0x0000000500067213 */ /* 0x000fe20000000000 */
[----:B------:R-:W-:Y:S01]  /*63e0*/  IMAD R9, R19, R7, R9 ;  /* 0x0000000713097224 */ /* 0x000fe200078e0209 */
[----:B------:R0:W-:Y:S01]  /*63f0*/  STL [R1+0x28], R0 ;  /* 0x0000280001007387 */ /* 0x0001e20000100800 */
[----:B------:R-:W-:Y:S01]  /*6400*/  @!P0 IMAD.IADD R3, R3, 0x1, -R19 ;  /* 0x0000000103038824 */ /* 0x000fe200078e0a13 */
[----:B------:R-:W-:Y:S01]  /*6410*/  ISETP.GT.U32.AND P0, PT, R19, R4, PT ;  /* 0x000000041300720c */ /* 0x000fe20003f04070 */
[----:B------:R-:W-:Y:S01]  /*6420*/  VIADD R11, R21, 0x6a ;  /* 0x0000006a150b7836 */ /* 0x000fe20000000000 */
[----:B------:R-:W-:Y:S01]  /*6430*/  ISETP.GE.AND P4, PT, R2, RZ, PT ;  /* 0x000000ff0200720c */ /* 0x000fe20003f86270 */
[----:B------:R-:W-:Y:S01]  /*6440*/  IMAD.HI.U32 R2, R22, R6, RZ ;  /* 0x0000000616027227 */ /* 0x000fe200078e00ff */
[----:B------:R-:W-:-:S02]  /*6450*/  ISETP.GT.U32.AND P5, PT, R19, R3, PT ;  /* 0x000000031300720c */ /* 0x000fc40003fa4070 */
[----:B------:R-:W-:Y:S01]  /*6460*/  ISETP.GE.AND P2, PT, R5, RZ, PT ;  /* 0x000000ff0500720c */ /* 0x000fe20003f46270 */
[----:B------:R-:W-:Y:S02]  /*6470*/  IMAD.MOV R2, RZ, RZ, -R2 ;  /* 0x000000ffff027224 */ /* 0x000fe400078e0a02 */
[----:B0-----:R-:W-:Y:S02]  /*6480*/  IMAD.MOV.U32 R0, RZ, RZ, R14 ;  /* 0x000000ffff007224 */ /* 0x001fe400078e000e */
[C---:B------:R-:W-:Y:S02]  /*6490*/  IMAD R14, R19.reuse, R2, R6 ;  /* 0x00000002130e7224 */ /* 0x040fe400078e0206 */
[----:B------:R-:W-:Y:S01]  /*64a0*/  @!P3 IMAD.MOV R0, RZ, RZ, -R0 ;  /* 0x000000ffff00b224 */ /* 0x000fe200078e0a00 */
[----:B------:R-:W-:Y:S01]  /*64b0*/  ISETP.GT.U32.AND P3, PT, R19, R9, PT ;  /* 0x000000091300720c */ /* 0x000fe20003f64070 */
[--C-:B------:R-:W-:Y:S01]  /*64c0*/  @!P0 IMAD.IADD R4, R4, 0x1, -R19.reuse ;  /* 0x0000000104048824 */ /* 0x100fe200078e0a13 */
[----:B------:R-:W-:Y:S01]  /*64d0*/  ISETP.GE.AND P0, PT, R11, RZ, PT ;  /* 0x000000ff0b00720c */ /* 0x000fe20003f06270 */
[----:B------:R-:W-:Y:S01]  /*64e0*/  @!P5 IMAD.IADD R3, R3, 0x1, -R19 ;  /* 0x000000010303d824 */ /* 0x000fe200078e0a13 */
[----:B------:R-:W-:Y:S01]  /*64f0*/  IABS R11, R11 ;  /* 0x0000000b000b7213 */ /* 0x000fe20000000000 */
[----:B------:R0:W-:Y:S01]  /*6500*/  STL [R1+0x24], R0 ;  /* 0x0000240001007387 */ /* 0x0001e20000100800 */
[----:B------:R-:W-:Y:S01]  /*6510*/  ISETP.GT.U32.AND P5, PT, R19, R14, PT ;  /* 0x0000000e1300720c */ /* 0x000fe20003fa4070 */
[----:B------:R-:W-:-:S02]  /*6520*/  VIADD R5, R21, 0x68 ;  /* 0x0000006815057836 */ /* 0x000fc40000000000 */
[----:B------:R-:W-:-:S03]  /*6530*/  IMAD.HI.U32 R6, R22, R11, RZ ;  /* 0x0000000b16067227 */ /* 0x000fc600078e00ff */
[----:B------:R-:W-:Y:S01]  /*6540*/  IABS R8, R5 ;  /* 0x0000000500087213 */ /* 0x000fe20000000000 */
[----:B------:R-:W-:Y:S02]  /*6550*/  @!P3 IMAD.IADD R9, R9, 0x1, -R19 ;  /* 0x000000010909b824 */ /* 0x000fe400078e0a13 */
[----:B0-----:R-:W-:Y:S02]  /*6560*/  IMAD.MOV.U32 R0, RZ, RZ, R4 ;  /* 0x000000ffff007224 */ /* 0x001fe400078e0004 */
[----:B------:R-:W-:Y:S01]  /*6570*/  IMAD.MOV R6, RZ, RZ, -R6 ;  /* 0x000000ffff067224 */ /* 0x000fe200078e0a06 */
[----:B------:R-:W-:Y:S01]  /*6580*/  ISETP.GT.U32.AND P3, PT, R19, R9, PT ;  /* 0x000000091300720c */ /* 0x000fe20003f64070 */
[----:B------:R-:W-:Y:S01]  /*6590*/  @!P1 IMAD.MOV R0, RZ, RZ, -R0 ;  /* 0x000000ffff009224 */ /* 0x000fe200078e0a00 */
[----:B------:R-:W-:Y:S01]  /*65a0*/  ISETP.GE.AND P1, PT, R5, RZ, PT ;  /* 0x000000ff0500720c */ /* 0x000fe20003f26270 */
[----:B------:R-:W-:Y:S02]  /*65b0*/  IMAD R11, R19, R6, R11 ;  /* 0x00000006130b7224 */ /* 0x000fe400078e020b */
[----:B------:R-:W-:Y:S01]  /*65c0*/  VIADD R2, R21, 0x66 ;  /* 0x0000006615027836 */ /* 0x000fe20000000000 */
[----:B------:R0:W-:Y:S01]  /*65d0*/  STL [R1+0x20], R0 ;  /* 0x0000200001007387 */ /* 0x0001e20000100800 */
[----:B------:R-:W-:-:S02]  /*65e0*/  @!P5 IMAD.IADD R14, R14, 0x1, -R19 ;  /* 0x000000010e0ed824 */ /* 0x000fc400078e0a13 */
[C---:B------:R-:W-:Y:S01]  /*65f0*/  IMAD.HI.U32 R5, R22.reuse, R8, RZ ;  /* 0x0000000816057227 */ /* 0x040fe200078e00ff */
[----:B------:R-:W-:Y:S02]  /*6600*/  IABS R7, R2 ;  /* 0x0000000200077213 */ /* 0x000fe40000000000 */
[----:B------:R-:W-:Y:S01]  /*6610*/  ISETP.GT.U32.AND P5, PT, R19, R14, PT ;  /* 0x0000000e1300720c */ /* 0x000fe20003fa4070 */
[----:B------:R-:W-:Y:S01]  /*6620*/  @!P3 IMAD.IADD R9, R9, 0x1, -R19 ;  /* 0x000000010909b824 */ /* 0x000fe200078e0a13 */
[----:B------:R-:W-:Y:S01]  /*6630*/  ISETP.GT.U32.AND P3, PT, R19, R11, PT ;  /* 0x0000000b1300720c */ /* 0x000fe20003f64070 */
[----:B------:R-:W-:-:S04]  /*6640*/  IMAD.HI.U32 R4, R22, R7, RZ ;  /* 0x0000000716047227 */ /* 0x000fc800078e00ff */
[----:B0-----:R-:W-:Y:S02]  /*6650*/  IMAD.MOV.U32 R0, RZ, RZ, R3 ;  /* 0x000000ffff007224 */ /* 0x001fe400078e0003 */
[----:B------:R-:W-:Y:S02]  /*6660*/  IMAD.MOV R5, RZ, RZ, -R5 ;  /* 0x000000ffff057224 */ /* 0x000fe400078e0a05 */
[----:B------:R-:W-:Y:S01]  /*6670*/  @!P6 IMAD.MOV R0, RZ, RZ, -R0 ;  /* 0x000000ffff00e224 */ /* 0x000fe200078e0a00 */
[----:B------:R-:W-:Y:S01]  /*6680*/  ISETP.GE.AND P6, PT, R2, RZ, PT ;  /* 0x000000ff0200720c */ /* 0x000fe20003fc6270 */
[----:B------:R-:W-:Y:S02]  /*6690*/  VIADD R2, R21, 0x64 ;  /* 0x0000006415027836 */ /* 0x000fe40000000000 */
[----:B------:R-:W-:Y:S01]  /*66a0*/  IMAD.MOV R4, RZ, RZ, -R4 ;  /* 0x000000ffff047224 */ /* 0x000fe200078e0a04 */
[----:B------:R0:W-:Y:S01]  /*66b0*/  STL [R1+0x18], R0 ;  /* 0x0000180001007387 */ /* 0x0001e20000100800 */
[----:B------:R-:W-:Y:S01]  /*66c0*/  IMAD R8, R19, R5, R8 ;  /* 0x0000000513087224 */ /* 0x000fe200078e0208 */
[----:B------:R-:W-:Y:S01]  /*66d0*/  IABS R5, R2 ;  /* 0x0000000200057213 */ /* 0x000fe20000000000 */
[----:B------:R-:W-:-:S02]  /*66e0*/  @!P3 IMAD.IADD R11, R11, 0x1, -R19 ;  /* 0x000000010b0bb824 */ /* 0x000fc400078e0a13 */
[C---:B------:R-:W-:Y:S02]  /*66f0*/  IMAD R7, R19.reuse, R4, R7 ;  /* 0x0000000413077224 */ /* 0x040fe400078e0207 */
[----:B------:R-:W-:Y:S01]  /*6700*/  @!P5 IMAD.IADD R14, R14, 0x1, -R19 ;  /* 0x000000010e0ed824 */ /* 0x000fe200078e0a13 */
[----:B------:R-:W-:Y:S01]  /*6710*/  ISETP.GT.U32.AND P5, PT, R19, R8, PT ;  /* 0x000000081300720c */ /* 0x000fe20003fa4070 */
[----:B------:R-:W-:Y:S01]  /*6720*/  VIADD R10, R21, 0x62 ;  /* 0x00000062150a7836 */ /* 0x000fe20000000000 */
[----:B------:R-:W-:Y:S01]  /*6730*/  ISETP.GT.U32.AND P3, PT, R19, R7, PT ;  /* 0x000000071300720c */ /* 0x000fe20003f64070 */
[----:B0-----:R-:W-:Y:S02]  /*6740*/  IMAD.MOV.U32 R0, RZ, RZ, R9 ;  /* 0x000000ffff007224 */ /* 0x001fe400078e0009 */
[----:B------:R-:W-:Y:S01]  /*6750*/  IMAD.HI.U32 R9, R22, R5, RZ ;  /* 0x0000000516097227 */ /* 0x000fe200078e00ff */
[----:B------:R-:W-:-:S03]  /*6760*/  IABS R13, R10 ;  /* 0x0000000a000d7213 */ /* 0x000fc60000000000 */
[----:B------:R-:W-:Y:S01]  /*6770*/  @!P4 IMAD.MOV R0, RZ, RZ, -R0 ;  /* 0x000000ffff00c224 */ /* 0x000fe200078e0a00 */
[----:B------:R-:W-:Y:S01]  /*6780*/  ISETP.GT.U32.AND P4, PT, R19, R11, PT ;  /* 0x0000000b1300720c */ /* 0x000fe20003f84070 */
[----:B------:R-:W-:Y:S02]  /*6790*/  IMAD.MOV R9, RZ, RZ, -R9 ;  /* 0x000000ffff097224 */ /* 0x000fe400078e0a09 */
[--C-:B------:R-:W-:Y:S01]  /*67a0*/  @!P5 IMAD.IADD R8, R8, 0x1, -R19.reuse ;  /* 0x000000010808d824 */ /* 0x100fe200078e0a13 */
[----:B------:R0:W-:Y:S01]  /*67b0*/  STL [R1+0xf8], R0 ;  /* 0x0000f80001007387 */ /* 0x0001e20000100800 */
[----:B------:R-:W-:Y:S02]  /*67c0*/  VIADD R6, R21, 0x60 ;  /* 0x0000006015067836 */ /* 0x000fe40000000000 */
[--C-:B------:R-:W-:Y:S01]  /*67d0*/  @!P3 IMAD.IADD R7, R7, 0x1, -R19.reuse ;  /* 0x000000010707b824 */ /* 0x100fe200078e0a13 */
[----:B------:R-:W-:Y:S01]  /*67e0*/  ISETP.GT.U32.AND P5, PT, R19, R8, PT ;  /* 0x000000081300720c */ /* 0x000fe20003fa4070 */
[C---:B------:R-:W-:Y:S01]  /*67f0*/  VIADD R3, R21.reuse, 0x5e ;  /* 0x0000005e15037836 */ /* 0x040fe20000000000 */
[----:B------:R-:W-:Y:S01]  /*6800*/  IABS R12, R6 ;  /* 0x00000006000c7213 */ /* 0x000fe20000000000 */
[----:B------:R-:W-:Y:S01]  /*6810*/  VIADD R20, R21, 0x1e ;  /* 0x0000001e15147836 */ /* 0x000fe20000000000 */
[----:B------:R-:W-:Y:S01]  /*6820*/  ISETP.GT.U32.AND P3, PT, R19, R7, PT ;  /* 0x000000071300720c */ /* 0x000fe20003f64070 */
[----:B------:R-:W-:Y:S01]  /*6830*/  @!P4 IMAD.IADD R11, R11, 0x1, -R19 ;  /* 0x000000010b0bc824 */ /* 0x000fe200078e0a13 */
[----:B------:R-:W-:Y:S01]  /*6840*/  IABS R4, R3 ;  /* 0x0000000300047213 */ /* 0x000fe20000000000 */
[----:B0-----:R-:W-:-:S02]  /*6850*/  IMAD.MOV.U32 R0, RZ, RZ, R14 ;  /* 0x000000ffff007224 */ /* 0x001fc400078e000e */
[----:B------:R-:W-:-:S04]  /*6860*/  IMAD.HI.U32 R14, R22, R13, RZ ;  /* 0x0000000d160e7227 */ /* 0x000fc800078e00ff */
[----:B------:R-:W-:Y:S01]  /*6870*/  @!P2 IMAD.MOV R0, RZ, RZ, -R0 ;  /* 0x000000ffff00a224 */ /* 0x000fe200078e0a00 */
[----:B------:R-:W-:Y:S01]  /*6880*/  ISETP.GE.AND P2, PT, R2, RZ, PT ;  /* 0x000000ff0200720c */ /* 0x000fe20003f46270 */
[C---:B------:R-:W-:Y:S02]  /*6890*/  IMAD R2, R19.reuse, R9, R5 ;  /* 0x0000000913027224 */ /* 0x040fe400078e0205 */
[C---:B------:R-:W-:Y:S01]  /*68a0*/  IMAD.HI.U32 R5, R22.reuse, R12, RZ ;  /* 0x0000000c16057227 */ /* 0x040fe200078e00ff */
[----:B------:R0:W-:Y:S02]  /*68b0*/  STL [R1+0xf4], R0 ;  /* 0x0000f40001007387 */ /* 0x0001e40000100800 */
[----:B------:R-:W-:Y:S01]  /*68c0*/  ISETP.GT.U32.AND P4, PT, R19, R2, PT ;  /* 0x000000021300720c */ /* 0x000fe20003f84070 */
[----:B------:R-:W-:-:S04]  /*68d0*/  IMAD.HI.U32 R9, R22, R4, RZ ;  /* 0x0000000416097227 */ /* 0x000fc800078e00ff */
[----:B------:R-:W-:Y:S02]  /*68e0*/  IMAD.MOV R14, RZ, RZ, -R14 ;  /* 0x000000ffff0e7224 */ /* 0x000fe400078e0a0e */
[----:B------:R-:W-:Y:S02]  /*68f0*/  IMAD.MOV R5, RZ, RZ, -R5 ;  /* 0x000000ffff057224 */ /* 0x000fe400078e0a05 */
[----:B0-----:R-:W-:Y:S02]  /*6900*/  IMAD.MOV.U32 R0, RZ, RZ, R11 ;  /* 0x000000ffff007224 */ /* 0x001fe400078e000b */
[--C-:B------:R-:W-:Y:S01]  /*6910*/  @!P5 IMAD.IADD R8, R8, 0x1, -R19.reuse ;  /* 0x000000010808d824 */ /* 0x100fe200078e0a13 */
[----:B------:R-:W-:Y:S01]  /*6920*/  ISETP.GE.AND P5, PT, R10, RZ, PT ;  /* 0x000000ff0a00720c */ /* 0x000fe20003fa6270 */
[----:B------:R-:W-:Y:S02]  /*6930*/  @!P4 IMAD.IADD R2, R2, 0x1, -R19 ;  /* 0x000000010202c824 */ /* 0x000fe400078e0a13 */
[----:B------:R-:W-:-:S02]  /*6940*/  @!P0 IMAD.MOV R0, RZ, RZ, -R0 ;  /* 0x000000ffff008224 */ /* 0x000fc400078e0a00 */
[C---:B------:R-:W-:Y:S01]  /*6950*/  IMAD R10, R19.reuse, R14, R13 ;  /* 0x0000000e130a7224 */ /* 0x040fe200078e020d */
[C---:B------:R-:W-:Y:S01]  /*6960*/  ISETP.GT.U32.AND P4, PT, R19.reuse, R2, PT ;  /* 0x000000021300720c */ /* 0x040fe20003f84070 */
[----:B------:R-:W-:Y:S01]  /*6970*/  IMAD.MOV R9, RZ, RZ, -R9 ;  /* 0x000000ffff097224 */ /* 0x000fe200078e0a09 */
[----:B------:R0:W-:Y:S01]  /*6980*/  STL [R1+0xdc], R0 ;  /* 0x0000dc0001007387 */ /* 0x0001e20000100800 */
[C---:B------:R-:W-:Y:S01]  /*6990*/  IMAD R12, R19.reuse, R5, R12 ;  /* 0x00000005130c7224 */ /* 0x040fe200078e020c */
[----:B------:R-:W-:Y:S01]  /*69a0*/  ISETP.GT.U32.AND P0, PT, R19, R10, PT ;  /* 0x0000000a1300720c */ /* 0x000fe20003f04070 */
[----:B------:R-:W-:Y:S02]  /*69b0*/  @!P3 IMAD.IADD R7, R7, 0x1, -R19 ;  /* 0x000000010707b824 */ /* 0x000fe400078e0a13 */
[C---:B------:R-:W-:Y:S01]  /*69c0*/  IMAD R4, R19.reuse, R9, R4 ;  /* 0x0000000913047224 */ /* 0x040fe200078e0204 */
[----:B------:R-:W-:Y:S01]  /*69d0*/  ISETP.GT.U32.AND P3, PT, R19, R12, PT ;  /* 0x0000000c1300720c */ /* 0x000fe20003f64070 */
[----:B------:R-:W-:-:S02]  /*69e0*/  VIADD R5, R21, 0x5c ;  /* 0x0000005c15057836 */ /* 0x000fc40000000000 */
[----:B------:R-:W-:Y:S01]  /*69f0*/  @!P1 IMAD.MOV R8, RZ, RZ, -R8 ;  /* 0x000000ffff089224 */ /* 0x000fe200078e0a08 */
[----:B------:R-:W-:Y:S01]  /*6a00*/  ISETP.GE.AND P1, PT, R6, RZ, PT ;  /* 0x000000ff0600720c */ /* 0x000fe20003f26270 */
[----:B0-----:R-:W-:Y:S01]  /*6a10*/  IMAD.MOV.U32 R0, RZ, RZ, R7 ;  /* 0x000000ffff007224 */ /* 0x001fe200078e0007 */
[----:B------:R-:W-:Y:S01]  /*6a20*/  IABS R9, R5 ;  /* 0x0000000500097213 */ /* 0x000fe20000000000 */
[----:B------:R-:W-:Y:S01]  /*6a30*/  VIADD R7, R21, 0x5a ;  /* 0x0000005a15077836 */ /* 0x000fe20000000000 */
[----:B------:R-:W-:Y:S01]  /*6a40*/  STL [R1+0xe8], R8 ;  /* 0x0000e80801007387 */ /* 0x000fe20000100800 */
[----:B------:R-:W-:Y:S01]  /*6a50*/  @!P6 IMAD.MOV R0, RZ, RZ, -R0 ;  /* 0x000000ffff00e224 */ /* 0x000fe200078e0a00 */
[----:B------:R-:W-:Y:S01]  /*6a60*/  ISETP.GT.U32.AND P6, PT, R19, R4, PT ;  /* 0x000000041300720c */ /* 0x000fe20003fc4070 */
[--C-:B------:R-:W-:Y:S01]  /*6a70*/  @!P4 IMAD.IADD R2, R2, 0x1, -R19.reuse ;  /* 0x000000010202c824 */ /* 0x100fe200078e0a13 */
[----:B------:R-:W-:Y:S01]  /*6a80*/  ISETP.GE.AND P4, PT, R3, RZ, PT ;  /* 0x000000ff0300720c */ /* 0x000fe20003f86270 */
[----:B------:R-:W-:Y:S01]  /*6a90*/  IMAD.HI.U32 R6, R22, R9, RZ ;  /* 0x0000000916067227 */ /* 0x000fe200078e00ff */
[----:B------:R-:W-:Y:S01]  /*6aa0*/  IABS R3, R7 ;  /* 0x0000000700037213 */ /* 0x000fe20000000000 */
[----:B------:R0:W-:Y:S02]  /*6ab0*/  STL [R1+0xec], R0 ;  /* 0x0000ec0001007387 */ /* 0x0001e40000100800 */
[--C-:B------:R-:W-:Y:S01]  /*6ac0*/  @!P0 IMAD.IADD R10, R10, 0x1, -R19.reuse ;  /* 0x000000010a0a8824 */ /* 0x100fe200078e0a13 */
[----:B------:R-:W-:Y:S01]  /*6ad0*/  ISETP.GE.AND P0, PT, R5, RZ, PT ;  /* 0x000000ff0500720c */ /* 0x000fe20003f06270 */
[----:B------:R-:W-:-:S02]  /*6ae0*/  @!P3 IMAD.IADD R12, R12, 0x1, -R19 ;  /* 0x000000010c0cb824 */ /* 0x000fc400078e0a13 */
[----:B------:R-:W-:Y:S01]  /*6af0*/  IMAD.MOV R6, RZ, RZ, -R6 ;  /* 0x000000ffff067224 */ /* 0x000fe200078e0a06 */
[C---:B------:R-:W-:Y:S01]  /*6b00*/  ISETP.GT.U32.AND P3, PT, R19.reuse, R10, PT ;  /* 0x0000000a1300720c */ /* 0x040fe20003f64070 */
[----:B------:R-:W-:Y:S02]  /*6b10*/  IMAD.MOV.U32 R5, RZ, RZ, R3 ;  /* 0x000000ffff057224 */ /* 0x000fe400078e0003 */
[----:B------:R-:W-:Y:S01]  /*6b20*/  @!P6 IMAD.IADD R4, R4, 0x1, -R19 ;  /* 0x000000010404e824 */ /* 0x000fe200078e0a13 */
[C---:B------:R-:W-:Y:S01]  /*6b30*/  ISETP.GT.U32.AND P6, PT, R19.reuse, R12, PT ;  /* 0x0000000c1300720c */ /* 0x040fe20003fc4070 */
[----:B------:R-:W-:Y:S02]  /*6b40*/  IMAD R9, R19, R6, R9 ;  /* 0x0000000613097224 */ /* 0x000fe400078e0209 */
[----:B------:R-:W-:-:S04]  /*6b50*/  IMAD.HI.U32 R6, R22, R5, RZ ;  /* 0x0000000516067227 */ /* 0x000fc800078e00ff */
[----:B------:R-:W-:Y:S02]  /*6b60*/  IMAD.MOV R6, RZ, RZ, -R6 ;  /* 0x000000ffff067224 */ /* 0x000fe400078e0a06 */
[----:B0-----:R-:W-:Y:S02]  /*6b70*/  IMAD.MOV.U32 R0, RZ, RZ, R2 ;  /* 0x000000ffff007224 */ /* 0x001fe400078e0002 */
[C---:B------:R-:W-:Y:S02]  /*6b80*/  IMAD R5, R19.reuse, R6, R5 ;  /* 0x0000000613057224 */ /* 0x040fe400078e0205 */
[----:B------:R-:W-:Y:S01]  /*6b90*/  @!P2 IMAD.MOV R0, RZ, RZ, -R0 ;  /* 0x000000ffff00a224 */ /* 0x000fe200078e0a00 */
[C---:B------:R-:W-:Y:S01]  /*6ba0*/  ISETP.GT.U32.AND P2, PT, R19.reuse, R4, PT ;  /* 0x000000041300720c */ /* 0x040fe20003f44070 */
[--C-:B------:R-:W-:Y:S01]  /*6bb0*/  @!P6 IMAD.IADD R12, R12, 0x1, -R19.reuse ;  /* 0x000000010c0ce824 */ /* 0x100fe200078e0a13 */
[C---:B------:R-:W-:Y:S01]  /*6bc0*/  ISETP.GT.U32.AND P6, PT, R19.reuse, R5, PT ;  /* 0x000000051300720c */ /* 0x040fe20003fc4070 */
[----:B------:R-:W-:Y:S01]  /*6bd0*/  @!P3 IMAD.IADD R10, R10, 0x1, -R19 ;  /* 0x000000010a0ab824 */ /* 0x000fe200078e0a13 */
[----:B------:R-:W-:Y:S01]  /*6be0*/  ISETP.GT.U32.AND P3, PT, R19, R9, PT ;  /* 0x000000091300720c */ /* 0x000fe20003f64070 */
[C---:B------:R-:W-:Y:S01]  /*6bf0*/  VIADD R2, R21.reuse, 0x56 ;  /* 0x0000005615027836 */ /* 0x040fe20000000000 */
[----:B------:R0:W-:Y:S01]  /*6c00*/  STL [R1+0xf0], R0 ;  /* 0x0000f00001007387 */ /* 0x0001e20000100800 */
[----:B------:R-:W-:-:S02]  /*6c10*/  VIADD R8, R21, 0x54 ;  /* 0x0000005415087836 */ /* 0x000fc40000000000 */
[----:B------:R-:W-:Y:S01]  /*6c20*/  VIADD R3, R21, 0x58 ;  /* 0x0000005815037836 */ /* 0x000fe20000000000 */
[----:B------:R-:W-:Y:S01]  /*6c30*/  IABS R6, R2 ;  /* 0x0000000200067213 */ /* 0x000fe20000000000 */
[----:B------:R-:W-:Y:S01]  /*6c40*/  @!P1 IMAD.MOV R12, RZ, RZ, -R12 ;  /* 0x000000ffff0c9224 */ /* 0x000fe200078e0a0c */
[----:B------:R-:W-:Y:S01]  /*6c50*/  IABS R13, R8 ;  /* 0x00000008000d7213 */ /* 0x000fe20000000000 */
[--C-:B------:R-:W-:Y:S01]  /*6c60*/  @!P2 IMAD.IADD R4, R4, 0x1, -R19.reuse ;  /* 0x000000010404a824 */ /* 0x100fe200078e0a13 */
[----:B------:R-:W-:Y:S01]  /*6c70*/  IABS R11, R3 ;  /* 0x00000003000b7213 */ /* 0x000fe20000000000 */
[----:B------:R-:W-:Y:S01]  /*6c80*/  @!P6 IMAD.IADD R5, R5, 0x1, -R19 ;  /* 0x000000010505e824 */ /* 0x000fe200078e0a13 */
[----:B------:R-:W-:Y:S01]  /*6c90*/  ISETP.GE.AND P2, PT, R7, RZ, PT ;  /* 0x000000ff0700720c */ /* 0x000fe20003f46270 */
[----:B0-----:R-:W-:Y:S02]  /*6ca0*/  IMAD.MOV.U32 R0, RZ, RZ, R10 ;  /* 0x000000ffff007224 */ /* 0x001fe400078e000a */
[----:B------:R-:W-:Y:S01]  /*6cb0*/  IMAD.MOV.U32 R7, RZ, RZ, R13 ;  /* 0x000000ffff077224 */ /* 0x000fe200078e000d */
[----:B------:R-:W-:Y:S01]  /*6cc0*/  ISETP.GT.U32.AND P6, PT, R19, R5, PT ;  /* 0x000000051300720c */ /* 0x000fe20003fc4070 */
[----:B------:R-:W-:-:S04]  /*6cd0*/  IMAD.HI.U32 R14, R22, R6, RZ ;  /* 0x00000006160e7227 */ /* 0x000fc800078e00ff */
[----:B------:R-:W-:-:S04]  /*6ce0*/  IMAD.HI.U32 R13, R22, R11, RZ ;  /* 0x0000000b160d7227 */ /* 0x000fc800078e00ff */
[----:B------:R-:W-:Y:S01]  /*6cf0*/  @!P3 IMAD.IADD R9, R9, 0x1, -R19 ;  /* 0x000000010909b824 */ /* 0x000fe200078e0a13 */
[----:B------:R-:W-:Y:S01]  /*6d00*/  ISETP.GE.AND P3, PT, R3, RZ, PT ;  /* 0x000000ff0300720c */ /* 0x000fe20003f66270 */
[----:B------:R-:W-:Y:S02]  /*6d10*/  @!P5 IMAD.MOV R0, RZ, RZ, -R0 ;  /* 0x000000ffff00d224 */ /* 0x000fe400078e0a00 */
[----:B------:R-:W-:Y:S01]  /*6d20*/  IMAD.HI.U32 R3, R22, R7, RZ ;  /* 0x0000000716037227 */ /* 0x000fe200078e00ff */
[----:B------:R-:W-:Y:S02]  /*6d30*/  ISETP.GT.U32.AND P5, PT, R19, R9, PT ;  /* 0x000000091300720c */ /* 0x000fe40003fa4070 */
[----:B------:R0:W-:Y:S01]  /*6d40*/  STL [R1+0xe4], R0 ;  /* 0x0000e40001007387 */ /* 0x0001e20000100800 */
[----:B------:R-:W-:Y:S02]  /*6d50*/  IMAD.MOV R10, RZ, RZ, -R14 ;  /* 0x000000ffff0a7224 */ /* 0x000fe400078e0a0e */
[----:B------:R-:W-:Y:S01]  /*6d60*/  IMAD.MOV R13, RZ, RZ, -R13 ;  /* 0x000000ffff0d7224 */ /* 0x000fe200078e0a0d */
[----:B------:R1:W-:Y:S01]  /*6d70*/  STL [R1+0xd0], R12 ;  /* 0x0000d00c01007387 */ /* 0x0003e20000100800 */
[----:B------:R-:W-:-:S02]  /*6d80*/  IMAD.MOV R3, RZ, RZ, -R3 ;  /* 0x000000ffff037224 */ /* 0x000fc400078e0a03 */
[C---:B------:R-:W-:Y:S02]  /*6d90*/  IMAD R6, R19.reuse, R10, R6 ;  /* 0x0000000a13067224 */ /* 0x040fe400078e0206 */
[C---:B------:R-:W-:Y:S02]  /*6da0*/  IMAD R11, R19.reuse, R13, R11 ;  /* 0x0000000d130b7224 */ /* 0x040fe400078e020b */
[----:B0-----:R-:W-:Y:S02]  /*6db0*/  IMAD.MOV.U32 R0, RZ, RZ, R4 ;  /* 0x000000ffff007224 */ /* 0x001fe400078e0004 */
[C---:B------:R-:W-:Y:S01]  /*6dc0*/  IMAD R7, R19.reuse, R3, R7 ;  /* 0x0000000313077224 */ /* 0x040fe200078e0207 */
[C---:B------:R-:W-:Y:S01]  /*6dd0*/  ISETP.GT.U32.AND P1, PT, R19.reuse, R11, PT ;  /* 0x0000000b1300720c */ /* 0x040fe20003f24070 */
[----:B------:R-:W-:Y:S01]  /*6de0*/  @!P4 IMAD.MOV R0, RZ, RZ, -R0 ;  /* 0x000000ffff00c224 */ /* 0x000fe200078e0a00 */
[----:B------:R-:W-:Y:S01]  /*6df0*/  ISETP.GT.U32.AND P4, PT, R19, R6, PT ;  /* 0x000000061300720c */ /* 0x000fe20003f84070 */
[--C-:B------:R-:W-:Y:S01]  /*6e00*/  @!P6 IMAD.IADD R5, R5, 0x1, -R19.reuse ;  /* 0x000000010505e824 */ /* 0x100fe200078e0a13 */
[----:B------:R-:W-:Y:S01]  /*6e10*/  ISETP.GT.U32.AND P6, PT, R19, R7, PT ;  /* 0x000000071300720c */ /* 0x000fe20003fc4070 */
[----:B------:R-:W-:Y:S01]  /*6e20*/  @!P5 IMAD.IADD R9, R9, 0x1, -R19 ;  /* 0x000000010909d824 */ /* 0x000fe200078e0a13 */
[----:B------:R-:W-:Y:S01]  /*6e30*/  ISETP.GE.AND P5, PT, R2, RZ, PT ;  /* 0x000000ff0200720c */ /* 0x000fe20003fa6270 */
[C---:B------:R-:W-:Y:S01]  /*6e40*/  VIADD R2, R21.reuse, 0x50 ;  /* 0x0000005015027836 */ /* 0x040fe20000000000 */
[----:B------:R0:W-:Y:S01]  /*6e50*/  STL [R1+0xd4], R0 ;  /* 0x0000d40001007387 */ /* 0x0001e20000100800 */
[----:B------:R-:W-:-:S02]  /*6e60*/  VIADD R13, R21, 0x52 ;  /* 0x00000052150d7836 */ /* 0x000fc40000000000 */
[----:B-1----:R-:W-:Y:S01]  /*6e70*/  VIADD R12, R21, 0x4c ;  /* 0x0000004c150c7836 */ /* 0x002fe20000000000 */
[----:B------:R-:W-:Y:S01]  /*6e80*/  IABS R3, R2 ;  /* 0x0000000200037213 */ /* 0x000fe20000000000 */
[--C-:B------:R-:W-:Y:S01]  /*6e90*/  @!P1 IMAD.IADD R11, R11, 0x1, -R19.reuse ;  /* 0x000000010b0b9824 */ /* 0x100fe200078e0a13 */
[----:B------:R-:W-:Y:S01]  /*6ea0*/  IABS R4, R13 ;  /* 0x0000000d00047213 */ /* 0x000fe20000000000 */
[--C-:B------:R-:W-:Y:S01]  /*6eb0*/  @!P4 IMAD.IADD R6, R6, 0x1, -R19.reuse ;  /* 0x000000010606c824 */ /* 0x100fe200078e0a13 */
[----:B------:R-:W-:Y:S01]  /*6ec0*/  ISETP.GE.AND P1, PT, R8, RZ, PT ;  /* 0x000000ff0800720c */ /* 0x000fe20003f26270 */
[----:B------:R-:W-:Y:S01]  /*6ed0*/  @!P6 IMAD.IADD R7, R7, 0x1, -R19 ;  /* 0x000000010707e824 */ /* 0x000fe200078e0a13 */
[C---:B------:R-:W-:Y:S01]  /*6ee0*/  ISETP.GT.U32.AND P4, PT, R19.reuse, R11, PT ;  /* 0x0000000b1300720c */ /* 0x040fe20003f84070 */
[----:B0-----:R-:W-:Y:S01]  /*6ef0*/  IMAD.MOV.U32 R0, RZ, RZ, R9 ;  /* 0x000000ffff007224 */ /* 0x001fe200078e0009 */
[----:B------:R-:W-:Y:S01]  /*6f00*/  ISETP.GT.U32.AND P6, PT, R19, R6, PT ;  /* 0x000000061300720c */ /* 0x000fe20003fc4070 */
[----:B------:R-:W-:-:S04]  /*6f10*/  IMAD.HI.U32 R9, R22, R3, RZ ;  /* 0x0000000316097227 */ /* 0x000fc800078e00ff */
[----:B------:R-:W-:-:S04]  /*6f20*/  IMAD.HI.U32 R10, R22, R4, RZ ;  /* 0x00000004160a7227 */ /* 0x000fc800078e00ff */
[----:B------:R-:W-:Y:S02]  /*6f30*/  IMAD.MOV R9, RZ, RZ, -R9 ;  /* 0x000000ffff097224 */ /* 0x000fe400078e0a09 */
[----:B------:R-:W-:Y:S02]  /*6f40*/  IMAD.MOV R10, RZ, RZ, -R10 ;  /* 0x000000ffff0a7224 */ /* 0x000fe400078e0a0a */
[C---:B------:R-:W-:Y:S02]  /*6f50*/  IMAD R3, R19.reuse, R9, R3 ;  /* 0x0000000913037224 */ /* 0x040fe400078e0203 */
[----:B------:R-:W-:Y:S01]  /*6f60*/  IMAD R4, R19, R10, R4 ;  /* 0x0000000a13047224 */ /* 0x000fe200078e0204 */
[----:B------:R-:W-:Y:S01]  /*6f70*/  IABS R10, R12 ;  /* 0x0000000c000a7213 */ /* 0x000fe20000000000 */
[----:B------:R-:W-:Y:S02]  /*6f80*/  VIADD R8, R21, 0x4e ;  /* 0x0000004e15087836 */ /* 0x000fe40000000000 */
[--C-:B------:R-:W-:Y:S01]  /*6f90*/  @!P6 IMAD.IADD R6, R6, 0x1, -R19.reuse ;  /* 0x000000010606e824 */ /* 0x100fe200078e0a13 */
[----:B------:R-:W-:Y:S01]  /*6fa0*/  ISETP.GT.U32.AND P6, PT, R19, R3, PT ;  /* 0x000000031300720c */ /* 0x000fe20003fc4070 */
[----:B------:R-:W-:Y:S01]  /*6fb0*/  @!P4 IMAD.IADD R11, R11, 0x1, -R19 ;  /* 0x000000010b0bc824 */ /* 0x000fe200078e0a13 */
[----:B------:R-:W-:Y:S01]  /*6fc0*/  ISETP.GT.U32.AND P4, PT, R19, R4, PT ;  /* 0x000000041300720c */ /* 0x000fe20003f84070 */
[----:B------:R-:W-:Y:S01]  /*6fd0*/  @!P0 IMAD.MOV R0, RZ, RZ, -R0 ;  /* 0x000000ffff008224 */ /* 0x000fe200078e0a00 */
[----:B------:R-:W-:Y:S01]  /*6fe0*/  IABS R15, R8 ;  /* 0x00000008000f7213 */ /* 0x000fe20000000000 */
[----:B------:R-:W-:Y:S01]  /*6ff0*/  VIADD R9, R21, 0x4a ;  /* 0x0000004a15097836 */ /* 0x000fe20000000000 */
[----:B------:R-:W-:Y:S01]  /*7000*/  ISETP.GT.U32.AND P0, PT, R19, R7, PT ;  /* 0x000000071300720c */ /* 0x000fe20003f04070 */
[C---:B------:R-:W-:Y:S01]  /*7010*/  IMAD.HI.U32 R14, R22.reuse, R10, RZ ;  /* 0x0000000a160e7227 */ /* 0x040fe200078e00ff */
[----:B------:R0:W-:Y:S03]  /*7020*/  STL [R1+0xd8], R0 ;  /* 0x0000d80001007387 */ /* 0x0001e60000100800 */
[----:B------:R-:W-:-:S04]  /*7030*/  IMAD.HI.U32 R16, R22, R15, RZ ;  /* 0x0000000f16107227 */ /* 0x000fc800078e00ff */
[----:B------:R-:W-:Y:S02]  /*7040*/  IMAD.MOV R16, RZ, RZ, -R16 ;  /* 0x000000ffff107224 */ /* 0x000fe400078e0a10 */
[--C-:B------:R-:W-:Y:S02]  /*7050*/  @!P6 IMAD.IADD R3, R3, 0x1, -R19.reuse ;  /* 0x000000010303e824 */ /* 0x100fe400078e0a13 */
[----:B------:R-:W-:Y:S01]  /*7060*/  @!P4 IMAD.IADD R4, R4, 0x1, -R19 ;  /* 0x000000010404c824 */ /* 0x000fe200078e0a13 */
[----:B------:R-:W-:Y:S01]  /*7070*/  ISETP.GE.AND P4, PT, R2, RZ, PT ;  /* 0x000000ff0200720c */ /* 0x000fe20003f86270 */
[----:B0-----:R-:W-:Y:S01]  /*7080*/  IMAD.MOV.U32 R0, RZ, RZ, R5 ;  /* 0x000000ffff007224 */ /* 0x001fe200078e0005 */
[C---:B------:R-:W-:Y:S01]  /*7090*/  ISETP.GT.U32.AND P6, PT, R19.reuse, R3, PT ;  /* 0x000000031300720c */ /* 0x040fe20003fc4070 */
[----:B------:R-:W-:Y:S01]  /*70a0*/  IMAD R2, R19, R16, R15 ;  /* 0x0000001013027224 */ /* 0x000fe200078e020f */
[----:B------:R-:W-:Y:S01]  /*70b0*/  IABS R16, R20 ;  /* 0x0000001400107213 */ /* 0x000fe20000000000 */
[----:B------:R-:W-:-:S02]  /*70c0*/  IMAD.MOV.U32 R5, RZ, RZ, R6 ;  /* 0x000000ffff057224 */ /* 0x000fc400078e0006 */
[----:B------:R-:W-:Y:S01]  /*70d0*/  @!P2 IMAD.MOV R0, RZ, RZ, -R0 ;  /* 0x000000ffff00a224 */ /* 0x000fe200078e0a00 */
[C---:B------:R-:W-:Y:S01]  /*70e0*/  ISETP.GT.U32.AND P2, PT, R19.reuse, R4, PT ;  /* 0x000000041300720c */ /* 0x040fe20003f44070 */
[----:B------:R-:W-:Y:S01]  /*70f0*/  @!P3 IMAD.MOV R11, RZ, RZ, -R11 ;  /* 0x000000ffff0bb224 */ /* 0x000fe200078e0a0b */
[----:B------:R-:W-:Y:S01]  /*7100*/  ISETP.GT.U32.AND P3, PT, R19, R2, PT ;  /* 0x000000021300720c */ /* 0x000fe20003f64070 */
[----:B------:R-:W-:Y:S01]  /*7110*/  @!P0 IMAD.IADD R7, R7, 0x1, -R19 ;  /* 0x0000000107078824 */ /* 0x000fe200078e0a13 */
[----:B------:R-:W-:Y:S01]  /*7120*/  ISETP.GE.AND P0, PT, R13, RZ, PT ;  /* 0x000000ff0d00720c */ /* 0x000fe20003f06270 */
[----:B------:R-:W-:Y:S01]  /*7130*/  IMAD.MOV R14, RZ, RZ, -R14 ;  /* 0x000000ffff0e7224 */ /* 0x000fe200078e0a0e */
[----:B------:R-:W-:Y:S01]  /*7140*/  IABS R13, R9 ;  /* 0x00000009000d7213 */ /* 0x000fe20000000000 */
[----:B------:R-:W-:Y:S01]  /*7150*/  @!P5 IMAD.MOV R5, RZ, RZ, -R5 ;  /* 0x000000ffff05d224 */ /* 0x000fe200078e0a05 */
[----:B------:R0:W-:Y:S01]  /*7160*/  STL [R1+0xcc], R0 ;  /* 0x0000cc0001007387 */ /* 0x0001e20000100800 */
[--C-:B------:R-:W-:Y:S01]  /*7170*/  @!P6 IMAD.IADD R3, R3, 0x1, -R19.reuse ;  /* 0x000000010303e824 */ /* 0x100fe200078e0a13 */
[----:B------:R-:W-:Y:S01]  /*7180*/  ISETP.GE.AND P5, PT, R8, RZ, PT ;  /* 0x000000ff0800720c */ /* 0x000fe20003fa6270 */
[----:B------:R-:W-:Y:S01]  /*7190*/  VIADD R6, R21, 0x48 ;  /* 0x0000004815067836 */ /* 0x000fe20000000000 */
[----:B------:R-:W-:Y:S01]  /*71a0*/  STL [R1+0x94], R11 ;  /* 0x0000940b01007387 */ /* 0x000fe20000100800 */
[--C-:B------:R-:W-:Y:S01]  /*71b0*/  @!P2 IMAD.IADD R4, R4, 0x1, -R19.reuse ;  /* 0x000000010404a824 */ /* 0x100fe200078e0a13 */
[----:B------:R-:W-:Y:S01]  /*71c0*/  ISETP.GE.AND P2, PT, R9, RZ, PT ;  /* 0x000000ff0900720c */ /* 0x000fe20003f46270 */
[----:B------:R-:W-:Y:S01]  /*71d0*/  @!P3 IMAD.IADD R2, R2, 0x1, -R19 ;  /* 0x000000010202b824 */ /* 0x000fe200078e0a13 */
[----:B------:R1:W-:Y:S01]  /*71e0*/  STL [R1+0x78], R5 ;  /* 0x0000780501007387 */ /* 0x0003e20000100800 */
[----:B------:R-:W-:-:S02]  /*71f0*/  IMAD.MOV.U32 R8, RZ, RZ, R4 ;  /* 0x000000ffff087224 */ /* 0x000fc400078e0004 */
[----:B0-----:R-:W-:Y:S01]  /*7200*/  IMAD.MOV.U32 R0, RZ, RZ, R7 ;  /* 0x000000ffff007224 */ /* 0x001fe200078e0007 */
[C---:B------:R-:W-:Y:S01]  /*7210*/  ISETP.GT.U32.AND P3, PT, R19.reuse, R2, PT ;  /* 0x000000021300720c */ /* 0x040fe20003f64070 */
[C---:B------:R-:W-:Y:S01]  /*7220*/  IMAD R7, R19.reuse, R14, R10 ;  /* 0x0000000e13077224 */ /* 0x040fe200078e020a */
[----:B------:R-:W-:Y:S01]  /*7230*/  IABS R10, R6 ;  /* 0x00000006000a7213 */ /* 0x000fe20000000000 */
[----:B------:R-:W-:Y:S01]  /*7240*/  @!P1 IMAD.MOV R0, RZ, RZ, -R0 ;  /* 0x000000ffff009224 */ /* 0x000fe200078e0a00 */
[----:B------:R-:W-:Y:S01]  /*7250*/  ISETP.GE.AND P1, PT, R12, RZ, PT ;  /* 0x000000ff0c00720c */ /* 0x000fe20003f26270 */
[----:B------:R-:W-:Y:S01]  /*7260*/  @!P0 IMAD.MOV R8, RZ, RZ, -R8 ;  /* 0x000000ffff088224 */ /* 0x000fe200078e0a08 */
[----:B------:R-:W-:Y:S01]  /*7270*/  ISETP.GT.U32.AND P6, PT, R19, R7, PT ;  /* 0x000000071300720c */ /* 0x000fe20003fc4070 */
[----:B-1----:R-:W-:Y:S01]  /*7280*/  IMAD.HI.U32 R5, R22, R13, RZ ;  /* 0x0000000d16057227 */ /* 0x002fe200078e00ff */
[----:B------:R0:W-:Y:S01]  /*7290*/  STL [R1+0x74], R0 ;  /* 0x0000740001007387 */ /* 0x0001e20000100800 */
[----:B------:R-:W-:-:S02]  /*72a0*/  ISETP.GE.AND P0, PT, R6, RZ, PT ;  /* 0x000000ff0600720c */ /* 0x000fc40003f06270 */
[----:B------:R-:W-:Y:S01]  /*72b0*/  IMAD.MOV R5, RZ, RZ, -R5 ;  /* 0x000000ffff057224 */ /* 0x000fe200078e0a05 */
[----:B------:R1:W-:Y:S01]  /*72c0*/  STL [R1+0xc], R8 ;  /* 0x00000c0801007387 */ /* 0x0003e20000100800 */
[----:B------:R-:W-:Y:S02]  /*72d0*/  @!P3 IMAD.IADD R2, R2, 0x1, -R19 ;  /* 0x000000010202b824 */ /* 0x000fe400078e0a13 */
[----:B------:R-:W-:Y:S02]  /*72e0*/  IMAD R5, R19, R5, R13 ;  /* 0x0000000513057224 */ /* 0x000fe400078e020d */
[----:B------:R-:W-:-:S04]  /*72f0*/  IMAD.HI.U32 R4, R22, R10, RZ ;  /* 0x0000000a16047227 */ /* 0x000fc800078e00ff */
[----:B0-----:R-:W-:Y:S02]  /*7300*/  IMAD.MOV.U32 R0, RZ, RZ, R3 ;  /* 0x000000ffff007224 */ /* 0x001fe400078e0003 */
[----:B------:R-:W-:Y:S02]  /*7310*/  @!P6 IMAD.IADD R7, R7, 0x1, -R19 ;  /* 0x000000010707e824 */ /* 0x000fe400078e0a13 */
[----:B------:R-:W-:Y:S01]  /*7320*/  @!P4 IMAD.MOV R0, RZ, RZ, -R0 ;  /* 0x000000ffff00c224 */ /* 0x000fe200078e0a00 */
[----:B------:R-:W-:Y:S01]  /*7330*/  ISETP.GT.U32.AND P4, PT, R19, R5, PT ;  /* 0x000000051300720c */ /* 0x000fe20003f84070 */
[----:B------:R-:W-:Y:S01]  /*7340*/  VIADD R3, R21, 0x46 ;  /* 0x0000004615037836 */ /* 0x000fe20000000000 */
[----:B------:R-:W-:Y:S01]  /*7350*/  ISETP.GT.U32.AND P6, PT, R19, R7, PT ;  /* 0x000000071300720c */ /* 0x000fe20003fc4070 */
[----:B------:R-:W-:Y:S01]  /*7360*/  VIADD R9, R21, 0x44 ;  /* 0x0000004415097836 */ /* 0x000fe20000000000 */
[----:B------:R0:W-:Y:S01]  /*7370*/  STL [R1+0x8], R0 ;  /* 0x0000080001007387 */ /* 0x0001e20000100800 */
[----:B------:R-:W-:Y:S01]  /*7380*/  IMAD.MOV R4, RZ, RZ, -R4 ;  /* 0x000000ffff047224 */ /* 0x000fe200078e0a04 */
[----:B-1----:R-:W-:Y:S01]  /*7390*/  IABS R8, R3 ;  /* 0x0000000300087213 */ /* 0x002fe20000000000 */
[----:B------:R-:W-:Y:S01]  /*73a0*/  IMAD.HI.U32 R17, R22, R16, RZ ;  /* 0x0000001016117227 */ /* 0x000fe200078e00ff */
[----:B------:R-:W-:-:S02]  /*73b0*/  IABS R6, R9 ;  /* 0x0000000900067213 */ /* 0x000fc40000000000 */
[----:B------:R-:W-:Y:S01]  /*73c0*/  ISETP.GE.AND P3, PT, R3, RZ, PT ;  /* 0x000000ff0300720c */ /* 0x000fe20003f66270 */
[----:B------:R-:W-:Y:S02]  /*73d0*/  IMAD R10, R19, R4, R10 ;  /* 0x00000004130a7224 */ /* 0x000fe400078e020a */
[--C-:B------:R-:W-:Y:S02]  /*73e0*/  @!P4 IMAD.IADD R5, R5, 0x1, -R19.reuse ;  /* 0x000000010505c824 */ /* 0x100fe400078e0a13 */
[----:B0-----:R-:W-:Y:S02]  /*73f0*/  IMAD.MOV.U32 R0, RZ, RZ, R2 ;  /* 0x000000ffff007224 */ /* 0x001fe400078e0002 */
[----:B------:R-:W-:Y:S01]  /*7400*/  @!P6 IMAD.IADD R7, R7, 0x1, -R19 ;  /* 0x000000010707e824 */ /* 0x000fe200078e0a13 */
[C---:B------:R-:W-:Y:S01]  /*7410*/  ISETP.GT.U32.AND P4, PT, R19.reuse, R5, PT ;  /* 0x000000051300720c */ /* 0x040fe20003f84070 */
[----:B------:R-:W-:Y:S01]  /*7420*/  @!P5 IMAD.MOV R0, RZ, RZ, -R0 ;  /* 0x000000ffff00d224 */ /* 0x000fe200078e0a00 */
[----:B------:R-:W-:Y:S01]  /*7430*/  ISETP.GT.U32.AND P6, PT, R19, R10, PT ;  /* 0x0000000a1300720c */ /* 0x000fe20003fc4070 */
[----:B------:R-:W-:Y:S01]  /*7440*/  IMAD.HI.U32 R12, R22, R8, RZ ;  /* 0x00000008160c7227 */ /* 0x000fe200078e00ff */
[----:B------:R-:W-:-:S02]  /*7450*/  ISETP.GE.AND P5, PT, R9, RZ, PT ;  /* 0x000000ff0900720c */ /* 0x000fc40003fa6270 */
[----:B------:R0:W-:Y:S01]  /*7460*/  STL [R1+0x54], R0 ;  /* 0x0000540001007387 */ /* 0x0001e20000100800 */
[----:B------:R-:W-:-:S04]  /*7470*/  IMAD.HI.U32 R11, R22, R6, RZ ;  /* 0x00000006160b7227 */ /* 0x000fc800078e00ff */
[----:B------:R-:W-:Y:S02]  /*7480*/  IMAD.MOV R2, RZ, RZ, -R12 ;  /* 0x000000ffff027224 */ /* 0x000fe400078e0a0c */
[----:B------:R-:W-:Y:S02]  /*7490*/  VIADD R3, R21, 0x42 ;  /* 0x0000004215037836 */ /* 0x000fe40000000000 */
[----:B------:R-:W-:Y:S02]  /*74a0*/  IMAD.MOV R11, RZ, RZ, -R11 ;  /* 0x000000ffff0b7224 */ /* 0x000fe400078e0a0b */
[----:B0-----:R-:W-:Y:S01]  /*74b0*/  IMAD.MOV.U32 R0, RZ, RZ, R7 ;  /* 0x000000ffff007224 */ /* 0x001fe200078e0007 */
[----:B------:R-:W-:Y:S01]  /*74c0*/  IABS R4, R3 ;  /* 0x0000000300047213 */ /* 0x000fe20000000000 */
[----:B------:R-:W-:Y:S02]  /*74d0*/  IMAD R8, R19, R2, R8 ;  /* 0x0000000213087224 */ /* 0x000fe400078e0208 */
[----:B------:R-:W-:Y:S01]  /*74e0*/  @!P1 IMAD.MOV R0, RZ, RZ, -R0 ;  /* 0x000000ffff009224 */ /* 0x000fe200078e0a00 */
[----:B------:R-:W-:Y:S01]  /*74f0*/  ISETP.GE.AND P1, PT, R3, RZ, PT ;  /* 0x000000ff0300720c */ /* 0x000fe20003f26270 */
[--C-:B------:R-:W-:Y:S01]  /*7500*/  @!P4 IMAD.IADD R5, R5, 0x1, -R19.reuse ;  /* 0x000000010505c824 */ /* 0x100fe200078e0a13 */
[C---:B------:R-:W-:Y:S01]  /*7510*/  ISETP.GT.U32.AND P4, PT, R19.reuse, R8, PT ;  /* 0x000000081300720c */ /* 0x040fe20003f84070 */
[----:B------:R-:W-:Y:S01]  /*7520*/  IMAD R6, R19, R11, R6 ;  /* 0x0000000b13067224 */ /* 0x000fe200078e0206 */
[----:B------:R0:W-:Y:S01]  /*7530*/  STL [R1+0x5c], R0 ;  /* 0x00005c0001007387 */ /* 0x0001e20000100800 */
[----:B------:R-:W-:-:S02]  /*7540*/  @!P6 IMAD.IADD R10, R10, 0x1, -R19 ;  /* 0x000000010a0ae824 */ /* 0x000fc400078e0a13 */
[----:B------:R-:W-:Y:S02]  /*7550*/  IMAD.MOV.U32 R7, RZ, RZ, R4 ;  /* 0x000000ffff077224 */ /* 0x000fe400078e0004 */
[----:B------:R-:W-:Y:S01]  /*7560*/  VIADD R12, R21, 0x40 ;  /* 0x00000040150c7836 */ /* 0x000fe20000000000 */
[----:B------:R-:W-:Y:S01]  /*7570*/  ISETP.GT.U32.AND P6, PT, R19, R10, PT ;  /* 0x0000000a1300720c */ /* 0x000fe20003fc4070 */
[----:B------:R-:W-:-:S04]  /*7580*/  IMAD.HI.U32 R2, R22, R7, RZ ;  /* 0x0000000716027227 */ /* 0x000fc800078e00ff */
[----:B0-----:R-:W-:Y:S01]  /*7590*/  IMAD.MOV.U32 R0, RZ, RZ, R5 ;  /* 0x000000ffff007224 */ /* 0x001fe200078e0005 */
[----:B------:R-:W-:Y:S01]  /*75a0*/  IABS R5, R12 ;  /* 0x0000000c00057213 */ /* 0x000fe20000000000 */
[----:B------:R-:W-:Y:S02]  /*75b0*/  IMAD.MOV R2, RZ, RZ, -R2 ;  /* 0x000000ffff027224 */ /* 0x000fe400078e0a02 */
[----:B------:R-:W-:Y:S01]  /*75c0*/  @!P2 IMAD.MOV R0, RZ, RZ, -R0 ;  /* 0x000000ffff00a224 */ /* 0x000fe200078e0a00 */
[----:B------:R-:W-:Y:S01]  /*75d0*/  ISETP.GT.U32.AND P2, PT, R19, R6, PT ;  /* 0x000000061300720c */ /* 0x000fe20003f44070 */
[----:B------:R-:W-:Y:S02]  /*75e0*/  @!P4 IMAD.IADD R8, R8, 0x1, -R19 ;  /* 0x000000010808c824 */ /* 0x000fe400078e0a13 */
[----:B------:R-:W-:Y:S01]  /*75f0*/  VIADD R9, R21, 0x3e ;  /* 0x0000003e15097836 */ /* 0x000fe20000000000 */
[----:B------:R0:W-:Y:S01]  /*7600*/  STL [R1+0x64], R0 ;  /* 0x0000640001007387 */ /* 0x0001e20000100800 */
[C---:B------:R-:W-:Y:S01]  /*7610*/  IMAD R7, R19.reuse, R2, R7 ;  /* 0x0000000213077224 */ /* 0x040fe200078e0207 */
[C---:B------:R-:W-:Y:S01]  /*7620*/  ISETP.GT.U32.AND P4, PT, R19.reuse, R8, PT ;  /* 0x000000081300720c */ /* 0x040fe20003f84070 */
[----:B------:R-:W-:Y:S01]  /*7630*/  @!P6 IMAD.IADD R10, R10, 0x1, -R19 ;  /* 0x000000010a0ae824 */ /* 0x000fe200078e0a13 */
[----:B------:R-:W-:Y:S01]  /*7640*/  IABS R4, R9 ;  /* 0x0000000900047213 */ /* 0x000fe20000000000 */
[----:B------:R-:W-:Y:S01]  /*7650*/  IMAD.HI.U32 R11, R22, R5, RZ ;  /* 0x00000005160b7227 */ /* 0x000fe200078e00ff */
[----:B------:R-:W-:-:S03]  /*7660*/  ISETP.GT.U32.AND P6, PT, R19, R7, PT ;  /* 0x000000071300720c */ /* 0x000fc60003fc4070 */
[----:B------:R-:W-:Y:S02]  /*7670*/  @!P2 IMAD.IADD R6, R6, 0x1, -R19 ;  /* 0x000000010606a824 */ /* 0x000fe400078e0a13 */
[----:B0-----:R-:W-:Y:S02]  /*7680*/  IMAD.MOV.U32 R0, RZ, RZ, R10 ;  /* 0x000000ffff007224 */ /* 0x001fe400078e000a */
[----:B------:R-:W-:Y:S01]  /*7690*/  IMAD.HI.U32 R10, R22, R4, RZ ;  /* 0x00000004160a7227 */ /* 0x000fe200078e00ff */
[----:B------:R-:W-:-:S03]  /*76a0*/  ISETP.GT.U32.AND P2, PT, R19, R6, PT ;  /* 0x000000061300720c */ /* 0x000fc60003f44070 */
[----:B------:R-:W-:Y:S02]  /*76b0*/  IMAD.MOV R11, RZ, RZ, -R11 ;  /* 0x000000ffff0b7224 */ /* 0x000fe400078e0a0b */
[----:B------:R-:W-:Y:S02]  /*76c0*/  VIADD R2, R21, 0x3c ;  /* 0x0000003c15027836 */ /* 0x000fe40000000000 */
[----:B------:R-:W-:Y:S02]  /*76d0*/  IMAD.MOV R10, RZ, RZ, -R10 ;  /* 0x000000ffff0a7224 */ /* 0x000fe400078e0a0a */
[----:B------:R-:W-:Y:S01]  /*76e0*/  @!P4 IMAD.IADD R8, R8, 0x1, -R19 ;  /* 0x000000010808c824 */ /* 0x000fe200078e0a13 */
[----:B------:R-:W-:Y:S01]  /*76f0*/  IABS R3, R2 ;  /* 0x0000000200037213 */ /* 0x000fe20000000000 */
[----:B------:R-:W-:Y:S01]  /*7700*/  IMAD R5, R19, R11, R5 ;  /* 0x0000000b13057224 */ /* 0x000fe200078e0205 */
[----:B------:R-:W-:Y:S01]  /*7710*/  ISETP.GE.AND P4, PT, R9, RZ, PT ;  /* 0x000000ff0900720c */ /* 0x000fe20003f86270 */
[----:B------:R-:W-:-:S02]  /*7720*/  @!P6 IMAD.IADD R7, R7, 0x1, -R19 ;  /* 0x000000010707e824 */ /* 0x000fc400078e0a13 */
[C---:B------:R-:W-:Y:S02]  /*7730*/  IMAD R4, R19.reuse, R10, R4 ;  /* 0x0000000a13047224 */ /* 0x040fe400078e0204 */
[----:B------:R-:W-:Y:S01]  /*7740*/  @!P2 IMAD.IADD R6, R6, 0x1, -R19 ;  /* 0x000000010606a824 */ /* 0x000fe200078e0a13 */
[C---:B------:R-:W-:Y:S01]  /*7750*/  ISETP.GT.U32.AND P2, PT, R19.reuse, R5, PT ;  /* 0x000000051300720c */ /* 0x040fe20003f44070 */
[----:B------:R-:W-:Y:S01]  /*7760*/  IMAD.MOV.U32 R13, RZ, RZ, R8 ;  /* 0x000000ffff0d7224 */ /* 0x000fe200078e0008 */
[C---:B------:R-:W-:Y:S01]  /*7770*/  ISETP.GT.U32.AND P6, PT, R19.reuse, R7, PT ;  /* 0x000000071300720c */ /* 0x040fe20003fc4070 */
[----:B------:R-:W-:Y:S01]  /*7780*/  @!P0 IMAD.MOV R0, RZ, RZ, -R0 ;  /* 0x000000ffff008224 */ /* 0x000fe200078e0a00 */
[----:B------:R-:W-:Y:S01]  /*7790*/  ISETP.GE.AND P0, PT, R12, RZ, PT ;  /* 0x000000ff0c00720c */ /* 0x000fe20003f06270 */
[----:B------:R-:W-:Y:S01]  /*77a0*/  @!P3 IMAD.MOV R13, RZ, RZ, -R13 ;  /* 0x000000ffff0db224 */ /* 0x000fe200078e0a0d */
[----:B------:R-:W-:Y:S01]  /*77b0*/  ISETP.GT.U32.AND P3, PT, R19, R4, PT ;  /* 0x000000041300720c */ /* 0x000fe20003f64070 */
[----:B------:R-:W-:Y:S01]  /*77c0*/  IMAD.HI.U32 R12, R22, R3, RZ ;  /* 0x00000003160c7227 */ /* 0x000fe200078e00ff */
[----:B------:R0:W-:Y:S03]  /*77d0*/  STL [R1+0x68], R0 ;  /* 0x0000680001007387 */ /* 0x0001e60000100800 */
[----:B------:R-:W-:Y:S01]  /*77e0*/  IMAD.MOV R9, RZ, RZ, -R12 ;  /* 0x000000ffff097224 */ /* 0x000fe200078e0a0c */
[----:B------:R-:W-:Y:S01]  /*77f0*/  STL [R1+0x60], R13 ;  /* 0x0000600d01007387 */ /* 0x000fe20000100800 */
[----:B------:R-:W-:-:S02]  /*7800*/  @!P2 IMAD.IADD R5, R5, 0x1, -R19 ;  /* 0x000000010505a824 */ /* 0x000fc400078e0a13 */
[----:B------:R-:W-:Y:S02]  /*7810*/  IMAD R3, R19, R9, R3 ;  /* 0x0000000913037224 */ /* 0x000fe400078e0203 */
[--C-:B------:R-:W-:Y:S02]  /*7820*/  @!P6 IMAD.IADD R7, R7, 0x1, -R19.reuse ;  /* 0x000000010707e824 */ /* 0x100fe400078e0a13 */
[----:B0-----:R-:W-:Y:S01]  /*7830*/  IMAD.MOV.U32 R0, RZ, RZ, R6 ;  /* 0x000000ffff007224 */ /* 0x001fe200078e0006 */
[----:B------:R-:W-:Y:S01]  /*7840*/  ISETP.GT.U32.AND P6, PT, R19, R3, PT ;  /* 0x000000031300720c */ /* 0x000fe20003fc4070 */
[C---:B------:R-:W-:Y:S02]  /*7850*/  VIADD R6, R21.reuse, 0x3a ;  /* 0x0000003a15067836 */ /* 0x040fe40000000000 */
[----:B------:R-:W-:Y:S01]  /*7860*/  @!P5 IMAD.MOV R0, RZ, RZ, -R0 ;  /* 0x000000ffff00d224 */ /* 0x000fe200078e0a00 */
[----:B------:R-:W-:Y:S01]  /*7870*/  ISETP.GE.AND P5, PT, R2, RZ, PT ;  /* 0x000000ff0200720c */ /* 0x000fe20003fa6270 */
[----:B------:R-:W-:Y:S01]  /*7880*/  @!P3 IMAD.IADD R4, R4, 0x1, -R19 ;  /* 0x000000010404b824 */ /* 0x000fe200078e0a13 */
[----:B------:R-:W-:Y:S01]  /*7890*/  IABS R12, R6 ;  /* 0x00000006000c7213 */ /* 0x000fe20000000000 */
[----:B------:R-:W-:Y:S01]  /*78a0*/  VIADD R9, R21, 0x38 ;  /* 0x0000003815097836 */ /* 0x000fe20000000000 */
[----:B------:R-:W-:Y:S01]  /*78b0*/  ISETP.GT.U32.AND P3, PT, R19, R5, PT ;  /* 0x000000051300720c */ /* 0x000fe20003f64070 */
[----:B------:R0:W-:Y:S01]  /*78c0*/  STL [R1+0xbc], R0 ;  /* 0x0000bc0001007387 */ /* 0x0001e20000100800 */
[----:B------:R-:W-:Y:S01]  /*78d0*/  ISETP.GE.AND P2, PT, R6, RZ, PT ;  /* 0x000000ff0600720c */ /* 0x000fe20003f46270 */
[----:B------:R-:W-:Y:S01]  /*78e0*/  IMAD.HI.U32 R2, R22, R12, RZ ;  /* 0x0000000c16027227 */ /* 0x000fe200078e00ff */
[----:B------:R-:W-:-:S03]  /*78f0*/  IABS R11, R9 ;  /* 0x00000009000b7213 */ /* 0x000fc60000000000 */
[----:B------:R-:W-:Y:S02]  /*7900*/  IMAD.MOV R2, RZ, RZ, -R2 ;  /* 0x000000ffff027224 */ /* 0x000fe400078e0a02 */
[----:B------:R-:W-:Y:S01]  /*7910*/  @!P6 IMAD.IADD R3, R3, 0x1, -R19 ;  /* 0x000000010303e824 */ /* 0x000fe200078e0a13 */
[C---:B------:R-:W-:Y:S01]  /*7920*/  ISETP.GT.U32.AND P6, PT, R19.reuse, R4, PT ;  /* 0x000000041300720c */ /* 0x040fe20003fc4070 */
[----:B------:R-:W-:Y:S02]  /*7930*/  IMAD R12, R19, R2, R12 ;  /* 0x00000002130c7224 */ /* 0x000fe400078e020c */
[----:B0-----:R-:W-:Y:S02]  /*7940*/  IMAD.MOV.U32 R0, RZ, RZ, R7 ;  /* 0x000000ffff007224 */ /* 0x001fe400078e0007 */
[----:B------:R-:W-:Y:S01]  /*7950*/  @!P3 IMAD.IADD R5, R5, 0x1, -R19 ;  /* 0x000000010505b824 */ /* 0x000fe200078e0a13 */
[C---:B------:R-:W-:Y:S01]  /*7960*/  ISETP.GT.U32.AND P3, PT, R19.reuse, R12, PT ;  /* 0x0000000c1300720c */ /* 0x040fe20003f64070 */
[----:B------:R-:W-:Y:S01]  /*7970*/  @!P1 IMAD.MOV R0, RZ, RZ, -R0 ;  /* 0x000000ffff009224 */ /* 0x000fe200078e0a00 */
[----:B------:R-:W-:Y:S01]  /*7980*/  ISETP.GT.U32.AND P1, PT, R19, R3, PT ;  /* 0x000000031300720c */ /* 0x000fe20003f24070 */
[----:B------:R-:W-:-:S03]  /*7990*/  IMAD.HI.U32 R7, R22, R11, RZ ;  /* 0x0000000b16077227 */ /* 0x000fc600078e00ff */
[----:B------:R0:W-:Y:S01]  /*79a0*/  STL [R1+0xc4], R0 ;  /* 0x0000c40001007387 */ /* 0x0001e20000100800 */
[----:B------:R-:W-:Y:S02]  /*79b0*/  IMAD.MOV R7, RZ, RZ, -R7 ;  /* 0x000000ffff077224 */ /* 0x000fe400078e0a07 */
[C---:B------:R-:W-:Y:S02]  /*79c0*/  VIADD R6, R21.reuse, 0x36 ;  /* 0x0000003615067836 */ /* 0x040fe40000000000 */
[----:B------:R-:W-:Y:S02]  /*79d0*/  VIADD R2, R21, 0x34 ;  /* 0x0000003415027836 */ /* 0x000fe40000000000 */
[----:B------:R-:W-:Y:S01]  /*79e0*/  IMAD R11, R19, R7, R11 ;  /* 0x00000007130b7224 */ /* 0x000fe200078e020b */
[----:B------:R-:W-:Y:S01]  /*79f0*/  IABS R13, R6 ;  /* 0x00000006000d7213 */ /* 0x000fe20000000000 */
[----:B------:R-:W-:Y:S01]  /*7a00*/  VIADD R8, R21, 0x32 ;  /* 0x0000003215087836 */ /* 0x000fe20000000000 */
[----:B------:R-:W-:Y:S01]  /*7a10*/  IABS R7, R2 ;  /* 0x0000000200077213 */ /* 0x000fe20000000000 */
[----:B------:R-:W-:Y:S01]  /*7a20*/  @!P3 IMAD.IADD R12, R12, 0x1, -R19 ;  /* 0x000000010c0cb824 */ /* 0x000fe200078e0a13 */
[----:B------:R-:W-:Y:S01]  /*7a30*/  ISETP.GE.AND P3, PT, R6, RZ, PT ;  /* 0x000000ff0600720c */ /* 0x000fe20003f66270 */
[----:B0-----:R-:W-:Y:S01]  /*7a40*/  IMAD.MOV.U32 R0, RZ, RZ, R5 ;  /* 0x000000ffff007224 */ /* 0x001fe200078e0005 */
[----:B------:R-:W-:Y:S01]  /*7a50*/  IABS R10, R8 ;  /* 0x00000008000a7213 */ /* 0x000fe20000000000 */
[--C-:B------:R-:W-:Y:S01]  /*7a60*/  @!P6 IMAD.IADD R4, R4, 0x1, -R19.reuse ;  /* 0x000000010404e824 */ /* 0x100fe200078e0a13 */
[----:B------:R-:W-:Y:S01]  /*7a70*/  ISETP.GT.U32.AND P6, PT, R19, R11, PT ;  /* 0x0000000b1300720c */ /* 0x000fe20003fc4070 */
[----:B------:R-:W-:Y:S01]  /*7a80*/  @!P1 IMAD.IADD R3, R3, 0x1, -R19 ;  /* 0x0000000103039824 */ /* 0x000fe200078e0a13 */
[----:B------:R-:W-:Y:S01]  /*7a90*/  ISETP.GE.AND P1, PT, R9, RZ, PT ;  /* 0x000000ff0900720c */ /* 0x000fe20003f26270 */
[----:B------:R-:W-:Y:S01]  /*7aa0*/  @!P0 IMAD.MOV R0, RZ, RZ, -R0 ;  /* 0x000000ffff008224 */ /* 0x000fe200078e0a00 */
[----:B------:R-:W-:Y:S01]  /*7ab0*/  ISETP.GT.U32.AND P0, PT, R19, R12, PT ;  /* 0x0000000c1300720c */ /* 0x000fe20003f04070 */
[----:B------:R-:W-:-:S03]  /*7ac0*/  IMAD.HI.U32 R14, R22, R13, RZ ;  /* 0x0000000d160e7227 */ /* 0x000fc600078e00ff */
[----:B------:R0:W-:Y:S01]  /*7ad0*/  STL [R1+0x58], R0 ;  /* 0x0000580001007387 */ /* 0x0001e20000100800 */
[----:B------:R-:W-:-:S04]  /*7ae0*/  IMAD.HI.U32 R9, R22, R7, RZ ;  /* 0x0000000716097227 */ /* 0x000fc800078e00ff */
[----:B------:R-:W-:Y:S02]  /*7af0*/  IMAD.MOV.U32 R5, RZ, RZ, R10 ;  /* 0x000000ffff057224 */ /* 0x000fe400078e000a */
[----:B------:R-:W-:Y:S02]  /*7b00*/  IMAD.MOV R14, RZ, RZ, -R14 ;  /* 0x000000ffff0e7224 */ /* 0x000fe400078e0a0e */
[----:B------:R-:W-:Y:S02]  /*7b10*/  IMAD.MOV R10, RZ, RZ, -R9 ;  /* 0x000000ffff0a7224 */ /* 0x000fe400078e0a09 */
[C---:B------:R-:W-:Y:S02]  /*7b20*/  IMAD R6, R19.reuse, R14, R13 ;  /* 0x0000000e13067224 */ /* 0x040fe400078e020d */
[----:B------:R-:W-:Y:S02]  /*7b30*/  IMAD R7, R19, R10, R7 ;  /* 0x0000000a13077224 */ /* 0x000fe400078e0207 */
[----:B------:R-:W-:-:S02]  /*7b40*/  @!P6 IMAD.IADD R11, R11, 0x1, -R19 ;  /* 0x000000010b0be824 */ /* 0x000fc400078e0a13 */
[----:B------:R-:W-:Y:S01]  /*7b50*/  @!P4 IMAD.MOV R4, RZ, RZ, -R4 ;  /* 0x000000ffff04c224 */ /* 0x000fe200078e0a04 */
[C---:B------:R-:W-:Y:S01]  /*7b60*/  ISETP.GT.U32.AND P4, PT, R19.reuse, R6, PT ;  /* 0x000000061300720c */ /* 0x040fe20003f84070 */
[----:B------:R-:W-:Y:S01]  /*7b70*/  @!P0 IMAD.IADD R12, R12, 0x1, -R19 ;  /* 0x000000010c0c8824 */ /* 0x000fe200078e0a13 */
[C---:B------:R-:W-:Y:S01]  /*7b80*/  ISETP.GT.U32.AND P0, PT, R19.reuse, R7, PT ;  /* 0x000000071300720c */ /* 0x040fe20003f04070 */
[----:B------:R-:W-:Y:S01]  /*7b90*/  IMAD.HI.U32 R9, R22, R5, RZ ;  /* 0x0000000516097227 */ /* 0x000fe200078e00ff */
[----:B------:R-:W-:Y:S01]  /*7ba0*/  ISETP.GT.U32.AND P6, PT, R19, R11, PT ;  /* 0x0000000b1300720c */ /* 0x000fe20003fc4070 */
[----:B------:R-:W-:Y:S02]  /*7bb0*/  STL [R1+0x34], R4 ;  /* 0x0000340401007387 */ /* 0x000fe40000100800 */
[----:B0-----:R-:W-:Y:S02]  /*7bc0*/  IMAD.MOV.U32 R0, RZ, RZ, R3 ;  /* 0x000000ffff007224 */ /* 0x001fe400078e0003 */
[----:B------:R-:W-:-:S02]  /*7bd0*/  IMAD.MOV R9, RZ, RZ, -R9 ;  /* 0x000000ffff097224 */ /* 0x000fc400078e0a09 */
[----:B------:R-:W-:Y:S01]  /*7be0*/  @!P5 IMAD.MOV R0, RZ, RZ, -R0 ;  /* 0x000000ffff00d224 */ /* 0x000fe200078e0a00 */
[----:B------:R-:W-:Y:S01]  /*7bf0*/  ISETP.GE.AND P5, PT, R2, RZ, PT ;  /* 0x000000ff0200720c */ /* 0x000fe20003fa6270 */
[----:B------:R-:W-:Y:S02]  /*7c00*/  IMAD R5, R19, R9, R5 ;  /* 0x0000000913057224 */ /* 0x000fe400078e0205 */
[----:B------:R-:W-:Y:S01]  /*7c10*/  VIADD R9, R21, 0x30 ;  /* 0x0000003015097836 */ /* 0x000fe20000000000 */
[----:B------:R0:W-:Y:S01]  /*7c20*/  STL [R1+0x50], R0 ;  /* 0x0000500001007387 */ /* 0x0001e20000100800 */
[--C-:B------:R-:W-:Y:S01]  /*7c30*/  @!P4 IMAD.IADD R6, R6, 0x1, -R19.reuse ;  /* 0x000000010606c824 */ /* 0x100fe200078e0a13 */
[----:B------:R-:W-:Y:S01]  /*7c40*/  ISETP.GE.AND P4, PT, R8, RZ, PT ;  /* 0x000000ff0800720c */ /* 0x000fe20003f86270 */
[--C-:B------:R-:W-:Y:S01]  /*7c50*/  @!P0 IMAD.IADD R7, R7, 0x1, -R19.reuse ;  /* 0x0000000107078824 */ /* 0x100fe200078e0a13 */
[----:B------:R-:W-:Y:S01]  /*7c60*/  IABS R2, R9 ;  /* 0x0000000900027213 */ /* 0x000fe20000000000 */
[----:B------:R-:W-:Y:S01]  /*7c70*/  @!P6 IMAD.IADD R11, R11, 0x1, -R19 ;  /* 0x000000010b0be824 */ /* 0x000fe200078e0a13 */
[----:B------:R-:W-:Y:S01]  /*7c80*/  ISETP.GT.U32.AND P6, PT, R19, R5, PT ;  /* 0x000000051300720c */ /* 0x000fe20003fc4070 */
[----:B------:R-:W-:Y:S01]  /*7c90*/  VIADD R3, R21, 0x2e ;  /* 0x0000002e15037836 */ /* 0x000fe20000000000 */
[----:B------:R-:W-:Y:S01]  /*7ca0*/  ISETP.GT.U32.AND P0, PT, R19, R6, PT ;  /* 0x000000061300720c */ /* 0x000fe20003f04070 */
[----:B------:R-:W-:-:S03]  /*7cb0*/  IMAD.HI.U32 R8, R22, R2, RZ ;  /* 0x0000000216087227 */ /* 0x000fc600078e00ff */
[----:B------:R-:W-:Y:S01]  /*7cc0*/  IABS R14, R3 ;  /* 0x00000003000e7213 */ /* 0x000fe20000000000 */
[----:B0-----:R-:W-:Y:S02]  /*7cd0*/  IMAD.MOV.U32 R0, RZ, RZ, R12 ;  /* 0x000000ffff007224 */ /* 0x001fe400078e000c */
[----:B------:R-:W-:Y:S02]  /*7ce0*/  IMAD.MOV R8, RZ, RZ, -R8 ;  /* 0x000000ffff087224 */ /* 0x000fe400078e0a08 */
[----:B------:R-:W-:Y:S01]  /*7cf0*/  @!P2 IMAD.MOV R0, RZ, RZ, -R0 ;  /* 0x000000ffff00a224 */ /* 0x000fe200078e0a00 */
[C---:B------:R-:W-:Y:S01]  /*7d00*/  ISETP.GT.U32.AND P2, PT, R19.reuse, R7, PT ;  /* 0x000000071300720c */ /* 0x040fe20003f44070 */
[----:B------:R-:W-:Y:S02]  /*7d10*/  IMAD R2, R19, R8, R2 ;  /* 0x0000000813027224 */ /* 0x000fe400078e0202 */
[--C-:B------:R-:W-:Y:S01]  /*7d20*/  @!P6 IMAD.IADD R5, R5, 0x1, -R19.reuse ;  /* 0x000000010505e824 */ /* 0x100fe200078e0a13 */
[----:B------:R0:W-:Y:S01]  /*7d30*/  STL [R1+0x38], R0 ;  /* 0x0000380001007387 */ /* 0x0001e20000100800 */
[----:B------:R-:W-:Y:S01]  /*7d40*/  @!P0 IMAD.IADD R6, R6, 0x1, -R19 ;  /* 0x0000000106068824 */ /* 0x000fe200078e0a13 */
[----:B------:R-:W-:Y:S01]  /*7d50*/  ISETP.GT.U32.AND P0, PT, R19, R2, PT ;  /* 0x000000021300720c */ /* 0x000fe20003f04070 */
[----:B------:R-:W-:Y:S01]  /*7d60*/  VIADD R4, R21, 0x2c ;  /* 0x0000002c15047836 */ /* 0x000fe20000000000 */
[----:B------:R-:W-:Y:S01]  /*7d70*/  ISETP.GT.U32.AND P6, PT, R19, R5, PT ;  /* 0x000000051300720c */ /* 0x000fe20003fc4070 */
[----:B------:R-:W-:-:S03]  /*7d80*/  IMAD.MOV R17, RZ, RZ, -R17 ;  /* 0x000000ffff117224 */ /* 0x000fc600078e0a11 */
[----:B------:R-:W-:Y:S01]  /*7d90*/  IABS R10, R4 ;  /* 0x00000004000a7213 */ /* 0x000fe20000000000 */
[----:B------:R-:W-:Y:S01]  /*7da0*/  @!P2 IMAD.IADD R7, R7, 0x1, -R19 ;  /* 0x000000010707a824 */ /* 0x000fe200078e0a13 */
[----:B------:R-:W-:Y:S01]  /*7db0*/  ISETP.GE.AND P2, PT, R3, RZ, PT ;  /* 0x000000ff0300720c */ /* 0x000fe20003f46270 */
[----:B0-----:R-:W-:Y:S02]  /*7dc0*/  IMAD.MOV.U32 R0, RZ, RZ, R11 ;  /* 0x000000ffff007224 */ /* 0x001fe400078e000b */
[----:B------:R-:W-:-:S04]  /*7dd0*/  IMAD.HI.U32 R11, R22, R14, RZ ;  /* 0x0000000e160b7227 */ /* 0x000fc800078e00ff */
[----:B------:R-:W-:Y:S02]  /*7de0*/  IMAD.MOV R11, RZ, RZ, -R11 ;  /* 0x000000ffff0b7224 */ /* 0x000fe400078e0a0b */
[----:B------:R-:W-:Y:S02]  /*7df0*/  IMAD.MOV.U32 R12, RZ, RZ, R7 ;  /* 0x000000ffff0c7224 */ /* 0x000fe400078e0007 */
[----:B------:R-:W-:Y:S02]  /*7e00*/  IMAD R14, R19, R11, R14 ;  /* 0x0000000b130e7224 */ /* 0x000fe400078e020e */
[----:B------:R-:W-:Y:S01]  /*7e10*/  @!P1 IMAD.MOV R0, RZ, RZ, -R0 ;  /* 0x000000ffff009224 */ /* 0x000fe200078e0a00 */
[----:B------:R-:W-:Y:S01]  /*7e20*/  ISETP.GE.AND P1, PT, R9, RZ, PT ;  /* 0x000000ff0900720c */ /* 0x000fe20003f26270 */
[----:B------:R-:W-:Y:S01]  /*7e30*/  @!P5 IMAD.MOV R12, RZ, RZ, -R12 ;  /* 0x000000ffff0cd224 */ /* 0x000fe200078e0a0c */
[----:B------:R-:W-:Y:S01]  /*7e40*/  ISETP.GT.U32.AND P5, PT, R19, R14, PT ;  /* 0x0000000e1300720c */ /* 0x000fe20003fa4070 */
[--C-:B------:R-:W-:Y:S01]  /*7e50*/  @!P0 IMAD.IADD R2, R2, 0x1, -R19.reuse ;  /* 0x0000000102028824 */ /* 0x100fe200078e0a13 */
[----:B------:R0:W-:Y:S01]  /*7e60*/  STL [R1+0xa0], R0 ;  /* 0x0000a00001007387 */ /* 0x0001e20000100800 */
[----:B------:R-:W-:Y:S01]  /*7e70*/  @!P6 IMAD.IADD R5, R5, 0x1, -R19 ;  /* 0x000000010505e824 */ /* 0x000fe200078e0a13 */
[----:B------:R-:W-:Y:S01]  /*7e80*/  ISETP.GE.AND P6, PT, R4, RZ, PT ;  /* 0x000000ff0400720c */ /* 0x000fe20003fc6270 */
[----:B------:R-:W-:Y:S01]  /*7e90*/  VIADD R3, R21, 0x2a ;  /* 0x0000002a15037836 */ /* 0x000fe20000000000 */
[----:B------:R-:W-:Y:S01]  /*7ea0*/  ISETP.GT.U32.AND P0, PT, R19, R2, PT ;  /* 0x000000021300720c */ /* 0x000fe20003f04070 */
[----:B------:R-:W-:-:S04]  /*7eb0*/  IMAD.HI.U32 R8, R22, R10, RZ ;  /* 0x0000000a16087227 */ /* 0x000fc800078e00ff */
[----:B------:R-:W-:Y:S02]  /*7ec0*/  VIADD R4, R21, 0x28 ;  /* 0x0000002815047836 */ /* 0x000fe40000000000 */
[----:B0-----:R-:W-:Y:S02]  /*7ed0*/  IMAD.MOV.U32 R0, RZ, RZ, R6 ;  /* 0x000000ffff007224 */ /* 0x001fe400078e0006 */
[----:B------:R-:W-:Y:S02]  /*7ee0*/  @!P5 IMAD.IADD R14, R14, 0x1, -R19 ;  /* 0x000000010e0ed824 */ /* 0x000fe400078e0a13 */
[----:B------:R-:W-:Y:S01]  /*7ef0*/  @!P3 IMAD.MOV R0, RZ, RZ, -R0 ;  /* 0x000000ffff00b224 */ /* 0x000fe200078e0a00 */
[----:B------:R-:W-:Y:S01]  /*7f00*/  ISETP.GE.AND P3, PT, R3, RZ, PT ;  /* 0x000000ff0300720c */ /* 0x000fe20003f66270 */
[----:B------:R-:W-:Y:S01]  /*7f10*/  IMAD.MOV R8, RZ, RZ, -R8 ;  /* 0x000000ffff087224 */ /* 0x000fe200078e0a08 */
[----:B------:R-:W-:Y:S01]  /*7f20*/  IABS R3, R3 ;  /* 0x0000000300037213 */ /* 0x000fe20000000000 */
[----:B------:R-:W-:Y:S01]  /*7f30*/  VIADD R6, R21, 0x26 ;  /* 0x0000002615067836 */ /* 0x000fe20000000000 */
[----:B------:R0:W-:Y:S01]  /*7f40*/  STL [R1+0x40], R0 ;  /* 0x0000400001007387 */ /* 0x0001e20000100800 */
[C---:B------:R-:W-:Y:S01]  /*7f50*/  ISETP.GT.U32.AND P5, PT, R19.reuse, R14, PT ;  /* 0x0000000e1300720c */ /* 0x040fe20003fa4070 */
[----:B------:R-:W-:-:S02]  /*7f60*/  IMAD R10, R19, R8, R10 ;  /* 0x00000008130a7224 */ /* 0x000fc400078e020a */
[----:B------:R-:W-:Y:S01]  /*7f70*/  IMAD.HI.U32 R7, R22, R3, RZ ;  /* 0x0000000316077227 */ /* 0x000fe200078e00ff */
[----:B------:R-:W-:Y:S03]  /*7f80*/  STL [R1+0x84], R12 ;  /* 0x0000840c01007387 */ /* 0x000fe60000100800 */
[----:B------:R-:W-:Y:S01]  /*7f90*/  @!P0 IMAD.IADD R2, R2, 0x1, -R19 ;  /* 0x0000000102028824 */ /* 0x000fe200078e0a13 */
[C---:B------:R-:W-:Y:S01]  /*7fa0*/  ISETP.GT.U32.AND P0, PT, R19.reuse, R10, PT ;  /* 0x0000000a1300720c */ /* 0x040fe20003f04070 */
[----:B0-----:R-:W-:Y:S01]  /*7fb0*/  IMAD.MOV.U32 R0, RZ, RZ, R5 ;  /* 0x000000ffff007224 */ /* 0x001fe200078e0005 */
[----:B------:R-:W-:Y:S01]  /*7fc0*/  IABS R5, R6 ;  /* 0x0000000600057213 */ /* 0x000fe20000000000 */
[----:B------:R-:W-:Y:S02]  /*7fd0*/  IMAD.MOV R7, RZ, RZ, -R7 ;  /* 0x000000ffff077224 */ /* 0x000fe400078e0a07 */
[----:B------:R-:W-:Y:S01]  /*7fe0*/  @!P4 IMAD.MOV R0, RZ, RZ, -R0 ;  /* 0x000000ffff00c224 */ /* 0x000fe200078e0a00 */
[----:B------:R-:W-:Y:S01]  /*7ff0*/  ISETP.GE.AND P4, PT, R4, RZ, PT ;  /* 0x000000ff0400720c */ /* 0x000fe20003f86270 */
[----:B------:R-:W-:Y:S01]  /*8000*/  IMAD R3, R19, R7, R3 ;  /* 0x0000000713037224 */ /* 0x000fe200078e0203 */
[----:B------:R-:W-:Y:S01]  /*8010*/  IABS R4, R4 ;  /* 0x0000000400047213 */ /* 0x000fe20000000000 */
[C---:B------:R-:W-:Y:S01]  /*8020*/  IMAD.HI.U32 R9, R22.reuse, R5, RZ ;  /* 0x0000000516097227 */ /* 0x040fe200078e00ff */
[----:B------:R0:W-:Y:S03]  /*8030*/  STL [R1+0x8c], R0 ;  /* 0x00008c0001007387 */ /* 0x0001e60000100800 */
[----:B------:R-:W-:-:S04]  /*8040*/  IMAD.HI.U32 R13, R22, R4, RZ ;  /* 0x00000004160d7227 */ /* 0x000fc800078e00ff */
[----:B------:R-:W-:Y:S02]  /*8050*/  IMAD.MOV R13, RZ, RZ, -R13 ;  /* 0x000000ffff0d7224 */ /* 0x000fe400078e0a0d */
[----:B------:R-:W-:Y:S02]  /*8060*/  IMAD.MOV R9, RZ, RZ, -R9 ;  /* 0x000000ffff097224 */ /* 0x000fe400078e0a09 */
[C---:B------:R-:W-:Y:S02]  /*8070*/  IMAD R4, R19.reuse, R13, R4 ;  /* 0x0000000d13047224 */ /* 0x040fe400078e0204 */
[----:B------:R-:W-:Y:S01]  /*8080*/  @!P5 IMAD.IADD R14, R14, 0x1, -R19 ;  /* 0x000000010e0ed824 */ /* 0x000fe200078e0a13 */
[C---:B------:R-:W-:Y:S01]  /*8090*/  ISETP.GT.U32.AND P5, PT, R19.reuse, R3, PT ;  /* 0x000000031300720c */ /* 0x040fe20003fa4070 */
[----:B------:R-:W-:Y:S02]  /*80a0*/  IMAD R5, R19, R9, R5 ;  /* 0x0000000913057224 */ /* 0x000fe400078e0205 */
[----:B0-----:R-:W-:-:S02]  /*80b0*/  IMAD.MOV.U32 R0, RZ, RZ, R14 ;  /* 0x000000ffff007224 */ /* 0x001fc400078e000e */
[----:B------:R-:W-:Y:S01]  /*80c0*/  @!P1 IMAD.MOV R2, RZ, RZ, -R2 ;  /* 0x000000ffff029224 */ /* 0x000fe200078e0a02 */
[----:B------:R-:W-:Y:S01]  /*80d0*/  ISETP.GT.U32.AND P1, PT, R19, R4, PT ;  /* 0x000000041300720c */ /* 0x000fe20003f24070 */
[----:B------:R-:W-:Y:S02]  /*80e0*/  VIADD R8, R21, 0x22 ;  /* 0x0000002215087836 */ /* 0x000fe40000000000 */
[--C-:B------:R-:W-:Y:S01]  /*80f0*/  @!P0 IMAD.IADD R10, R10, 0x1, -R19.reuse ;  /* 0x000000010a0a8824 */ /* 0x100fe200078e0a13 */
[----:B------:R-:W-:Y:S01]  /*8100*/  STL [R1+0x16d4], R2 ;  /* 0x0016d40201007387 */ /* 0x000fe20000100800 */
[----:B------:R-:W-:Y:S01]  /*8110*/  @!P2 IMAD.MOV R0, RZ, RZ, -R0 ;  /* 0x000000ffff00a224 */ /* 0x000fe200078e0a00 */
[----:B------:R-:W-:Y:S01]  /*8120*/  ISETP.GT.U32.AND P2, PT, R19, R5, PT ;  /* 0x000000051300720c */ /* 0x000fe20003f44070 */
[----:B------:R-:W-:Y:S01]  /*8130*/  VIADD R12, R21, 0x24 ;  /* 0x00000024150c7836 */ /* 0x000fe20000000000 */
[----:B------:R-:W-:Y:S01]  /*8140*/  IABS R7, R8 ;  /* 0x0000000800077213 */ /* 0x000fe20000000000 */
[----:B------:R-:W-:Y:S01]  /*8150*/  @!P5 IMAD.IADD R3, R3, 0x1, -R19 ;  /* 0x000000010303d824 */ /* 0x000fe200078e0a13 */
[----:B------:R-:W-:Y:S01]  /*8160*/  ISETP.GT.U32.AND P0, PT, R19, R10, PT ;  /* 0x0000000a1300720c */ /* 0x000fe20003f04070 */
[----:B------:R0:W-:Y:S01]  /*8170*/  STL [R1+0x2c], R0 ;  /* 0x00002c0001007387 */ /* 0x0001e20000100800 */
[----:B------:R-:W-:Y:S01]  /*8180*/  IABS R11, R12 ;  /* 0x0000000c000b7213 */ /* 0x000fe20000000000 */
[----:B------:R-:W-:Y:S01]  /*8190*/  IMAD.HI.U32 R9, R22, R7, RZ ;  /* 0x0000000716097227 */ /* 0x000fe200078e00ff */
[----:B------:R-:W-:-:S03]  /*81a0*/  ISETP.GE.AND P5, PT, R12, RZ, PT ;  /* 0x000000ff0c00720c */ /* 0x000fc60003fa6270 */
[----:B------:R-:W-:Y:S01]  /*81b0*/  @!P1 IMAD.IADD R4, R4, 0x1, -R19 ;  /* 0x0000000104049824 */ /* 0x000fe200078e0a13 */
[----:B------:R-:W-:Y:S01]  /*81c0*/  ISETP.GT.U32.AND P1, PT, R19, R3, PT ;  /* 0x000000031300720c */ /* 0x000fe20003f24070 */
[----:B------:R-:W-:Y:S02]  /*81d0*/  IMAD.MOV R9, RZ, RZ, -R9 ;  /* 0x000000ffff097224 */ /* 0x000fe400078e0a09 */
[----:B------:R-:W-:-:S04]  /*81e0*/  IMAD.HI.U32 R13, R22, R11, RZ ;  /* 0x0000000b160d7227 */ /* 0x000fc800078e00ff */
[----:B------:R-:W-:Y:S02]  /*81f0*/  @!P2 IMAD.IADD R5, R5, 0x1, -R19 ;  /* 0x000000010505a824 */ /* 0x000fe400078e0a13 */
[C---:B------:R-:W-:Y:S02]  /*8200*/  IMAD R7, R19.reuse, R9, R7 ;  /* 0x0000000913077224 */ /* 0x040fe400078e0207 */
[----:B------:R-:W-:Y:S01]  /*8210*/  IMAD.MOV R13, RZ, RZ, -R13 ;  /* 0x000000ffff0d7224 */ /* 0x000fe200078e0a0d */
[----:B------:R-:W-:Y:S01]  /*8220*/  ISETP.GT.U32.AND P2, PT, R19, R5, PT ;  /* 0x000000051300720c */ /* 0x000fe20003f44070 */
[----:B------:R-:W-:Y:S01]  /*8230*/  @!P0 IMAD.IADD R10, R10, 0x1, -R19 ;  /* 0x000000010a0a8824 */ /* 0x000fe200078e0a13 */
[----:B------:R-:W-:Y:S01]  /*8240*/  ISETP.GE.AND P0, PT, R6, RZ, PT ;  /* 0x000000ff0600720c */ /* 0x000fe20003f06270 */
[----:B------:R-:W-:Y:S02]  /*8250*/  VIADD R9, R21, 0x20 ;  /* 0x0000002015097836 */ /* 0x000fe40000000000 */
[----:B------:R-:W-:-:S02]  /*8260*/  IMAD R6, R19, R13, R11 ;  /* 0x0000000d13067224 */ /* 0x000fc400078e020b */
[----:B0-----:R-:W-:Y:S01]  /*8270*/  IMAD.MOV.U32 R0, RZ, RZ, R10 ;  /* 0x000000ffff007224 */ /* 0x001fe200078e000a */
[----:B------:R-:W-:Y:S01]  /*8280*/  IABS R14, R9 ;  /* 0x00000009000e7213 */ /* 0x000fe20000000000 */
[----:B------:R-:W-:Y:S01]  /*8290*/  @!P1 IMAD.IADD R3, R3, 0x1, -R19 ;  /* 0x0000000103039824 */ /* 0x000fe200078e0a13 */
[C---:B------:R-:W-:Y:S01]  /*82a0*/  ISETP.GT.U32.AND P1, PT, R19.reuse, R6, PT ;  /* 0x000000061300720c */ /* 0x040fe20003f24070 */
[----:B------:R-:W-:Y:S01]  /*82b0*/  @!P6 IMAD.MOV R0, RZ, RZ, -R0 ;  /* 0x000000ffff00e224 */ /* 0x000fe200078e0a00 */
[----:B------:R-:W-:Y:S01]  /*82c0*/  ISETP.GT.U32.AND P6, PT, R19, R4, PT ;  /* 0x000000041300720c */ /* 0x000fe20003fc4070 */
[----:B------:R-:W-:-:S03]  /*82d0*/  IMAD.HI.U32 R15, R22, R14, RZ ;  /* 0x0000000e160f7227 */ /* 0x000fc600078e00ff */
[----:B------:R-:W-:Y:S01]  /*82e0*/  STL [R1+0x16d8], R0 ;  /* 0x0016d80001007387 */ /* 0x000fe20000100800 */
[----:B------:R-:W-:Y:S02]  /*82f0*/  IMAD.MOV R15, RZ, RZ, -R15 ;  /* 0x000000ffff0f7224 */ /* 0x000fe400078e0a0f */
[--C-:B------:R-:W-:Y:S01]  /*8300*/  @!P2 IMAD.IADD R5, R5, 0x1, -R19.reuse ;  /* 0x000000010505a824 */ /* 0x100fe200078e0a13 */
[----:B------:R-:W-:Y:S01]  /*8310*/  ISETP.GE.AND P2, PT, R8, RZ, PT ;  /* 0x000000ff0800720c */ /* 0x000fe20003f46270 */
[C---:B------:R-:W-:Y:S02]  /*8320*/  IMAD R8, R19.reuse, R15, R14 ;  /* 0x0000000f13087224 */ /* 0x040fe400078e020e */
[--C-:B------:R-:W-:Y:S02]  /*8330*/  @!P1 IMAD.IADD R6, R6, 0x1, -R19.reuse ;  /* 0x0000000106069824 */ /* 0x100fe400078e0a13 */
[----:B------:R-:W-:Y:S01]  /*8340*/  @!P6 IMAD.IADD R4, R4, 0x1, -R19 ;  /* 0x000000010404e824 */ /* 0x000fe200078e0a13 */
[----:B------:R-:W-:Y:S01]  /*8350*/  ISETP.GT.U32.AND P6, PT, R19, R7, PT ;  /* 0x000000071300720c */ /* 0x000fe20003fc4070 */
[----:B------:R-:W-:Y:S01]  /*8360*/  VIADD R12, R21, 0x1c ;  /* 0x0000001c150c7836 */ /* 0x000fe20000000000 */
[----:B------:R-:W-:Y:S01]  /*8370*/  ISETP.GT.U32.AND P1, PT, R19, R8, PT ;  /* 0x000000081300720c */ /* 0x000fe20003f24070 */
[----:B------:R-:W-:-:S02]  /*8380*/  VIADD R13, R21, 0x1a ;  /* 0x0000001a150d7836 */ /* 0x000fc40000000000 */
[----:B------:R-:W-:Y:S01]  /*8390*/  @!P4 IMAD.MOV R4, RZ, RZ, -R4 ;  /* 0x000000ffff04c224 */ /* 0x000fe200078e0a04 */
[----:B------:R-:W-:Y:S01]  /*83a0*/  IABS R10, R12 ;  /* 0x0000000c000a7213 */ /* 0x000fe20000000000 */
[----:B------:R-:W-:Y:S01]  /*83b0*/  @!P3 IMAD.MOV R3, RZ, RZ, -R3 ;  /* 0x000000ffff03b224 */ /* 0x000fe200078e0a03 */
[----:B------:R-:W-:Y:S01]  /*83c0*/  IABS R11, R13 ;  /* 0x0000000d000b7213 */ /* 0x000fe20000000000 */
[----:B------:R-:W-:Y:S02]  /*83d0*/  @!P0 IMAD.MOV R5, RZ, RZ, -R5 ;  /* 0x000000ffff058224 */ /* 0x000fe400078e0a05 */
[----:B------:R-:W-:Y:S01]  /*83e0*/  IMAD.HI.U32 R14, R22, R10, RZ ;  /* 0x0000000a160e7227 */ /* 0x000fe200078e00ff */
[----:B------:R-:W-:Y:S03]  /*83f0*/  STL [R1+0x16dc], R3 ;  /* 0x0016dc0301007387 */ /* 0x000fe60000100800 */
[--C-:B------:R-:W-:Y:S01]  /*8400*/  @!P6 IMAD.IADD R7, R7, 0x1, -R19.reuse ;  /* 0x000000010707e824 */ /* 0x100fe200078e0a13 */
[----:B------:R-:W-:Y:S01]  /*8410*/  ISETP.GE.AND P6, PT, R9, RZ, PT ;  /* 0x000000ff0900720c */ /* 0x000fe20003fc6270 */
[----:B------:R-:W-:Y:S01]  /*8420*/  @!P1 IMAD.IADD R8, R8, 0x1, -R19 ;  /* 0x0000000108089824 */ /* 0x000fe200078e0a13 */
[C---:B------:R-:W-:Y:S01]  /*8430*/  ISETP.GT.U32.AND P1, PT, R19.reuse, R6, PT ;  /* 0x000000061300720c */ /* 0x040fe20003f24070 */
[----:B------:R-:W-:Y:S01]  /*8440*/  IMAD.HI.U32 R15, R22, R11, RZ ;  /* 0x0000000b160f7227 */ /* 0x000fe200078e00ff */
[C---:B------:R-:W-:Y:S01]  /*8450*/  ISETP.GT.U32.AND P4, PT, R19.reuse, R7, PT ;  /* 0x000000071300720c */ /* 0x040fe20003f84070 */
[----:B------:R-:W-:Y:S01]  /*8460*/  STL [R1+0x16e0], R4 ;  /* 0x0016e00401007387 */ /* 0x000fe20000100800 */
[----:B------:R-:W-:Y:S01]  /*8470*/  ISETP.GT.U32.AND P3, PT, R19, R8, PT ;  /* 0x000000081300720c */ /* 0x000fe20003f64070 */
[----:B------:R-:W-:-:S02]  /*8480*/  IMAD.MOV R14, RZ, RZ, -R14 ;  /* 0x000000ffff0e7224 */ /* 0x000fc400078e0a0e */
[----:B------:R-:W-:Y:S01]  /*8490*/  IMAD.MOV R15, RZ, RZ, -R15 ;  /* 0x000000ffff0f7224 */ /* 0x000fe200078e0a0f */
[----:B------:R-:W-:Y:S01]  /*84a0*/  STL [R1+0x16e4], R5 ;  /* 0x0016e40501007387 */ /* 0x000fe20000100800 */
[C---:B------:R-:W-:Y:S02]  /*84b0*/  IMAD R10, R19.reuse, R14, R10 ;  /* 0x0000000e130a7224 */ /* 0x040fe400078e020a */
[C---:B------:R-:W-:Y:S02]  /*84c0*/  IMAD R11, R19.reuse, R15, R11 ;  /* 0x0000000f130b7224 */ /* 0x040fe400078e020b */
[--C-:B------:R-:W-:Y:S01]  /*84d0*/  @!P1 IMAD.IADD R6, R6, 0x1, -R19.reuse ;  /* 0x0000000106069824 */ /* 0x100fe200078e0a13 */
[C---:B------:R-:W-:Y:S01]  /*84e0*/  ISETP.GT.U32.AND P1, PT, R19.reuse, R10, PT ;  /* 0x0000000a1300720c */ /* 0x040fe20003f24070 */
[----:B------:R-:W-:Y:S01]  /*84f0*/  IMAD R9, R19, R17, R16 ;  /* 0x0000001113097224 */ /* 0x000fe200078e0210 */
[----:B------:R-:W-:Y:S01]  /*8500*/  IABS R16, R25 ;  /* 0x0000001900107213 */ /* 0x000fe20000000000 */
[----:B------:R-:W-:Y:S01]  /*8510*/  @!P4 IMAD.IADD R7, R7, 0x1, -R19 ;  /* 0x000000010707c824 */ /* 0x000fe200078e0a13 */
[----:B------:R-:W-:Y:S01]  /*8520*/  ISETP.GT.U32.AND P4, PT, R19, R11, PT ;  /* 0x0000000b1300720c */ /* 0x000fe20003f84070 */
[----:B------:R-:W-:Y:S01]  /*8530*/  VIADD R14, R21, 0x18 ;  /* 0x00000018150e7836 */ /* 0x000fe20000000000 */
[----:B------:R-:W-:Y:S01]  /*8540*/  ISETP.GT.U32.AND P0, PT, R19, R9, PT ;  /* 0x000000091300720c */ /* 0x000fe20003f04070 */
[----:B------:R-:W-:-:S02]  /*8550*/  VIADD R15, R21, 0x16 ;  /* 0x00000016150f7836 */ /* 0x000fc40000000000 */
[--C-:B------:R-:W-:Y:S01]  /*8560*/  @!P3 IMAD.IADD R8, R8, 0x1, -R19.reuse ;  /* 0x000000010808b824 */ /* 0x100fe200078e0a13 */
[----:B------:R-:W-:Y:S01]  /*8570*/  IABS R18, R14 ;  /* 0x0000000e00127213 */ /* 0x000fe20000000000 */
[----:B------:R-:W-:Y:S01]  /*8580*/  @!P5 IMAD.MOV R6, RZ, RZ, -R6 ;  /* 0x000000ffff06d224 */ /* 0x000fe200078e0a06 */
[----:B------:R-:W-:Y:S01]  /*8590*/  IABS R17, R15 ;  /* 0x0000000f00117213 */ /* 0x000fe20000000000 */
[--C-:B------:R-:W-:Y:S01]  /*85a0*/  @!P1 IMAD.IADD R10, R10, 0x1, -R19.reuse ;  /* 0x000000010a0a9824 */ /* 0x100fe200078e0a13 */
[----:B------:R-:W-:Y:S01]  /*85b0*/  ISETP.GE.AND P3, PT, R20, RZ, PT ;  /* 0x000000ff1400720c */ /* 0x000fe20003f66270 */
[C---:B------:R-:W-:Y:S01]  /*85c0*/  IMAD.HI.U32 R24, R22.reuse, R18, RZ ;  /* 0x0000001216187227 */ /* 0x040fe200078e00ff */
[----:B------:R0:W-:Y:S03]  /*85d0*/  STL [R1+0x16e8], R6 ;  /* 0x0016e80601007387 */ /* 0x0001e60000100800 */
[----:B------:R-:W-:Y:S01]  /*85e0*/  @!P4 IMAD.IADD R11, R11, 0x1, -R19 ;  /* 0x000000010b0bc824 */ /* 0x000fe200078e0a13 */
[----:B------:R-:W-:Y:S01]  /*85f0*/  ISETP.GT.U32.AND P4, PT, R19, R10, PT ;  /* 0x0000000a1300720c */ /* 0x000fe20003f84070 */
[----:B------:R-:W-:-:S03]  /*8600*/  IMAD.HI.U32 R20, R22, R17, RZ ;  /* 0x0000001116147227 */ /* 0x000fc600078e00ff */
[----:B------:R-:W-:Y:S01]  /*8610*/  ISETP.GT.U32.AND P5, PT, R19, R11, PT ;  /* 0x0000000b1300720c */ /* 0x000fe20003fa4070 */
[----:B------:R-:W-:Y:S01]  /*8620*/  @!P0 IMAD.IADD R9, R9, 0x1, -R19 ;  /* 0x0000000109098824 */ /* 0x000fe200078e0a13 */
[----:B------:R-:W-:Y:S01]  /*8630*/  ISETP.GE.AND P0, PT, R12, RZ, PT ;  /* 0x000000ff0c00720c */ /* 0x000fe20003f06270 */
[----:B------:R-:W-:Y:S02]  /*8640*/  IMAD.MOV R24, RZ, RZ, -R24 ;  /* 0x000000ffff187224 */ /* 0x000fe400078e0a18 */
[----:B------:R-:W-:Y:S01]  /*8650*/  IMAD.MOV R20, RZ, RZ, -R20 ;  /* 0x000000ffff147224 */ /* 0x000fe200078e0a14 */
[----:B------:R-:W-:Y:S01]  /*8660*/  ISETP.GT.U32.AND P1, PT, R19, R9, PT ;  /* 0x000000091300720c */ /* 0x000fe20003f24070 */
[----:B------:R-:W-:Y:S01]  /*8670*/  @!P6 IMAD.MOV R8, RZ, RZ, -R8 ;  /* 0x000000ffff08e224 */ /* 0x000fe200078e0a08 */
[----:B------:R-:W-:Y:S01]  /*8680*/  ISETP.GE.AND P6, PT, R13, RZ, PT ;  /* 0x000000ff0d00720c */ /* 0x000fe20003fc6270 */
[C---:B------:R-:W-:Y:S02]  /*8690*/  IMAD R12, R19.reuse, R24, R18 ;  /* 0x00000018130c7224 */ /* 0x040fe400078e0212 */
[----:B------:R-:W-:-:S02]  /*86a0*/  IMAD R13, R19, R20, R17 ;  /* 0x00000014130d7224 */ /* 0x000fc400078e0211 */
[----:B------:R-:W-:Y:S01]  /*86b0*/  @!P2 IMAD.MOV R7, RZ, RZ, -R7 ;  /* 0x000000ffff07a224 */ /* 0x000fe200078e0a07 */
[C---:B------:R-:W-:Y:S01]  /*86c0*/  ISETP.GT.U32.AND P2, PT, R19.reuse, R12, PT ;  /* 0x0000000c1300720c */ /* 0x040fe20003f44070 */
[--C-:B------:R-:W-:Y:S01]  /*86d0*/  @!P4 IMAD.IADD R10, R10, 0x1, -R19.reuse ;  /* 0x000000010a0ac824 */ /* 0x100fe200078e0a13 */
[----:B------:R-:W-:Y:S01]  /*86e0*/  ISETP.GT.U32.AND P4, PT, R19, R13, PT ;  /* 0x0000000d1300720c */ /* 0x000fe20003f84070 */
[----:B------:R-:W-:Y:S01]  /*86f0*/  IMAD.HI.U32 R18, R22, R16, RZ ;  /* 0x0000001016127227 */ /* 0x000fe200078e00ff */
[----:B------:R-:W-:Y:S03]  /*8700*/  STL [R1+0x16ec], R7 ;  /* 0x0016ec0701007387 */ /* 0x000fe60000100800 */
[----:B------:R-:W-:Y:S01]  /*8710*/  IMAD.MOV R18, RZ, RZ, -R18 ;  /* 0x000000ffff127224 */ /* 0x000fe200078e0a12 */
[----:B------:R1:W-:Y:S01]  /*8720*/  STL [R1+0x16f0], R8 ;  /* 0x0016f00801007387 */ /* 0x0003e20000100800 */
[----:B------:R-:W-:Y:S01]  /*8730*/  @!P1 IMAD.IADD R9, R9, 0x1, -R19 ;  /* 0x0000000109099824 */ /* 0x000fe200078e0a13 */
[----:B------:R-:W-:Y:S01]  /*8740*/  ISETP.GE.AND P1, PT, R14, RZ, PT ;  /* 0x000000ff0e00720c */ /* 0x000fe20003f26270 */
[----:B------:R-:W-:-:S02]  /*8750*/  IMAD R14, R19, R18, R16 ;  /* 0x00000012130e7224 */ /* 0x000fc400078e0210 */
[--C-:B------:R-:W-:Y:S01]  /*8760*/  @!P5 IMAD.IADD R11, R11, 0x1, -R19.reuse ;  /* 0x000000010b0bd824 */ /* 0x100fe200078e0a13 */
[----:B------:R-:W-:Y:S01]  /*8770*/  ISETP.GE.AND P5, PT, R15, RZ, PT ;  /* 0x000000ff0f00720c */ /* 0x000fe20003fa6270 */
[--C-:B------:R-:W-:Y:S01]  /*8780*/  @!P2 IMAD.IADD R12, R12, 0x1, -R19.reuse ;  /* 0x000000010c0ca824 */ /* 0x100fe200078e0a13 */
[----:B------:R-:W-:Y:S01]  /*8790*/  IABS R15, R28 ;  /* 0x0000001c000f7213 */ /* 0x000fe20000000000 */
[----:B------:R-:W-:Y:S01]  /*87a0*/  @!P4 IMAD.IADD R13, R13, 0x1, -R19 ;  /* 0x000000010d0dc824 */ /* 0x000fe200078e0a13 */
[C---:B------:R-:W-:Y:S01]  /*87b0*/  ISETP.GT.U32.AND P2, PT, R19.reuse, R14, PT ;  /* 0x0000000e1300720c */ /* 0x040fe20003f44070 */
[----:B------:R-:W-:Y:S01]  /*87c0*/  @!P3 IMAD.MOV R9, RZ, RZ, -R9 ;  /* 0x000000ffff09b224 */ /* 0x000fe200078e0a09 */
[----:B------:R-:W-:Y:S01]  /*87d0*/  ISETP.GT.U32.AND P4, PT, R19, R12, PT ;  /* 0x0000000c1300720c */ /* 0x000fe20003f84070 */
[----:B0-----:R-:W-:Y:S01]  /*87e0*/  VIADD R6, R21, 0xc ;  /* 0x0000000c15067836 */ /* 0x001fe20000000000 */
[----:B------:R-:W-:Y:S01]  /*87f0*/  ISETP.GT.U32.AND P3, PT, R19, R13, PT ;  /* 0x0000000d1300720c */ /* 0x000fe20003f64070 */
[----:B------:R-:W-:Y:S01]  /*8800*/  IMAD.HI.U32 R24, R22, R15, RZ ;  /* 0x0000000f16187227 */ /* 0x000fe200078e00ff */
[----:B------:R0:W-:Y:S02]  /*8810*/  STL [R1+0x16f4], R9 ;  /* 0x0016f40901007387 */ /* 0x0001e40000100800 */
[----:B------:R-:W-:Y:S01]  /*8820*/  IABS R18, R6 ;  /* 0x0000000600127213 */ /* 0x000fe20000000000 */
[----:B-1----:R-:W-:-:S02]  /*8830*/  VIADD R8, R21, 0x10 ;  /* 0x0000001015087836 */ /* 0x002fc40000000000 */
[----:B------:R-:W-:Y:S02]  /*8840*/  VIADD R7, R21, 0xe ;  /* 0x0000000e15077836 */ /* 0x000fe40000000000 */
[----:B------:R-:W-:Y:S01]  /*8850*/  IMAD.MOV R24, RZ, RZ, -R24 ;  /* 0x000000ffff187224 */ /* 0x000fe200078e0a18 */
[----:B------:R-:W-:Y:S01]  /*8860*/  IABS R16, R8 ;  /* 0x0000000800107213 */ /* 0x000fe20000000000 */
[----:B------:R-:W-:Y:S01]  /*8870*/  @!P2 IMAD.IADD R14, R14, 0x1, -R19 ;  /* 0x000000010e0ea824 */ /* 0x000fe200078e0a13 */
[----:B------:R-:W-:Y:S01]  /*8880*/  IABS R17, R7 ;  /* 0x0000000700117213 */ /* 0x000fe20000000000 */
[C---:B------:R-:W-:Y:S02]  /*8890*/  IMAD R15, R19.reuse, R24, R15 ;  /* 0x00000018130f7224 */ /* 0x040fe400078e020f */
[----:B------:R-:W-:Y:S01]  /*88a0*/  IMAD.HI.U32 R24, R22, R18, RZ ;  /* 0x0000001216187227 */ /* 0x000fe200078e00ff */
[----:B------:R-:W-:-:S03]  /*88b0*/  ISETP.GT.U32.AND P2, PT, R19, R14, PT ;  /* 0x0000000e1300720c */ /* 0x000fc60003f44070 */
[--C-:B------:R-:W-:Y:S01]  /*88c0*/  @!P4 IMAD.IADD R12, R12, 0x1, -R19.reuse ;  /* 0x000000010c0cc824 */ /* 0x100fe200078e0a13 */
[----:B------:R-:W-:Y:S01]  /*88d0*/  ISETP.GE.AND P4, PT, R25, RZ, PT ;  /* 0x000000ff1900720c */ /* 0x000fe20003f86270 */
[----:B------:R-:W-:Y:S01]  /*88e0*/  @!P3 IMAD.IADD R13, R13, 0x1, -R19 ;  /* 0x000000010d0db824 */ /* 0x000fe200078e0a13 */
[----:B------:R-:W-:Y:S01]  /*88f0*/  ISETP.GT.U32.AND P3, PT, R19, R15, PT ;  /* 0x0000000f1300720c */ /* 0x000fe20003f64070 */
[----:B------:R-:W-:-:S04]  /*8900*/  IMAD.HI.U32 R20, R22, R16, RZ ;  /* 0x0000001016147227 */ /* 0x000fc800078e00ff */
[----:B------:R-:W-:-:S04]  /*8910*/  IMAD.HI.U32 R25, R22, R17, RZ ;  /* 0x0000001116197227 */ /* 0x000fc800078e00ff */
[----:B------:R-:W-:Y:S02]  /*8920*/  IMAD.MOV R24, RZ, RZ, -R24 ;  /* 0x000000ffff187224 */ /* 0x000fe400078e0a18 */
[C---:B------:R-:W-:Y:S02]  /*8930*/  VIADD R5, R21.reuse, 0x8 ;  /* 0x0000000815057836 */ /* 0x040fe40000000000 */
[----:B------:R-:W-:Y:S02]  /*8940*/  IMAD.MOV R20, RZ, RZ, -R20 ;  /* 0x000000ffff147224 */ /* 0x000fe400078e0a14 */
[----:B------:R-:W-:Y:S02]  /*8950*/  VIADD R2, R21, 0xa ;  /* 0x0000000a15027836 */ /* 0x000fe40000000000 */
[----:B------:R-:W-:Y:S02]  /*8960*/  IMAD.MOV R25, RZ, RZ, -R25 ;  /* 0x000000ffff197224 */ /* 0x000fe400078e0a19 */
[C---:B------:R-:W-:Y:S01]  /*8970*/  IMAD R18, R19.reuse, R24, R18 ;  /* 0x0000001813127224 */ /* 0x040fe200078e0212 */
[----:B------:R-:W-:Y:S01]  /*8980*/  IABS R24, R5 ;  /* 0x0000000500187213 */ /* 0x000fe20000000000 */
[C---:B------:R-:W-:Y:S01]  /*8990*/  IMAD R16, R19.reuse, R20, R16 ;  /* 0x0000001413107224 */ /* 0x040fe200078e0210 */
[----:B------:R-:W-:Y:S01]  /*89a0*/  IABS R20, R2 ;  /* 0x0000000200147213 */ /* 0x000fe20000000000 */
[----:B------:R-:W-:-:S02]  /*89b0*/  IMAD R17, R19, R25, R17 ;  /* 0x0000001913117224 */ /* 0x000fc400078e0211 */
[C---:B------:R-:W-:Y:S02]  /*89c0*/  VIADD R4, R21.reuse, 0x6 ;  /* 0x0000000615047836 */ /* 0x040fe40000000000 */
[C---:B------:R-:W-:Y:S02]  /*89d0*/  VIADD R3, R21.reuse, 0x4 ;  /* 0x0000000415037836 */ /* 0x040fe40000000000 */
[----:B------:R-:W-:Y:S01]  /*89e0*/  VIADD R0, R21, 0x2 ;  /* 0x0000000215007836 */ /* 0x000fe20000000000 */
[----:B------:R-:W-:Y:S01]  /*89f0*/  IABS R26, R4 ;  /* 0x00000004001a7213 */ /* 0x000fe20000000000 */
[----:B------:R-:W-:Y:S01]  /*8a00*/  IMAD.HI.U32 R21, R22, R24, RZ ;  /* 0x0000001816157227 */ /* 0x000fe200078e00ff */
[----:B------:R-:W-:-:S03]  /*8a10*/  IABS R29, R3 ;  /* 0x00000003001d7213 */ /* 0x000fc60000000000 */
[--C-:B------:R-:W-:Y:S01]  /*8a20*/  @!P2 IMAD.IADD R14, R14, 0x1, -R19.reuse ;  /* 0x000000010e0ea824 */ /* 0x100fe200078e0a13 */
[----:B------:R-:W-:Y:S01]  /*8a30*/  ISETP.GT.U32.AND P2, PT, R19, R16, PT ;  /* 0x000000101300720c */ /* 0x000fe20003f44070 */
[----:B------:R-:W-:Y:S01]  /*8a40*/  @!P3 IMAD.IADD R15, R15, 0x1, -R19 ;  /* 0x000000010f0fb824 */ /* 0x000fe200078e0a13 */
[----:B------:R-:W-:Y:S01]  /*8a50*/  ISETP.GT.U32.AND P3, PT, R19, R17, PT ;  /* 0x000000111300720c */ /* 0x000fe20003f64070 */
[----:B------:R-:W-:-:S04]  /*8a60*/  IMAD.HI.U32 R25, R22, R20, RZ ;  /* 0x0000001416197227 */ /* 0x000fc800078e00ff */
[----:B------:R-:W-:Y:S02]  /*8a70*/  IMAD.MOV R21, RZ, RZ, -R21 ;  /* 0x000000ffff157224 */ /* 0x000fe400078e0a15 */
[----:B------:R-:W-:Y:S02]  /*8a80*/  IMAD.MOV R25, RZ, RZ, -R25 ;  /* 0x000000ffff197224 */ /* 0x000fe400078e0a19 */
[C---:B------:R-:W-:Y:S02]  /*8a90*/  IMAD R21, R19.reuse, R21, R24 ;  /* 0x0000001513157224 */ /* 0x040fe400078e0218 */
[C---:B------:R-:W-:Y:S02]  /*8aa0*/  IMAD R20, R19.reuse, R25, R20 ;  /* 0x0000001913147224 */ /* 0x040fe400078e0214 */
[----:B------:R-:W-:Y:S01]  /*8ab0*/  @!P4 IMAD.MOV R14, RZ, RZ, -R14 ;  /* 0x000000ffff0ec224 */ /* 0x000fe200078e0a0e */
[C---:B------:R-:W-:Y:S01]  /*8ac0*/  ISETP.GT.U32.AND P4, PT, R19.reuse, R21, PT ;  /* 0x000000151300720c */ /* 0x040fe20003f84070 */
[--C-:B------:R-:W-:Y:S01]  /*8ad0*/  @!P2 IMAD.IADD R16, R16, 0x1, -R19.reuse ;  /* 0x000000011010a824 */ /* 0x100fe200078e0a13 */
[----:B------:R-:W-:Y:S01]  /*8ae0*/  ISETP.GT.U32.AND P2, PT, R19, R18, PT ;  /* 0x000000121300720c */ /* 0x000fe20003f44070 */
[----:B------:R-:W-:Y:S01]  /*8af0*/  @!P3 IMAD.IADD R17, R17, 0x1, -R19 ;  /* 0x000000011111b824 */ /* 0x000fe200078e0a13 */
[----:B------:R-:W-:Y:S01]  /*8b00*/  ISETP.GT.U32.AND P3, PT, R19, R20, PT ;  /* 0x000000141300720c */ /* 0x000fe20003f64070 */
[----:B------:R-:W-:-:S04]  /*8b10*/  IMAD.HI.U32 R25, R22, R26, RZ ;  /* 0x0000001a16197227 */ /* 0x000fc800078e00ff */
[----:B------:R-:W-:Y:S02]  /*8b20*/  IMAD.MOV R25, RZ, RZ, -R25 ;  /* 0x000000ffff197224 */ /* 0x000fe400078e0a19 */
[----:B0-----:R-:W-:-:S04]  /*8b30*/  IMAD.HI.U32 R9, R22, R29, RZ ;  /* 0x0000001d16097227 */ /* 0x001fc800078e00ff */
[--C-:B------:R-:W-:Y:S01]  /*8b40*/  @!P4 IMAD.IADD R21, R21, 0x1, -R19.reuse ;  /* 0x000000011515c824 */ /* 0x100fe200078e0a13 */
[----:B------:R-:W-:Y:S01]  /*8b50*/  ISETP.GE.AND P4, PT, R2, RZ, PT ;  /* 0x000000ff0200720c */ /* 0x000fe20003f86270 */
[--C-:B------:R-:W-:Y:S01]  /*8b60*/  @!P2 IMAD.IADD R18, R18, 0x1, -R19.reuse ;  /* 0x000000011212a824 */ /* 0x100fe200078e0a13 */
[----:B------:R-:W0:Y:S01]  /*8b70*/  S2R R2, SR_TID.X ;  /* 0x0000000000027919 */ /* 0x000e220000002100 */
[----:B------:R-:W-:Y:S01]  /*8b80*/  @!P3 IMAD.IADD R20, R20, 0x1, -R19 ;  /* 0x000000011414b824 */ /* 0x000fe200078e0a13 */
[C---:B------:R-:W-:Y:S01]  /*8b90*/  ISETP.GT.U32.AND P3, PT, R19.reuse, R16, PT ;  /* 0x000000101300720c */ /* 0x040fe20003f64070 */
[----:B------:R-:W-:Y:S01]  /*8ba0*/  @!P5 IMAD.MOV R13, RZ, RZ, -R13 ;  /* 0x000000ffff0dd224 */ /* 0x000fe200078e0a0d */
[C---:B------:R-:W-:Y:S01]  /*8bb0*/  ISETP.GT.U32.AND P5, PT, R19.reuse, R18, PT ;  /* 0x000000121300720c */ /* 0x040fe20003fa4070 */
[C---:B------:R-:W-:Y:S01]  /*8bc0*/  IMAD R26, R19.reuse, R25, R26 ;  /* 0x00000019131a7224 */ /* 0x040fe200078e021a */
[----:B------:R-:W-:Y:S01]  /*8bd0*/  ISETP.GE.AND P2, PT, R28, RZ, PT ;  /* 0x000000ff1c00720c */ /* 0x000fe20003f46270 */
[----:B------:R-:W-:Y:S01]  /*8be0*/  IMAD.MOV R25, RZ, RZ, -R9 ;  /* 0x000000ffff197224 */ /* 0x000fe200078e0a09 */
[----:B------:R-:W-:Y:S01]  /*8bf0*/  IABS R28, R0 ;  /* 0x00000000001c7213 */ /* 0x000fe20000000000 */
[----:B------:R-:W-:Y:S01]  /*8c00*/  @!P1 IMAD.MOV R12, RZ, RZ, -R12 ;  /* 0x000000ffff0c9224 */ /* 0x000fe200078e0a0c */
[C---:B------:R-:W-:Y:S01]  /*8c10*/  ISETP.GT.U32.AND P1, PT, R19.reuse, R17, PT ;  /* 0x000000111300720c */ /* 0x040fe20003f24070 */
[----:B------:R-:W-:-:S02]  /*8c20*/  IMAD R25, R19, R25, R29 ;  /* 0x0000001913197224 */ /* 0x000fc400078e021d */
[----:B------:R-:W-:Y:S01]  /*8c30*/  @!P0 IMAD.MOV R10, RZ, RZ, -R10 ;  /* 0x000000ffff0a8224 */ /* 0x000fe200078e0a0a */
[C---:B------:R-:W-:Y:S01]  /*8c40*/  ISETP.GT.U32.AND P0, PT, R19.reuse, R15, PT ;  /* 0x0000000f1300720c */ /* 0x040fe20003f04070 */
[--C-:B------:R-:W-:Y:S01]  /*8c50*/  @!P3 IMAD.IADD R16, R16, 0x1, -R19.reuse ;  /* 0x000000011010b824 */ /* 0x100fe200078e0a13 */
[----:B------:R-:W-:Y:S01]  /*8c60*/  ISETP.GT.U32.AND P3, PT, R19, R25, PT ;  /* 0x000000191300720c */ /* 0x000fe20003f64070 */
[--C-:B------:R-:W-:Y:S01]  /*8c70*/  @!P5 IMAD.IADD R18, R18, 0x1, -R19.reuse ;  /* 0x000000011212d824 */ /* 0x100fe200078e0a13 */
[----:B------:R-:W-:Y:S01]  /*8c80*/  ISETP.GE.AND P5, PT, R7, RZ, PT ;  /* 0x000000ff0700720c */ /* 0x000fe20003fa6270 */
[----:B------:R-:W-:Y:S01]  /*8c90*/  IMAD.HI.U32 R24, R22, R28, RZ ;  /* 0x0000001c16187227 */ /* 0x000fe200078e00ff */
[----:B------:R-:W-:Y:S03]  /*8ca0*/  STL [R1+0x16f8], R10 ;  /* 0x0016f80a01007387 */ /* 0x000fe60000100800 */
[----:B------:R-:W-:Y:S01]  /*8cb0*/  @!P1 IMAD.IADD R17, R17, 0x1, -R19 ;  /* 0x0000000111119824 */ /* 0x000fe200078e0a13 */
[----:B------:R-:W-:Y:S01]  /*8cc0*/  ISETP.GE.AND P1, PT, R8, RZ, PT ;  /* 0x000000ff0800720c */ /* 0x000fe20003f26270 */
[----:B------:R-:W-:-:S02]  /*8cd0*/  IMAD.MOV R24, RZ, RZ, -R24 ;  /* 0x000000ffff187224 */ /* 0x000fc400078e0a18 */
[--C-:B------:R-:W-:Y:S01]  /*8ce0*/  @!P0 IMAD.IADD R15, R15, 0x1, -R19.reuse ;  /* 0x000000010f0f8824 */ /* 0x100fe200078e0a13 */
[----:B------:R-:W-:Y:S01]  /*8cf0*/  ISETP.GT.U32.AND P0, PT, R19, R26, PT ;  /* 0x0000001a1300720c */ /* 0x000fe20003f04070 */
[----:B------:R-:W-:Y:S01]  /*8d00*/  @!P3 IMAD.IADD R25, R25, 0x1, -R19 ;  /* 0x000000011919b824 */ /* 0x000fe200078e0a13 */
[----:B------:R-:W-:Y:S01]  /*8d10*/  ISETP.GE.AND P3, PT, R5, RZ, PT ;  /* 0x000000ff0500720c */ /* 0x000fe20003f66270 */
[----:B------:R-:W-:Y:S01]  /*8d20*/  @!P5 IMAD.MOV R17, RZ, RZ, -R17 ;  /* 0x000000ffff11d224 */ /* 0x000fe200078e0a11 */
[----:B0-----:R-:W-:Y:S01]  /*8d30*/  SHF.R.S32.HI R22, RZ, 0x2, R2 ;  /* 0x00000002ff167819 */ /* 0x001fe20000011402 */
[C---:B------:R-:W-:Y:S01]  /*8d40*/  IMAD R24, R19.reuse, R24, R28 ;  /* 0x0000001813187224 */ /* 0x040fe200078e021c */
[C---:B------:R-:W-:Y:S01]  /*8d50*/  ISETP.GT.U32.AND P5, PT, R19.reuse, R25, PT ;  /* 0x000000191300720c */ /* 0x040fe20003fa4070 */
[----:B------:R-:W-:Y:S01]  /*8d60*/  IMAD.SHL.U32 R28, R2, 0x20, RZ ;  /* 0x00000020021c7824 */ /* 0x000fe200078e00ff */
[----:B------:R-:W-:Y:S01]  /*8d70*/  SGXT R22, R22, 0x1 ;  /* 0x000000011616781a */ /* 0x000fe20000000200 */
[----:B------:R-:W-:Y:S01]  /*8d80*/  @!P6 IMAD.MOV R11, RZ, RZ, -R11 ;  /* 0x000000ffff0be224 */ /* 0x000fe200078e0a0b */
[----:B------:R-:W-:Y:S01]  /*8d90*/  ISETP.GT.U32.AND P6, PT, R19, R20, PT ;  /* 0x000000141300720c */ /* 0x000fe20003fc4070 */
[----:B------:R-:W-:Y:S01]  /*8da0*/  @!P2 IMAD.MOV R15, RZ, RZ, -R15 ;  /* 0x000000ffff0fa224 */ /* 0x000fe200078e0a0f */
[----:B------:R-:W-:Y:S01]  /*8db0*/  LOP3.LUT R22, R22, 0x90, RZ, 0xc0, !PT ;  /* 0x0000009016167812 */ /* 0x000fe200078ec0ff */
[--C-:B------:R-:W-:Y:S01]  /*8dc0*/  @!P0 IMAD.IADD R26, R26, 0x1, -R19.reuse ;  /* 0x000000011a1a8824 */ /* 0x100fe200078e0a13 */
[----:B------:R-:W-:Y:S01]  /*8dd0*/  STL [R1+0x16fc], R11 ;  /* 0x0016fc0b01007387 */ /* 0x000fe20000100800 */
[----:B------:R-:W-:Y:S01]  /*8de0*/  @!P1 IMAD.MOV R16, RZ, RZ, -R16 ;  /* 0x000000ffff109224 */ /* 0x000fe200078e0a10 */
[----:B------:R-:W-:Y:S01]  /*8df0*/  LOP3.LUT R22, R22, 0x260, R28, 0xf8, !PT ;  /* 0x0000026016167812 */ /* 0x000fe200078ef81c */
[----:B------:R-:W-:Y:S01]  /*8e00*/  IMAD.SHL.U32 R28, R2, 0x2, RZ ;  /* 0x00000002021c7824 */ /* 0x000fe200078e00ff */
[----:B------:R0:W-:Y:S01]  /*8e10*/  STL [R1+0x1700], R12 ;  /* 0x0017000c01007387 */ /* 0x0001e20000100800 */
[----:B------:R-:W-:Y:S01]  /*8e20*/  @!P5 IMAD.IADD R25, R25, 0x1, -R19 ;  /* 0x000000011919d824 */ /* 0x000fe200078e0a13 */
[----:B------:R-:W-:-:S02]  /*8e30*/  ISETP.GT.U32.AND P2, PT, R19, R21, PT ;  /* 0x000000151300720c */ /* 0x000fc40003f44070 */
[----:B------:R-:W-:Y:S01]  /*8e40*/  ISETP.GE.AND P5, PT, R0, RZ, PT ;  /* 0x000000ff0000720c */ /* 0x000fe20003fa6270 */
[----:B------:R-:W-:Y:S01]  /*8e50*/  STL [R1+0x1704], R13 ;  /* 0x0017040d01007387 */ /* 0x000fe20000100800 */
[----:B------:R-:W-:Y:S01]  /*8e60*/  LOP3.LUT R2, R2, 0x1f, RZ, 0xc0, !PT ;  /* 0x0000001f02027812 */ /* 0x000fe200078ec0ff */
[--C-:B------:R-:W-:Y:S01]  /*8e70*/  @!P6 IMAD.IADD R20, R20, 0x1, -R19.reuse ;  /* 0x000000011414e824 */ /* 0x100fe200078e0a13 */
[C---:B------:R-:W-:Y:S01]  /*8e80*/  ISETP.GT.U32.AND P1, PT, R19.reuse, R26, PT ;  /* 0x0000001a1300720c */ /* 0x040fe20003f24070 */
[----:B------:R-:W-:Y:S01]  /*8e90*/  STL [R1+0x1708], R14 ;  /* 0x0017080e01007387 */ /* 0x000fe20000100800 */
[----:B------:R-:W-:Y:S01]  /*8ea0*/  LOP3.LUT R0, R22, 0x10, R28, 0x78, !PT ;  /* 0x0000001016007812 */ /* 0x000fe200078e781c */
[----:B0-----:R-:W-:Y:S01]  /*8eb0*/  IMAD R12, R2, UR6, RZ ;  /* 0x00000006020c7c24 */ /* 0x001fe2000f8e02ff */
[----:B------:R-:W-:Y:S01]  /*8ec0*/  ISETP.GE.AND P6, PT, R6, RZ, PT ;  /* 0x000000ff0600720c */ /* 0x000fe20003fc6270 */
[----:B------:R-:W-:Y:S01]  /*8ed0*/  STL [R1+0x170c], R15 ;  /* 0x00170c0f01007387 */ /* 0x000fe20000100800 */
[----:B------:R-:W-:Y:S01]  /*8ee0*/  ISETP.GT.U32.AND P0, PT, R19, R24, PT ;  /* 0x000000181300720c */ /* 0x000fe20003f04070 */
[--C-:B------:R-:W-:Y:S01]  /*8ef0*/  @!P2 IMAD.IADD R21, R21, 0x1, -R19.reuse ;  /* 0x000000011515a824 */ /* 0x100fe200078e0a13 */
[----:B------:R-:W-:Y:S01]  /*8f00*/  ISETP.GE.AND P2, PT, R4, RZ, PT ;  /* 0x000000ff0400720c */ /* 0x000fe20003f46270 */
[----:B------:R-:W-:Y:S04]  /*8f10*/  STL [R1+0x1710], R16 ;  /* 0x0017101001007387 */ /* 0x000fe80000100800 */
[----:B------:R-:W-:Y:S01]  /*8f20*/  STL [R1+0x1714], R17 ;  /* 0x0017141101007387 */ /* 0x000fe20000100800 */
[----:B------:R-:W-:Y:S01]  /*8f30*/  @!P1 IMAD.IADD R26, R26, 0x1, -R19 ;  /* 0x000000011a1a9824 */ /* 0x000fe200078e0a13 */
[----:B------:R-:W-:-:S02]  /*8f40*/  ISETP.GE.AND P1, PT, R3, RZ, PT ;  /* 0x000000ff0300720c */ /* 0x000fc40003f26270 */
[----:B------:R0:W-:Y:S02]  /*8f50*/  STL [R1+0x154], R0 ;  /* 0x0001540001007387 */ /* 0x0001e40000100800 */
[--C-:B------:R-:W-:Y:S02]  /*8f60*/  @!P0 IMAD.IADD R24, R24, 0x1, -R19.reuse ;  /* 0x0000000118188824 */ /* 0x100fe400078e0a13 */
[----:B------:R-:W2:Y:S03]  /*8f70*/  LDL.LU R11, [R1+0x6c] ;  /* 0x00006c00010b7983 */ /* 0x000ea60000300800 */
[----:B------:R-:W-:Y:S01]  /*8f80*/  ISETP.GT.U32.AND P0, PT, R19, R24, PT ;  /* 0x000000181300720c */ /* 0x000fe20003f04070 */
[----:B------:R-:W3:Y:S04]  /*8f90*/  LDL.LU R10, [R1+0x7c] ;  /* 0x00007c00010a7983 */ /* 0x000ee80000300800 */
[----:B------:R-:W4:Y:S04]  /*8fa0*/  LDL.LU R9, [R1+0x80] ;  /* 0x0000800001097983 */ /* 0x000f280000300800 */
[----:B------:R1:W-:Y:S04]  /*8fb0*/  STL [R1+0x1e4], R12 ;  /* 0x0001e40c01007387 */ /* 0x0003e80000100800 */
[----:B------:R-:W5:Y:S01]  /*8fc0*/  LDL.LU R8, [R1+0x88] ;  /* 0x0000880001087983 */ /* 0x000f620000300800 */
[----:B------:R-:W-:-:S03]  /*8fd0*/  @!P0 IMAD.IADD R24, R24, 0x1, -R19 ;  /* 0x0000000118188824 */ /* 0x000fc600078e0a13 */
[----:B------:R-:W5:Y:S04]  /*8fe0*/  LDL.LU R7, [R1+0x90] ;  /* 0x0000900001077983 */ /* 0x000f680000300800 */
[----:B------:R-:W5:Y:S04]  /*8ff0*/  LDL.LU R6, [R1+0x98] ;  /* 0x0000980001067983 */ /* 0x000f680000300800 */
[----:B------:R-:W5:Y:S04]  /*9000*/  LDL.LU R5, [R1+0x1cc] ;  /* 0x0001cc0001057983 */ /* 0x000f680000300800 */
[----:B------:R-:W5:Y:S04]  /*9010*/  LDL.LU R4, [R1+0x9c] ;  /* 0x00009c0001047983 */ /* 0x000f680000300800 */
[----:B------:R-:W5:Y:S01]  /*9020*/  LDL.LU R3, [R1+0x1c8] ;  /* 0x0001c80001037983 */ /* 0x000f620000300800 */
[----:B------:R-:W-:Y:S01]  /*9030*/  @!P6 IMAD.MOV R18, RZ, RZ, -R18 ;  /* 0x000000ffff12e224 */ /* 0x000fe200078e0a12 */
[----:B------:R-:W-:Y:S01]  /*9040*/  IADD3 R19, P6, PT, R12, UR8, RZ ;  /* 0x000000080c137c10 */ /* 0x000fe2000ffde0ff */
[----:B------:R-:W-:Y:S01]  /*9050*/  @!P4 IMAD.MOV R20, RZ, RZ, -R20 ;  /* 0x000000ffff14c224 */ /* 0x000fe200078e0a14 */
[----:B------:R-:W-:Y:S01]  /*9060*/  ISETP.NE.AND P0, PT, R27, RZ, PT ;  /* 0x000000ff1b00720c */ /* 0x000fe20003f05270 */
[----:B0-----:R-:W5:Y:S01]  /*9070*/  LDL.LU R0, [R1+0xa4] ;  /* 0x0000a40001007983 */ /* 0x001f620000300800 */
[----:B------:R-:W-:Y:S01]  /*9080*/  LOP3.LUT R22, RZ, R27, RZ, 0x33, !PT ;  /* 0x0000001bff167212 */ /* 0x000fe200078e33ff */
[----:B------:R-:W-:-:S02]  /*9090*/  @!P3 IMAD.MOV R21, RZ, RZ, -R21 ;  /* 0x000000ffff15b224 */ /* 0x000fc400078e0a15 */
[----:B------:R-:W5:Y:S01]  /*90a0*/  LDL.LU R2, [R1+0x118] ;  /* 0x0001180001027983 */ /* 0x000f620000300800 */
[----:B------:R-:W-:Y:S01]  /*90b0*/  @!P2 IMAD.MOV R26, RZ, RZ, -R26 ;  /* 0x000000ffff1aa224 */ /* 0x000fe200078e0a1a */
[----:B-1----:R-:W-:Y:S01]  /*90c0*/  SEL R12, R22, R23, !P0 ;  /* 0x00000017160c7207 */ /* 0x002fe20004000000 */
[----:B------:R-:W-:Y:S01]  /*90d0*/  @!P1 IMAD.MOV R25, RZ, RZ, -R25 ;  /* 0x000000ffff199224 */ /* 0x000fe200078e0a19 */
[----:B------:R-:W-:Y:S01]  /*90e0*/  STL [R1+0x1718], R18 ;  /* 0x0017181201007387 */ /* 0x000fe20000100800 */
[----:B------:R-:W-:-:S03]  /*90f0*/  @!P5 IMAD.MOV R24, RZ, RZ, -R24 ;  /* 0x000000ffff18d224 */ /* 0x000fc600078e0a18 */
[----:B------:R-:W-:Y:S04]  /*9100*/  STL [R1+0x1644], R19 ;  /* 0x0016441301007387 */ /* 0x000fe80000100800 */
[----:B------:R-:W-:Y:S04]  /*9110*/  STL [R1+0x171c], R20 ;  /* 0x00171c1401007387 */ /* 0x000fe80000100800 */
[----:B------:R-:W-:Y:S04]  /*9120*/  STL [R1+0x1720], R21 ;  /* 0x0017201501007387 */ /* 0x000fe80000100800 */
[----:B------:R-:W-:Y:S04]  /*9130*/  STL [R1+0x1724], R26 ;  /* 0x0017241a01007387 */ /* 0x000fe80000100800 */
[----:B------:R-:W-:Y:S04]  /*9140*/  STL [R1+0x1728], R25 ;  /* 0x0017281901007387 */ /* 0x000fe80000100800 */
[----:B------:R-:W-:Y:S01]  /*9150*/  STL [R1+0x172c], R24 ;  /* 0x00172c1801007387 */ /* 0x000fe20000100800 */
[----:B--2---:R-:W-:-:S02]  /*9160*/  SEL R23, R22, R11, !P0 ;  /* 0x0000000b16177207 */ /* 0x004fc40004000000 */
[----:B---3--:R-:W-:-:S03]  /*9170*/  SEL R29, R22, R10, !P0 ;  /* 0x0000000a161d7207 */ /* 0x008fc60004000000 */
[----:B------:R-:W-:Y:S01]  /*9180*/  STL [R1+0x1730], R23 ;  /* 0x0017301701007387 */ /* 0x000fe20000100800 */
[----:B----4-:R-:W-:-:S03]  /*9190*/  SEL R10, R22, R9, !P0 ;  /* 0x00000009160a7207 */ /* 0x010fc60004000000 */
[----:B------:R-:W-:Y:S04]  /*91a0*/  STL [R1+0x1e0], R12 ;  /* 0x0001e00c01007387 */ /* 0x000fe80000100800 */
[----:B------:R0:W-:Y:S01]  /*91b0*/  STL [R1+0x1734], R29 ;  /* 0x0017341d01007387 */ /* 0x0001e20000100800 */
[----:B-----5:R-:W-:-:S03]  /*91c0*/  SEL R9, R22, R8, !P0 ;  /* 0x0000000816097207 */ /* 0x020fc60004000000 */
[----:B------:R-:W-:Y:S01]  /*91d0*/  STL [R1+0x4], R10 ;  /* 0x0000040a01007387 */ /* 0x000fe20000100800 */
[----:B------:R-:W-:-:S03]  /*91e0*/  SEL R8, R22, R7, !P0 ;  /* 0x0000000716087207 */ /* 0x000fc60004000000 */
        /* <DEDUP_REMOVED lines=8> */
[----:B------:R-:W-:Y:S04]  /*9270*/  STL [R1+0x88], R5 ;  /* 0x0000880501007387 */ /* 0x000fe80000100800 */
[----:B------:R-:W-:Y:S04]  /*9280*/  STL [R1+0x90], R4 ;  /* 0x0000900401007387 */ /* 0x000fe80000100800 */
[----:B0-----:R-:W2:Y:S01]  /*9290*/  LDL.LU R29, [R1+0xb0] ;  /* 0x0000b000011d7983 */ /* 0x001ea20000300800 */
[C---:B------:R-:W-:Y:S02]  /*92a0*/  SEL R3, R22.reuse, R0, !P0 ;  /* 0x0000000016037207 */ /* 0x040fe40004000000 */
[----:B------:R-:W-:-:S03]  /*92b0*/  SEL R0, R22, R2, !P0 ;  /* 0x0000000216007207 */ /* 0x000fc60004000000 */
[----:B------:R-:W-:Y:S04]  /*92c0*/  STL [R1+0x98], R3 ;  /* 0x0000980301007387 */ /* 0x000fe80000100800 */
[----:B--2---:R0:W-:Y:S04]  /*92d0*/  STL [R1+0x174c], R29 ;  /* 0x00174c1d01007387 */ /* 0x0041e80000100800 */
[----:B------:R-:W-:Y:S04]  /*92e0*/  STL [R1+0x9c], R0 ;  /* 0x00009c0001007387 */ /* 0x000fe80000100800 */
[----:B0-----:R-:W2:Y:S04]  /*92f0*/  LDL.LU R29, [R1+0xac] ;  /* 0x0000ac00011d7983 */ /* 0x001ea80000300800 */
[----:B--2---:R0:W-:Y:S04]  /*9300*/  STL [R1+0x1750], R29 ;  /* 0x0017501d01007387 */ /* 0x0041e80000100800 */
[----:B0-----:R-:W2:Y:S04]  /*9310*/  LDL.LU R29, [R1+0xa8] ;  /* 0x0000a800011d7983 */ /* 0x001ea80000300800 */
[----:B--2---:R0:W-:Y:S04]  /*9320*/  STL [R1+0x1754], R29 ;  /* 0x0017541d01007387 */ /* 0x0041e80000100800 */
[----:B0-----:R-:W2:Y:S04]  /*9330*/  LDL.LU R29, [R1+0x1c0] ;  /* 0x0001c000011d7983 */ /* 0x001ea80000300800 */
[----:B------:R-:W3:Y:S04]  /*9340*/  LDL.LU R23, [R1+0xb4] ;  /* 0x0000b40001177983 */ /* 0x000ee80000300800 */
[----:B------:R-:W4:Y:S04]  /*9350*/  LDL.LU R24, [R1+0xb8] ;  /* 0x0000b80001187983 */ /* 0x000f280000300800 */
[----:B------:R-:W5:Y:S04]  /*9360*/  LDL.LU R25, [R1+0xc0] ;  /* 0x0000c00001197983 */ /* 0x000f680000300800 */
[----:B------:R-:W3:Y:S04]  /*9370*/  LDL.LU R26, [R1+0xc8] ;  /* 0x0000c800011a7983 */ /* 0x000ee80000300800 */
        /* <DEDUP_REMOVED lines=22> */
[----:B------:R-:W3:Y:S01]  /*94e0*/  LDL.LU R2, [R1+0x174] ;  /* 0x0001740001027983 */ /* 0x000ee20000300800 */
[----:B--2---:R-:W-:-:S05]  /*94f0*/  SEL R29, R22, R29, !P0 ;  /* 0x0000001d161d7207 */ /* 0x004fca0004000000 */
[----:B------:R0:W-:Y:S04]  /*9500*/  STL [R1+0xa4], R29 ;  /* 0x0000a41d01007387 */ /* 0x0001e80000100800 */
[----:B0-----:R-:W2:Y:S02]  /*9510*/  LDL.LU R29, [R1+0x1754] ;  /* 0x00175400011d7983 */ /* 0x001ea40000300800 */
[----:B--2---:R-:W-:-:S05]  /*9520*/  SEL R29, R22, R29, !P0 ;  /* 0x0000001d161d7207 */ /* 0x004fca0004000000 */
[----:B------:R0:W-:Y:S04]  /*9530*/  STL [R1+0xa8], R29 ;  /* 0x0000a81d01007387 */ /* 0x0001e80000100800 */
[----:B0-----:R-:W2:Y:S02]  /*9540*/  LDL.LU R29, [R1+0x1750] ;  /* 0x00175000011d7983 */ /* 0x001ea40000300800 */
[----:B--2---:R-:W-:-:S05]  /*9550*/  SEL R29, R22, R29, !P0 ;  /* 0x0000001d161d7207 */ /* 0x004fca0004000000 */
[----:B------:R0:W-:Y:S04]  /*9560*/  STL [R1+0xac], R29 ;  /* 0x0000ac1d01007387 */ /* 0x0001e80000100800 */
[----:B0-----:R-:W2:Y:S01]  /*9570*/  LDL.LU R29, [R1+0x174c] ;  /* 0x00174c00011d7983 */ /* 0x001ea20000300800 */
[C---:B---3--:R-:W-:Y:S02]  /*9580*/  SEL R23, R22.reuse, R23, !P0 ;  /* 0x0000001716177207 */ /* 0x048fe40004000000 */
[C---:B------:R-:W-:Y:S02]  /*9590*/  SEL R21, R22.reuse, R21, !P0 ;  /* 0x0000001516157207 */ /* 0x040fe40004000000 */
[C---:B------:R-:W-:Y:S02]  /*95a0*/  SEL R20, R22.reuse, R20, !P0 ;  /* 0x0000001416147207 */ /* 0x040fe40004000000 */
[----:B------:R-:W-:-:S02]  /*95b0*/  SEL R19, R22, R19, !P0 ;  /* 0x0000001316137207 */ /* 0x000fc40004000000 */
[----:B--2---:R-:W-:-:S05]  /*95c0*/  SEL R29, R22, R29, !P0 ;  /* 0x0000001d161d7207 */ /* 0x004fca0004000000 */
[----:B------:R4:W-:Y:S04]  /*95d0*/  STL [R1+0xb0], R29 ;  /* 0x0000b01d01007387 */ /* 0x0009e80000100800 */
[----:B------:R0:W-:Y:S01]  /*95e0*/  STL [R1+0xb4], R23 ;  /* 0x0000b41701007387 */ /* 0x0001e20000100800 */
[C---:B----4-:R-:W-:Y:S02]  /*95f0*/  SEL R29, R22.reuse, R24, !P0 ;  /* 0x00000018161d7207 */ /* 0x050fe40004000000 */
[C---:B-----5:R-:W-:Y:S02]  /*9600*/  SEL R24, R22.reuse, R25, !P0 ;  /* 0x0000001916187207 */ /* 0x060fe40004000000 */
[C---:B0-----:R-:W-:Y:S01]  /*9610*/  SEL R23, R22.reuse, R26, !P0 ;  /* 0x0000001a16177207 */ /* 0x041fe20004000000 */
[----:B------:R-:W-:Y:S04]  /*9620*/  STL [R1+0xb8], R29 ;  /* 0x0000b81d01007387 */ /* 0x000fe80000100800 */
[----:B------:R-:W-:Y:S04]  /*9630*/  STL [R1+0xc0], R24 ;  /* 0x0000c01801007387 */ /* 0x000fe80000100800 */
[----:B------:R-:W-:Y:S04]  /*9640*/  STL [R1+0xc8], R23 ;  /* 0x0000c81701007387 */ /* 0x000fe80000100800 */
[----:B------:R0:W-:Y:S04]  /*9650*/  STL [R1+0xe0], R21 ;  /* 0x0000e01501007387 */ /* 0x0001e80000100800 */
[----:B------:R1:W-:Y:S04]  /*9660*/  STL [R1+0x108], R20 ;  /* 0x0001081401007387 */ /* 0x0003e80000100800 */
[----:B------:R2:W-:Y:S01]  /*9670*/  STL [R1+0x110], R19 ;  /* 0x0001101301007387 */ /* 0x0005e20000100800 */
[----:B0-----:R-:W-:-:S02]  /*9680*/  SEL R21, R22, R27, !P0 ;  /* 0x0000001b16157207 */ /* 0x001fc40004000000 */
[C---:B-1----:R-:W-:Y:S02]  /*9690*/  SEL R20, R22.reuse, R18, !P0 ;  /* 0x0000001216147207 */ /* 0x042fe40004000000 */
[C---:B------:R-:W-:Y:S02]  /*96a0*/  SEL R18, R22.reuse, R17, !P0 ;  /* 0x0000001116127207 */ /* 0x040fe40004000000 */
[C---:B--2---:R-:W-:Y:S01]  /*96b0*/  SEL R19, R22.reuse, R28, !P0 ;  /* 0x0000001c16137207 */ /* 0x044fe20004000000 */
[----:B------:R-:W-:Y:S01]  /*96c0*/  STL [R1+0x118], R21 ;  /* 0x0001181501007387 */ /* 0x000fe20000100800 */
[C---:B------:R-:W-:Y:S02]  /*96d0*/  SEL R17, R22.reuse, R16, !P0 ;  /* 0x0000001016117207 */ /* 0x040fe40004000000 */
[C---:B------:R-:W-:Y:S01]  /*96e0*/  SEL R16, R22.reuse, R15, !P0 ;  /* 0x0000000f16107207 */ /* 0x040fe20004000000 */
[----:B------:R-:W-:Y:S01]  /*96f0*/  STL [R1+0x11c], R20 ;  /* 0x00011c1401007387 */ /* 0x000fe20000100800 */
[----:B------:R-:W-:-:S02]  /*9700*/  SEL R15, R22, R14, !P0 ;  /* 0x0000000e160f7207 */ /* 0x000fc40004000000 */
[C---:B------:R-:W-:Y:S01]  /*9710*/  SEL R14, R22.reuse, R13, !P0 ;  /* 0x0000000d160e7207 */ /* 0x040fe20004000000 */
[----:B------:R-:W-:Y:S01]  /*9720*/  STL [R1+0x120], R19 ;  /* 0x0001201301007387 */ /* 0x000fe20000100800 */
[C---:B------:R-:W-:Y:S02]  /*9730*/  SEL R13, R22.reuse, R12, !P0 ;  /* 0x0000000c160d7207 */ /* 0x040fe40004000000 */
[C---:B------:R-:W-:Y:S01]  /*9740*/  SEL R12, R22.reuse, R11, !P0 ;  /* 0x0000000b160c7207 */ /* 0x040fe20004000000 */
        /* <DEDUP_REMOVED lines=18> */
[----:B------:R-:W-:Y:S04]  /*9870*/  STL [R1+0x158], R8 ;  /* 0x0001580801007387 */ /* 0x000fe80000100800 */
[----:B------:R-:W-:Y:S04]  /*9880*/  STL [R1+0x15c], R7 ;  /* 0x00015c0701007387 */ /* 0x000fe80000100800 */
[----:B------:R-:W-:Y:S04]  /*9890*/  STL [R1+0x160], R6 ;  /* 0x0001600601007387 */ /* 0x000fe80000100800 */
[----:B------:R-:W-:Y:S04]  /*98a0*/  STL [R1+0x168], R5 ;  /* 0x0001680501007387 */ /* 0x000fe80000100800 */
[----:B------:R-:W-:Y:S04]  /*98b0*/  STL [R1+0x16c], R4 ;  /* 0x00016c0401007387 */ /* 0x000fe80000100800 */
[----:B------:R-:W2:Y:S01]  /*98c0*/  LDL.LU R29, [R1+0x194] ;  /* 0x00019400011d7983 */ /* 0x000ea20000300800 */
[----:B------:R-:W-:-:S02]  /*98d0*/  SEL R3, R22, R0, !P0 ;  /* 0x0000000016037207 */ /* 0x000fc40004000000 */
        /* <DEDUP_REMOVED lines=98> */
[----:B------:R-:W2:Y:S04]  /*9f00*/  LDL.LU R28, [R1+0xf4] ;  /* 0x0000f400011c7983 */ /* 0x000ea80000300800 */
[----:B------:R-:W-:Y:S04]  /*9f10*/  STL [R1+0x10c], R3 ;  /* 0x00010c0301007387 */ /* 0x000fe80000100800 */
[----:B------:R-:W3:Y:S01]  /*9f20*/  LDL.LU R29, [R1+0xec] ;  /* 0x0000ec00011d7983 */ /* 0x000ee20000300800 */
[----:B------:R-:W-:-:S05]  /*9f30*/  SEL R0, R22, R2, !P0 ;  /* 0x0000000216007207 */ /* 0x000fca0004000000 */
[----:B------:R-:W-:Y:S04]  /*9f40*/  STL [R1+0x104], R0 ;  /* 0x0001040001007387 */ /* 0x000fe80000100800 */
[----:B---3--:R0:W-:Y:S04]  /*9f50*/  STL [R1+0x1738], R29 ;  /* 0x0017381d01007387 */ /* 0x0081e80000100800 */
[----:B0-----:R-:W3:Y:S01]  /*9f60*/  LDL.LU R29, [R1+0xe8] ;  /* 0x0000e800011d7983 */ /* 0x001ee20000300800 */
[----:B--2---:R-:W-:-:S03]  /*9f70*/  SEL R28, R22, R28, !P0 ;  /* 0x0000001c161c7207 */ /* 0x004fc60004000000 */
[----:B---3--:R0:W-:Y:S04]  /*9f80*/  STL [R1+0x173c], R29 ;  /* 0x00173c1d01007387 */ /* 0x0081e80000100800 */
        /* <DEDUP_REMOVED lines=27> */
[----:B------:R0:W-:Y:S04]  /*a140*/  STL [R1+0x100], R28 ;  /* 0x0001001c01007387 */ /* 0x0001e80000100800 */
[----:B0-----:R-:W3:Y:S01]  /*a150*/  LDL.LU R28, [R1+0x2c] ;  /* 0x00002c00011c7983 */ /* 0x001ee20000300800 */
[----:B--2---:R-:W-:-:S05]  /*a160*/  SEL R29, R22, R29, !P0 ;  /* 0x0000001d161d7207 */ /* 0x004fca0004000000 */
[----:B------:R0:W-:Y:S04]  /*a170*/  STL [R1+0xfc], R29 ;  /* 0x0000fc1d01007387 */ /* 0x0001e80000100800 */
[----:B0-----:R-:W2:Y:S02]  /*a180*/  LDL.LU R29, [R1+0x173c] ;  /* 0x00173c00011d7983 */ /* 0x001ea40000300800 */
[----:B--2---:R-:W-:-:S05]  /*a190*/  SEL R29, R22, R29, !P0 ;  /* 0x0000001d161d7207 */ /* 0x004fca0004000000 */
[----:B------:R0:W-:Y:S04]  /*a1a0*/  STL [R1+0xf8], R29 ;  /* 0x0000f81d01007387 */ /* 0x0001e80000100800 */
[----:B0-----:R-:W2:Y:S01]  /*a1b0*/  LDL.LU R29, [R1+0x1738] ;  /* 0x00173800011d7983 */ /* 0x001ea20000300800 */
[C---:B---3--:R-:W-:Y:S02]  /*a1c0*/  SEL R23, R22.reuse, R23, !P0 ;  /* 0x0000001716177207 */ /* 0x048fe40004000000 */
[C---:B----4-:R-:W-:Y:S02]  /*a1d0*/  SEL R24, R22.reuse, R24, !P0 ;  /* 0x0000001816187207 */ /* 0x050fe40004000000 */
[C---:B-----5:R-:W-:Y:S02]  /*a1e0*/  SEL R25, R22.reuse, R25, !P0 ;  /* 0x0000001916197207 */ /* 0x060fe40004000000 */
[----:B------:R-:W-:-:S02]  /*a1f0*/  SEL R26, R22, R26, !P0 ;  /* 0x0000001a161a7207 */ /* 0x000fc40004000000 */
[C---:B------:R-:W-:Y:S02]  /*a200*/  SEL R21, R22.reuse, R21, !P0 ;  /* 0x0000001516157207 */ /* 0x040fe40004000000 */
[C---:B------:R-:W-:Y:S02]  /*a210*/  SEL R20, R22.reuse, R20, !P0 ;  /* 0x0000001416147207 */ /* 0x040fe40004000000 */
[C---:B------:R-:W-:Y:S02]  /*a220*/  SEL R18, R22.reuse, R18, !P0 ;  /* 0x0000001216127207 */ /* 0x040fe40004000000 */
[C---:B------:R-:W-:Y:S02]  /*a230*/  SEL R17, R22.reuse, R17, !P0 ;  /* 0x0000001116117207 */ /* 0x040fe40004000000 */
[C---:B------:R-:W-:Y:S02]  /*a240*/  SEL R16, R22.reuse, R16, !P0 ;  /* 0x0000001016107207 */ /* 0x040fe40004000000 */
        /* <DEDUP_REMOVED lines=15> */
[----:B--2---:R-:W-:-:S05]  /*a340*/  SEL R29, R22, R29, !P0 ;  /* 0x0000001d161d7207 */ /* 0x004fca0004000000 */
[----:B------:R0:W-:Y:S04]  /*a350*/  STL [R1+0xf4], R29 ;  /* 0x0000f41d01007387 */ /* 0x0001e80000100800 */
[----:B0-----:R-:W2:Y:S04]  /*a360*/  LDL.LU R29, [R1+0x1734] ;  /* 0x00173400011d7983 */ /* 0x001ea80000300800 */
[----:B------:R0:W-:Y:S04]  /*a370*/  STL [R1+0xf0], R23 ;  /* 0x0000f01701007387 */ /* 0x0001e80000100800 */
[----:B0-----:R-:W3:Y:S04]  /*a380*/  LDL.LU R23, [R1+0x1730] ;  /* 0x0017300001177983 */ /* 0x001ee80000300800 */
[----:B------:R0:W-:Y:S04]  /*a390*/  STL [R1+0xec], R24 ;  /* 0x0000ec1801007387 */ /* 0x0001e80000100800 */
[----:B0-----:R-:W4:Y:S04]  /*a3a0*/  LDL.LU R24, [R1+0x172c] ;  /* 0x00172c0001187983 */ /* 0x001f280000300800 */
[----:B------:R0:W-:Y:S04]  /*a3b0*/  STL [R1+0xe8], R25 ;  /* 0x0000e81901007387 */ /* 0x0001e80000100800 */
[----:B0-----:R-:W5:Y:S04]  /*a3c0*/  LDL.LU R25, [R1+0x1728] ;  /* 0x0017280001197983 */ /* 0x001f680000300800 */
[----:B------:R0:W-:Y:S04]  /*a3d0*/  STL [R1+0xe4], R26 ;  /* 0x0000e41a01007387 */ /* 0x0001e80000100800 */
[----:B0-----:R-:W2:Y:S04]  /*a3e0*/  LDL.LU R26, [R1+0x1724] ;  /* 0x00172400011a7983 */ /* 0x001ea80000300800 */
        /* <DEDUP_REMOVED lines=39> */
[----:B0-----:R-:W3:Y:S01]  /*a660*/  LDL.LU R2, [R1+0x16d4] ;  /* 0x0016d40001027983 */ /* 0x001ee20000300800 */
[----:B------:R-:W-:-:S02]  /*a670*/  SEL R19, R22, R19, !P0 ;  /* 0x0000001316137207 */ /* 0x000fc40004000000 */
[----:B------:R-:W-:-:S03]  /*a680*/  SEL R27, R22, R27, !P0 ;  /* 0x0000001b161b7207 */ /* 0x000fc60004000000 */
[----:B------:R-:W-:Y:S04]  /*a690*/  STL [R1+0x3c], R19 ;  /* 0x00003c1301007387 */ /* 0x000fe80000100800 */
[----:B------:R2:W-:Y:S02]  /*a6a0*/  STL [R1+0x38], R27 ;  /* 0x0000381b01007387 */ /* 0x0005e40000100800 */
[C---:B--2---:R-:W-:Y:S02]  /*a6b0*/  SEL R27, R22.reuse, R0, !P0 ;  /* 0x00000000161b7207 */ /* 0x044fe40004000000 */
[C---:B---3--:R-:W-:Y:S02]  /*a6c0*/  SEL R19, R22.reuse, R2, !P0 ;  /* 0x0000000216137207 */ /* 0x048fe40004000000 */
[----:B------:R-:W-:-:S03]  /*a6d0*/  SEL R2, R22, R28, !P0 ;  /* 0x0000001c16027207 */ /* 0x000fc60004000000 */
[----:B------:R0:W-:Y:S04]  /*a6e0*/  STL [R1+0x34], R19 ;  /* 0x0000341301007387 */ /* 0x0001e80000100800 */
[----:B------:R-:W2:Y:S04]  /*a6f0*/  LDL.LU R0, [R1+0x16d0] ;  /* 0x0016d00001007983 */ /* 0x000ea80000300800 */
[----:B------:R1:W-:Y:S01]  /*a700*/  STL [R1+0x30], R2 ;  /* 0x0000300201007387 */ /* 0x0003e20000100800 */
[----:B0-----:R-:W-:-:S03]  /*a710*/  SEL R19, R22, R3, !P0 ;  /* 0x0000000316137207 */ /* 0x001fc60004000000 */
[----:B------:R-:W-:Y:S01]  /*a720*/  STL [R1+0x2c], R27 ;  /* 0x00002c1b01007387 */ /* 0x000fe20000100800 */
[C---:B------:R-:W-:Y:S02]  /*a730*/  SEL R3, R22.reuse, R5, !P0 ;  /* 0x0000000516037207 */ /* 0x040fe40004000000 */
[C---:B-1----:R-:W-:Y:S01]  /*a740*/  SEL R2, R22.reuse, R4, !P0 ;  /* 0x0000000416027207 */ /* 0x042fe20004000000 */
[----:B------:R-:W-:Y:S01]  /*a750*/  STL [R1+0x28], R19 ;  /* 0x0000281301007387 */ /* 0x000fe20000100800 */
[----:B------:R-:W-:-:S03]  /*a760*/  SEL R4, R22, R6, !P0 ;  /* 0x0000000616047207 */ /* 0x000fc60004000000 */
[----:B------:R0:W-:Y:S04]  /*a770*/  STL [R1+0x24], R2 ;  /* 0x0000240201007387 */ /* 0x0001e80000100800 */
[----:B------:R1:W-:Y:S01]  /*a780*/  STL [R1+0x20], R3 ;  /* 0x0000200301007387 */ /* 0x0003e20000100800 */
[----:B0-----:R-:W-:-:S03]  /*a790*/  SEL R2, R22, R7, !P0 ;  /* 0x0000000716027207 */ /* 0x001fc60004000000 */
[----:B------:R-:W-:Y:S01]  /*a7a0*/  STL [R1+0x18], R4 ;  /* 0x0000180401007387 */ /* 0x000fe20000100800 */
[----:B-1----:R-:W-:-:S03]  /*a7b0*/  SEL R3, R22, R8, !P0 ;  /* 0x0000000816037207 */ /* 0x002fc60004000000 */
[----:B------:R0:W-:Y:S04]  /*a7c0*/  STL [R1+0x10], R2 ;  /* 0x0000100201007387 */ /* 0x0001e80000100800 */
[----:B0-----:R-:W3:Y:S04]  /*a7d0*/  LDL.LU R2, [R1+0x1e4] ;  /* 0x0001e40001027983 */ /* 0x001ee80000300800 */
[----:B------:R0:W-:Y:S04]  /*a7e0*/  STL [R1+0xc], R3 ;  /* 0x00000c0301007387 */ /* 0x0001e80000100800 */
[----:B0-----:R-:W2:Y:S01]  /*a7f0*/  LDL.LU R3, [R1+0x1e8] ;  /* 0x0001e80001037983 */ /* 0x001ea20000300800 */
[----:B------:R-:W-:-:S02]  /*a800*/  SEL R4, R22, R9, !P0 ;  /* 0x0000000916047207 */ /* 0x000fc40004000000 */
[C---:B------:R-:W-:Y:S02]  /*a810*/  SEL R19, R22.reuse, R10, !P0 ;  /* 0x0000000a16137207 */ /* 0x040fe40004000000 */
[C---:B------:R-:W-:Y:S01]  /*a820*/  SEL R28, R22.reuse, R11, !P0 ;  /* 0x0000000b161c7207 */ /* 0x040fe20004000000 */
[----:B------:R-:W-:Y:S01]  /*a830*/  STL [R1+0x8], R4 ;  /* 0x0000080401007387 */ /* 0x000fe20000100800 */
[----:B------:R-:W-:-:S03]  /*a840*/  SEL R27, R22, R12, !P0 ;  /* 0x0000000c161b7207 */ /* 0x000fc60004000000 */
[----:B------:R-:W2:Y:S01]  /*a850*/  LDL.LU R5, [R1+0x4] ;  /* 0x0000040001057983 */ /* 0x000ea20000300800 */
[----:B------:R-:W-:-:S03]  /*a860*/  SEL R13, R22, R13, !P0 ;  /* 0x0000000d160d7207 */ /* 0x000fc60004000000 */
[----:B------:R-:W2:Y:S01]  /*a870*/  LDL.LU R6, [R1+0x14] ;  /* 0x0000140001067983 */ /* 0x000ea20000300800 */
[----:B------:R-:W-:-:S03]  /*a880*/  SEL R14, R22, R14, !P0 ;  /* 0x0000000e160e7207 */ /* 0x000fc60004000000 */
[----:B------:R-:W2:Y:S01]  /*a890*/  LDL.LU R7, [R1+0x1c] ;  /* 0x00001c0001077983 */ /* 0x000ea20000300800 */
[----:B------:R-:W-:-:S03]  /*a8a0*/  SEL R15, R22, R15, !P0 ;  /* 0x0000000f160f7207 */ /* 0x000fc60004000000 */
[----:B------:R-:W2:Y:S01]  /*a8b0*/  LDL.LU R8, [R1+0x7c] ;  /* 0x00007c0001087983 */ /* 0x000ea20000300800 */
        /* <DEDUP_REMOVED lines=12> */
[----:B-----5:R-:W-:-:S03]  /*a980*/  SEL R25, R22, R25, !P0 ;  /* 0x0000001916197207 */ /* 0x020fc60004000000 */
[----:B------:R-:W-:Y:S01]  /*a990*/  STL [R1+0x1660], R16 ;  /* 0x0016601001007387 */ /* 0x000fe20000100800 */
[----:B----4-:R-:W-:-:S03]  /*a9a0*/  SEL R22, R22, R24, !P0 ;  /* 0x0000001816167207 */ /* 0x010fc60004000000 */
[----:B------:R-:W-:Y:S04]  /*a9b0*/  STL [R1+0x1664], R17 ;  /* 0x0016641101007387 */ /* 0x000fe80000100800 */
[----:B------:R-:W-:Y:S04]  /*a9c0*/  STL [R1+0x1668], R18 ;  /* 0x0016681201007387 */ /* 0x000fe80000100800 */
[----:B------:R-:W-:Y:S04]  /*a9d0*/  STL [R1+0x166c], R20 ;  /* 0x00166c1401007387 */ /* 0x000fe80000100800 */
[----:B------:R-:W-:Y:S04]  /*a9e0*/  STL [R1+0x1670], R21 ;  /* 0x0016701501007387 */ /* 0x000fe80000100800 */
[----:B------:R-:W-:Y:S04]  /*a9f0*/  STL [R1+0x1674], R26 ;  /* 0x0016741a01007387 */ /* 0x000fe80000100800 */
[----:B------:R-:W-:Y:S04]  /*aa00*/  STL [R1+0x1678], R25 ;  /* 0x0016781901007387 */ /* 0x000fe80000100800 */
[----:B------:R-:W-:Y:S04]  /*aa10*/  STL [R1+0x167c], R22 ;  /* 0x00167c1601007387 */ /* 0x000fe80000100800 */
[----:B------:R-:W4:Y:S04]  /*aa20*/  LDL.LU R9, [R1+0x80] ;  /* 0x0000800001097983 */ /* 0x000f280000300800 */
[----:B------:R-:W5:Y:S04]  /*aa30*/  LDL.LU R10, [R1+0x88] ;  /* 0x00008800010a7983 */ /* 0x000f680000300800 */
[----:B------:R-:W5:Y:S01]  /*aa40*/  LDL.LU R11, [R1+0x90] ;  /* 0x00009000010b7983 */ /* 0x000f620000300800 */
[----:B---3--:R-:W-:Y:S01]  /*aa50*/  LEA.HI.X.SX32 R2, R2, UR9, 0x1, P6 ;  /* 0x0000000902027c11 */ /* 0x008fe2000b0f0eff */
[----:B--2---:R-:W-:Y:S01]  /*aa60*/  IMAD R0, R0, UR12, RZ ;  /* 0x0000000c00007c24 */ /* 0x004fe2000f8e02ff */
[----:B------:R-:W0:Y:S03]  /*aa70*/  LDCU.64 UR8, c[0x0][0x380] ;  /* 0x00007000ff0877ac */ /* 0x000e260008000a00 */
[----:B------:R1:W-:Y:S04]  /*aa80*/  STL [R1+0x1680], R2 ;  /* 0x0016800201007387 */ /* 0x0003e80000100800 */
[----:B------:R-:W2:Y:S01]  /*aa90*/  LDL.LU R12, [R1+0x98] ;  /* 0x00009800010c7983 */ /* 0x000ea20000300800 */
[----:B-1----:R-:W-:-:S05]  /*aaa0*/  IMAD R2, R3, UR12, RZ ;  /* 0x0000000c03027c24 */ /* 0x002fca000f8e02ff */
[----:B------:R-:W-:Y:S04]  /*aab0*/  STL [R1+0x1e4], R2 ;  /* 0x0001e40201007387 */ /* 0x000fe80000100800 */
        /* <DEDUP_REMOVED lines=8> */
[----:B------:R-:W-:-:S02]  /*ab40*/  IMAD R3, R23, UR11, RZ ;  /* 0x0000000b17037c24 */ /* 0x000fc4000f8e02ff */
[----:B------:R-:W-:Y:S01]  /*ab50*/  IMAD R4, R29, UR11, RZ ;  /* 0x0000000b1d047c24 */ /* 0x000fe2000f8e02ff */
[----:B------:R-:W3:Y:S01]  /*ab60*/  LDL.LU R28, [R1+0xc8] ;  /* 0x0000c800011c7983 */ /* 0x000ee20000300800 */
[----:B------:R-:W-:Y:S02]  /*ab70*/  IMAD R5, R5, UR11, RZ ;  /* 0x0000000b05057c24 */ /* 0x000fe4000f8e02ff */
[----:B------:R-:W-:Y:S01]  /*ab80*/  IMAD R6, R6, UR11, RZ ;  /* 0x0000000b06067c24 */ /* 0x000fe2000f8e02ff */
[----:B------:R-:W3:Y:S01]  /*ab90*/  LDL.LU R19, [R1+0xe0] ;  /* 0x0000e00001137983 */ /* 0x000ee20000300800 */
[----:B------:R-:W-:Y:S02]  /*aba0*/  IMAD R7, R7, UR11, RZ ;  /* 0x0000000b07077c24 */ /* 0x000fe4000f8e02ff */
[----:B------:R-:W-:Y:S01]  /*abb0*/  IMAD R8, R8, UR11, RZ ;  /* 0x0000000b08087c24 */ /* 0x000fe2000f8e02ff */
[----:B------:R1:W-:Y:S04]  /*abc0*/  STL [R1+0x1620], R0 ;  /* 0x0016200001007387 */ /* 0x0003e80000100800 */
[----:B------:R0:W-:Y:S04]  /*abd0*/  STL [R1+0x1684], R3 ;  /* 0x0016840301007387 */ /* 0x0001e80000100800 */
[----:B------:R-:W-:Y:S04]  /*abe0*/  STL [R1+0x1688], R4 ;  /* 0x0016880401007387 */ /* 0x000fe80000100800 */
[----:B------:R-:W-:Y:S04]  /*abf0*/  STL [R1+0x168c], R5 ;  /* 0x00168c0501007387 */ /* 0x000fe80000100800 */
[----:B------:R-:W-:Y:S04]  /*ac00*/  STL [R1+0x1690], R6 ;  /* 0x0016900601007387 */ /* 0x000fe80000100800 */
[----:B------:R-:W-:Y:S04]  /*ac10*/  STL [R1+0x1694], R7 ;  /* 0x0016940701007387 */ /* 0x000fe80000100800 */
[----:B------:R-:W-:Y:S01]  /*ac20*/  STL [R1+0x1698], R8 ;  /* 0x0016980801007387 */ /* 0x000fe20000100800 */
[----:B----4-:R-:W-:-:S02]  /*ac30*/  IMAD R9, R9, UR11, RZ ;  /* 0x0000000b09097c24 */ /* 0x010fc4000f8e02ff */
[----:B-----5:R-:W-:-:S03]  /*ac40*/  IMAD R10, R10, UR11, RZ ;  /* 0x0000000b0a0a7c24 */ /* 0x020fc6000f8e02ff */
[----:B------:R-:W-:Y:S01]  /*ac50*/  STL [R1+0x169c], R9 ;  /* 0x00169c0901007387 */ /* 0x000fe20000100800 */
[----:B------:R-:W-:-:S03]  /*ac60*/  IMAD R11, R11, UR11, RZ ;  /* 0x0000000b0b0b7c24 */ /* 0x000fc6000f8e02ff */
[----:B------:R-:W-:Y:S04]  /*ac70*/  STL [R1+0x16a0], R10 ;  /* 0x0016a00a01007387 */ /* 0x000fe80000100800 */
[----:B------:R-:W-:Y:S01]  /*ac80*/  STL [R1+0x16a4], R11 ;  /* 0x0016a40b01007387 */ /* 0x000fe20000100800 */
[----:B--2---:R-:W-:-:S05]  /*ac90*/  IMAD R12, R12, UR11, RZ ;  /* 0x0000000b0c0c7c24 */ /* 0x004fca000f8e02ff */
[----:B------:R-:W-:Y:S01]  /*aca0*/  STL [R1+0x16a8], R12 ;  /* 0x0016a80c01007387 */ /* 0x000fe20000100800 */
[----:B---3--:R-:W-:Y:S02]  /*acb0*/  IMAD R23, R20, UR11, RZ ;  /* 0x0000000b14177c24 */ /* 0x008fe4000f8e02ff */
[----:B------:R-:W-:-:S03]  /*acc0*/  IMAD R24, R18, UR11, RZ ;  /* 0x0000000b12187c24 */ /* 0x000fc6000f8e02ff */
[----:B------:R-:W-:Y:S01]  /*acd0*/  STL [R1+0x16ac], R23 ;  /* 0x0016ac1701007387 */ /* 0x000fe20000100800 */
[----:B------:R-:W-:-:S03]  /*ace0*/  IMAD R29, R17, UR11, RZ ;  /* 0x0000000b111d7c24 */ /* 0x000fc6000f8e02ff */
[----:B------:R-:W-:Y:S01]  /*acf0*/  STL [R1+0x16b0], R24 ;  /* 0x0016b01801007387 */ /* 0x000fe20000100800 */
[----:B-1----:R-:W-:-:S03]  /*ad00*/  IMAD R0, R16, UR11, RZ ;  /* 0x0000000b10007c24 */ /* 0x002fc6000f8e02ff */
[----:B------:R-:W-:Y:S01]  /*ad10*/  STL [R1+0x16b4], R29 ;  /* 0x0016b41d01007387 */ /* 0x000fe20000100800 */
[----:B0-----:R-:W-:-:S03]  /*ad20*/  IMAD R3, R15, UR11, RZ ;  /* 0x0000000b0f037c24 */ /* 0x001fc6000f8e02ff */
[----:B------:R0:W-:Y:S01]  /*ad30*/  STL [R1+0x4], R0 ;  /* 0x0000040001007387 */ /* 0x0001e20000100800 */
[----:B------:R-:W-:-:S03]  /*ad40*/  IMAD R2, R14, UR11, RZ ;  /* 0x0000000b0e027c24 */ /* 0x000fc6000f8e02ff */
[----:B------:R1:W-:Y:S01]  /*ad50*/  STL [R1+0x14], R3 ;  /* 0x0000140301007387 */ /* 0x0003e20000100800 */
[----:B0-----:R-:W-:-:S03]  /*ad60*/  IMAD R0, R13, UR11, RZ ;  /* 0x0000000b0d007c24 */ /* 0x001fc6000f8e02ff */
[----:B------:R0:W-:Y:S01]  /*ad70*/  STL [R1+0x1c], R2 ;  /* 0x00001c0201007387 */ /* 0x0001e20000100800 */
[----:B-1----:R-:W-:-:S03]  /*ad80*/  IMAD R3, R27, UR11, RZ ;  /* 0x0000000b1b037c24 */ /* 0x002fc6000f8e02ff */
[----:B------:R1:W-:Y:S04]  /*ad90*/  STL [R1+0x48], R0 ;  /* 0x0000480001007387 */ /* 0x0003e80000100800 */
[----:B------:R-:W-:Y:S04]  /*ada0*/  STL [R1+0x7c], R3 ;  /* 0x00007c0301007387 */ /* 0x000fe80000100800 */
[----:B------:R-:W2:Y:S01]  /*adb0*/  LDL.LU R29, [R1+0x118] ;  /* 0x00011800011d7983 */ /* 0x000ea20000300800 */
[----:B0-----:R-:W-:Y:S02]  /*adc0*/  IMAD R2, R28, UR11, RZ ;  /* 0x0000000b1c027c24 */ /* 0x001fe4000f8e02ff */
[----:B-1----:R-:W-:-:S03]  /*add0*/  IMAD R0, R19, UR11, RZ ;  /* 0x0000000b13007c24 */ /* 0x002fc6000f8e02ff */
[----:B------:R-:W-:Y:S04]  /*ade0*/  STL [R1+0x80], R2 ;  /* 0x0000800201007387 */ /* 0x000fe80000100800 */
[----:B--2---:R0:W-:Y:S04]  /*adf0*/  STL [R1+0x16c8], R29 ;  /* 0x0016c81d01007387 */ /* 0x0041e80000100800 */
[----:B------:R-:W-:Y:S04]  /*ae00*/  STL [R1+0x84], R0 ;  /* 0x0000840001007387 */ /* 0x000fe80000100800 */
        /* <DEDUP_REMOVED lines=31> */
[----:B--2---:R-:W-:-:S05]  /*b000*/  IMAD R29, R29, UR11, RZ ;  /* 0x0000000b1d1d7c24 */ /* 0x004fca000f8e02ff */
[----:B------:R0:W-:Y:S04]  /*b010*/  STL [R1+0x88], R29 ;  /* 0x0000881d01007387 */ /* 0x0001e80000100800 */
[----:B0-----:R-:W2:Y:S02]  /*b020*/  LDL.LU R29, [R1+0x16cc] ;  /* 0x0016cc00011d7983 */ /* 0x001ea40000300800 */
[----:B--2---:R-:W-:-:S05]  /*b030*/  IMAD R29, R29, UR11, RZ ;  /* 0x0000000b1d1d7c24 */ /* 0x004fca000f8e02ff */
[----:B------:R0:W-:Y:S04]  /*b040*/  STL [R1+0x8c], R29 ;  /* 0x00008c1d01007387 */ /* 0x0001e80000100800 */
[----:B0-----:R-:W2:Y:S01]  /*b050*/  LDL.LU R29, [R1+0x16c8] ;  /* 0x0016c800011d7983 */ /* 0x001ea20000300800 */
[----:B---3--:R-:W-:Y:S02]  /*b060*/  IMAD R0, R0, UR11, RZ ;  /* 0x0000000b00007c24 */ /* 0x008fe4000f8e02ff */
[----:B--2---:R-:W-:-:S05]  /*b070*/  IMAD R29, R29, UR11, RZ ;  /* 0x0000000b1d1d7c24 */ /* 0x004fca000f8e02ff */
[----:B------:R0:W-:Y:S02]  /*b080*/  STL [R1+0x90], R29 ;  /* 0x0000901d01007387 */ /* 0x0001e40000100800 */
[----:B0-----:R-:W-:Y:S02]  /*b090*/  IMAD R29, R24, UR11, RZ ;  /* 0x0000000b181d7c24 */ /* 0x001fe4000f8e02ff */
[----:B----4-:R-:W-:Y:S02]  /*b0a0*/  IMAD R24, R23, UR11, RZ ;  /* 0x0000000b17187c24 */ /* 0x010fe4000f8e02ff */
[----:B-----5:R-:W-:Y:S02]  /*b0b0*/  IMAD R23, R12, UR11, RZ ;  /* 0x0000000b0c177c24 */ /* 0x020fe4000f8e02ff */
[----:B------:R-:W-:Y:S01]  /*b0c0*/  IMAD R12, R11, UR11, RZ ;  /* 0x0000000b0b0c7c24 */ /* 0x000fe2000f8e02ff */
[----:B------:R-:W-:Y:S01]  /*b0d0*/  STL [R1+0x98], R29 ;  /* 0x0000981d01007387 */ /* 0x000fe20000100800 */
[----:B------:R-:W-:-:S02]  /*b0e0*/  IMAD R11, R10, UR11, RZ ;  /* 0x0000000b0a0b7c24 */ /* 0x000fc4000f8e02ff */
[----:B------:R-:W-:Y:S01]  /*b0f0*/  IMAD R10, R9, UR11, RZ ;  /* 0x0000000b090a7c24 */ /* 0x000fe2000f8e02ff */
[----:B------:R-:W-:Y:S01]  /*b100*/  STL [R1+0x9c], R24 ;  /* 0x00009c1801007387 */ /* 0x000fe20000100800 */
[----:B------:R-:W-:Y:S02]  /*b110*/  IMAD R9, R8, UR11, RZ ;  /* 0x0000000b08097c24 */ /* 0x000fe4000f8e02ff */
[----:B------:R-:W-:Y:S01]  /*b120*/  IMAD R8, R7, UR11, RZ ;  /* 0x0000000b07087c24 */ /* 0x000fe2000f8e02ff */
[----:B------:R-:W-:Y:S01]  /*b130*/  STL [R1+0xa0], R23 ;  /* 0x0000a01701007387 */ /* 0x000fe20000100800 */
[----:B------:R-:W-:Y:S02]  /*b140*/  IMAD R7, R6, UR11, RZ ;  /* 0x0000000b06077c24 */ /* 0x000fe4000f8e02ff */
[----:B------:R-:W-:Y:S01]  /*b150*/  IMAD R6, R5, UR11, RZ ;  /* 0x0000000b05067c24 */ /* 0x000fe2000f8e02ff */
[----:B------:R-:W-:Y:S01]  /*b160*/  STL [R1+0xa4], R12 ;  /* 0x0000a40c01007387 */ /* 0x000fe20000100800 */
[----:B------:R-:W-:-:S03]  /*b170*/  IMAD R5, R4, UR11, RZ ;  /* 0x0000000b04057c24 */ /* 0x000fc6000f8e02ff */
[----:B------:R-:W-:Y:S01]  /*b180*/  STL [R1+0xa8], R11 ;  /* 0x0000a80b01007387 */ /* 0x000fe20000100800 */
[----:B------:R-:W-:-:S03]  /*b190*/  IMAD R4, R3, UR11, RZ ;  /* 0x0000000b03047c24 */ /* 0x000fc6000f8e02ff */
[----:B------:R-:W-:Y:S01]  /*b1a0*/  STL [R1+0xac], R10 ;  /* 0x0000ac0a01007387 */ /* 0x000fe20000100800 */
[----:B------:R-:W-:-:S03]  /*b1b0*/  IMAD R3, R2, UR11, RZ ;  /* 0x0000000b02037c24 */ /* 0x000fc6000f8e02ff */
[----:B------:R-:W-:Y:S04]  /*b1c0*/  STL [R1+0xb0], R9 ;  /* 0x0000b00901007387 */ /* 0x000fe80000100800 */
[----:B------:R-:W-:Y:S04]  /*b1d0*/  STL [R1+0xb4], R8 ;  /* 0x0000b40801007387 */ /* 0x000fe80000100800 */
[----:B------:R-:W-:Y:S01]  /*b1e0*/  STL [R1+0xb8], R7 ;  /* 0x0000b80701007387 */ /* 0x000fe20000100800 */
[----:B------:R-:W-:-:S03]  /*b1f0*/  IMAD R2, R22, UR11, RZ ;  /* 0x0000000b16027c24 */ /* 0x000fc6000f8e02ff */
[----:B------:R-:W-:Y:S04]  /*b200*/  STL [R1+0xbc], R6 ;  /* 0x0000bc0601007387 */ /* 0x000fe80000100800 */
[----:B------:R-:W-:Y:S04]  /*b210*/  STL [R1+0xc0], R5 ;  /* 0x0000c00501007387 */ /* 0x000fe80000100800 */
[----:B------:R-:W-:Y:S04]  /*b220*/  STL [R1+0xc4], R4 ;  /* 0x0000c40401007387 */ /* 0x000fe80000100800 */
[----:B------:R0:W-:Y:S04]  /*b230*/  STL [R1+0xc8], R0 ;  /* 0x0000c80001007387 */ /* 0x0001e80000100800 */
[----:B------:R1:W-:Y:S01]  /*b240*/  STL [R1+0xe0], R3 ;  /* 0x0000e00301007387 */ /* 0x0003e20000100800 */
[----:B0-----:R-:W-:-:S03]  /*b250*/  IMAD R0, R25, UR11, RZ ;  /* 0x0000000b19007c24 */ /* 0x001fc6000f8e02ff */
[----:B------:R0:W-:Y:S01]  /*b260*/  STL [R1+0x108], R2 ;  /* 0x0001080201007387 */ /* 0x0001e20000100800 */
[----:B-1----:R-:W-:-:S03]  /*b270*/  IMAD R3, R26, UR11, RZ ;  /* 0x0000000b1a037c24 */ /* 0x002fc6000f8e02ff */
[----:B------:R1:W-:Y:S04]  /*b280*/  STL [R1+0x110], R0 ;  /* 0x0001100001007387 */ /* 0x0003e80000100800 */
[----:B------:R2:W-:Y:S01]  /*b290*/  STL [R1+0x118], R3 ;  /* 0x0001180301007387 */ /* 0x0005e20000100800 */
[----:B0-----:R-:W-:Y:S02]  /*b2a0*/  IMAD R2, R21, UR11, RZ ;  /* 0x0000000b15027c24 */ /* 0x001fe4000f8e02ff */
[----:B-1----:R-:W-:-:S03]  /*b2b0*/  IMAD R0, R20, UR11, RZ ;  /* 0x0000000b14007c24 */ /* 0x002fc6000f8e02ff */
[----:B------:R0:W-:Y:S01]  /*b2c0*/  STL [R1+0x11c], R2 ;  /* 0x00011c0201007387 */ /* 0x0001e20000100800 */
[----:B--2---:R-:W-:-:S03]  /*b2d0*/  IMAD R3, R18, UR11, RZ ;  /* 0x0000000b12037c24 */ /* 0x004fc6000f8e02ff */
        /* <DEDUP_REMOVED lines=155> */
[----:B----4-:R-:W-:Y:S02]  /*bc90*/  IMAD R23, R23, UR11, RZ ;  /* 0x0000000b17177c24 */ /* 0x010fe4000f8e02ff */
[----:B-----5:R-:W-:Y:S02]  /*bca0*/  IMAD R12, R12, UR11, RZ ;  /* 0x0000000b0c0c7c24 */ /* 0x020fe4000f8e02ff */
[----:B------:R-:W-:-:S02]  /*bcb0*/  IMAD R11, R11, UR11, RZ ;  /* 0x0000000b0b0b7c24 */ /* 0x000fc4000f8e02ff */
[----:B------:R-:W-:Y:S02]  /*bcc0*/  IMAD R10, R10, UR11, RZ ;  /* 0x0000000b0a0a7c24 */ /* 0x000fe4000f8e02ff */
[----:B------:R-:W-:Y:S02]  /*bcd0*/  IMAD R9, R9, UR11, RZ ;  /* 0x0000000b09097c24 */ /* 0x000fe4000f8e02ff */
[----:B------:R-:W-:Y:S02]  /*bce0*/  IMAD R8, R8, UR11, RZ ;  /* 0x0000000b08087c24 */ /* 0x000fe4000f8e02ff */
[----:B------:R-:W-:Y:S02]  /*bcf0*/  IMAD R7, R7, UR11, RZ ;  /* 0x0000000b07077c24 */ /* 0x000fe4000f8e02ff */
[----:B------:R-:W-:Y:S02]  /*bd00*/  IMAD R6, R6, UR11, RZ ;  /* 0x0000000b06067c24 */ /* 0x000fe4000f8e02ff */
        /* <DEDUP_REMOVED lines=18> */
[----:B--2---:R-:W-:-:S05]  /*be30*/  IMAD R29, R29, UR11, RZ ;  /* 0x0000000b1d1d7c24 */ /* 0x004fca000f8e02ff */
        /* <DEDUP_REMOVED lines=56> */
[----:B------:R-:W-:-:S05]  /*c1c0*/  IMAD R0, R0, UR11, RZ ;  /* 0x0000000b00007c24 */ /* 0x000fca000f8e02ff */
[----:B------:R3:W-:Y:S01]  /*c1d0*/  STL [R1+0x8], R0 ;  /* 0x0000080001007387 */ /* 0x0007e20000100800 */
[----:B--2---:R-:W-:Y:S02]  /*c1e0*/  IMAD R28, R28, UR11, RZ ;  /* 0x0000000b1c1c7c24 */ /* 0x004fe4000f8e02ff */
[----:B---3--:R-:W-:Y:S02]  /*c1f0*/  IMAD R0, R19, UR11, RZ ;  /* 0x0000000b13007c24 */ /* 0x008fe4000f8e02ff */
[----:B------:R-:W2:Y:S04]  /*c200*/  LDL.LU R19, [R1+0x1644] ;  /* 0x0016440001137983 */ /* 0x000ea80000300800 */
[----:B------:R0:W-:Y:S04]  /*c210*/  STL [R1+0x1624], R28 ;  /* 0x0016241c01007387 */ /* 0x0001e80000100800 */
[----:B------:R1:W-:Y:S04]  /*c220*/  STL [R1], R0 ;  /* 0x0000000001007387 */ /* 0x0003e80000100800 */
[----:B0-----:R-:W3:Y:S01]  /*c230*/  LDL.LU R28, [R1+0x1e0] ;  /* 0x0001e000011c7983 */ /* 0x001ee20000300800 */
[----:B------:R-:W-:-:S02]  /*c240*/  IMAD R27, R27, UR11, RZ ;  /* 0x0000000b1b1b7c24 */ /* 0x000fc4000f8e02ff */
[----:B------:R-:W-:Y:S02]  /*c250*/  IMAD R14, R14, UR11, RZ ;  /* 0x0000000b0e0e7c24 */ /* 0x000fe4000f8e02ff */
[----:B-1----:R-:W-:Y:S02]  /*c260*/  IMAD R0, R13, UR11, RZ ;  /* 0x0000000b0d007c24 */ /* 0x002fe4000f8e02ff */
[----:B------:R-:W-:Y:S01]  /*c270*/  IMAD R15, R15, UR11, RZ ;  /* 0x0000000b0f0f7c24 */ /* 0x000fe2000f8e02ff */
[----:B------:R0:W-:Y:S01]  /*c280*/  STL [R1+0x1628], R27 ;  /* 0x0016281b01007387 */ /* 0x0001e20000100800 */
[----:B------:R-:W-:Y:S02]  /*c290*/  IMAD R16, R16, UR11, RZ ;  /* 0x0000000b10107c24 */ /* 0x000fe4000f8e02ff */
[----:B------:R-:W-:Y:S01]  /*c2a0*/  IMAD R17, R17, UR11, RZ ;  /* 0x0000000b11117c24 */ /* 0x000fe2000f8e02ff */
[----:B------:R-:W-:Y:S01]  /*c2b0*/  STL [R1+0x162c], R0 ;  /* 0x00162c0001007387 */ /* 0x000fe20000100800 */
[----:B------:R-:W-:-:S03]  /*c2c0*/  IMAD R18, R18, UR11, RZ ;  /* 0x0000000b12127c24 */ /* 0x000fc6000f8e02ff */
[----:B------:R-:W-:Y:S04]  /*c2d0*/  STL [R1+0x1630], R14 ;  /* 0x0016300e01007387 */ /* 0x000fe80000100800 */
[----:B------:R2:W-:Y:S04]  /*c2e0*/  STL [R1+0x1634], R15 ;  /* 0x0016340f01007387 */ /* 0x0005e80000100800 */
[----:B------:R-:W-:Y:S04]  /*c2f0*/  STL [R1+0x1638], R16 ;  /* 0x0016381001007387 */ /* 0x000fe80000100800 */
[----:B------:R-:W-:Y:S04]  /*c300*/  STL [R1+0x163c], R17 ;  /* 0x00163c1101007387 */ /* 0x000fe80000100800 */
[----:B------:R-:W-:Y:S04]  /*c310*/  STL [R1+0x1640], R18 ;  /* 0x0016401201007387 */ /* 0x000fe80000100800 */
[----:B0-----:R-:W4:Y:S01]  /*c320*/  LDL.LU R27, [R1+0x4] ;  /* 0x00000400011b7983 */ /* 0x001f220000300800 */
[----:B--2---:R-:W-:-:S02]  /*c330*/  IADD3 R15, P4, PT, R3, R19, RZ ;  /* 0x00000013030f7210 */ /* 0x004fc40007f9e0ff */
[----:B------:R-:W-:Y:S01]  /*c340*/  IADD3 R14, P3, PT, R4, R19, RZ ;  /* 0x00000013040e7210 */ /* 0x000fe20007f7e0ff */
[----:B---3--:R-:W-:-:S05]  /*c350*/  IMAD R13, R28, UR11, RZ ;  /* 0x0000000b1c0d7c24 */ /* 0x008fca000f8e02ff */
[----:B------:R-:W-:-:S05]  /*c360*/  IADD3 R0, P0, PT, R13, R19, RZ ;  /* 0x000000130d007210 */ /* 0x000fca0007f1e0ff */
[----:B------:R0:W-:Y:S04]  /*c370*/  STL [R1+0x1048], R0 ;  /* 0x0010480001007387 */ /* 0x0001e80000100800 */
[----:B------:R1:W-:Y:S04]  /*c380*/  STL [R1+0x1028], R15 ;  /* 0x0010280f01007387 */ /* 0x0003e80000100800 */
[----:B------:R-:W2:Y:S01]  /*c390*/  LDL.LU R28, [R1+0x14] ;  /* 0x00001400011c7983 */ /* 0x000ea20000300800 */
[----:B0-----:R-:W-:-:S03]  /*c3a0*/  IADD3 R0, P2, PT, R5, R19, RZ ;  /* 0x0000001305007210 */ /* 0x001fc60007f5e0ff */
[----:B------:R0:W-:Y:S01]  /*c3b0*/  STL [R1+0x102c], R14 ;  /* 0x00102c0e01007387 */ /* 0x0001e20000100800 */
[----:B-1----:R-:W-:-:S03]  /*c3c0*/  IADD3 R15, P1, PT, R6, R19, RZ ;  /* 0x00000013060f7210 */ /* 0x002fc60007f3e0ff */
[----:B------:R1:W-:Y:S01]  /*c3d0*/  STL [R1+0x1030], R0 ;  /* 0x0010300001007387 */ /* 0x0003e20000100800 */
[----:B------:R-:W-:Y:S02]  /*c3e0*/  LEA.HI.X.SX32 R13, R13, R2, 0x1, P0 ;  /* 0x000000020d0d7211 */ /* 0x000fe400000f0eff */
[-C--:B0-----:R-:W-:Y:S01]  /*c3f0*/  IADD3 R14, P6, PT, R7, R19.reuse, RZ ;  /* 0x00000013070e7210 */ /* 0x081fe20007fde0ff */
[----:B------:R-:W-:Y:S01]  /*c400*/  STL [R1+0x1034], R15 ;  /* 0x0010340f01007387 */ /* 0x000fe20000100800 */
[----:B-1----:R-:W-:-:S03]  /*c410*/  IADD3 R0, P5, PT, R8, R19, RZ ;  /* 0x0000001308007210 */ /* 0x002fc60007fbe0ff */
[----:B------:R0:W-:Y:S04]  /*c420*/  STL [R1+0x1038], R14 ;  /* 0x0010380e01007387 */ /* 0x0001e80000100800 */
[----:B------:R1:W-:Y:S01]  /*c430*/  STL [R1+0x1044], R0 ;  /* 0x0010440001007387 */ /* 0x0003e20000100800 */
[----:B0-----:R-:W-:-:S03]  /*c440*/  IADD3 R14, P0, PT, R9, R19, RZ ;  /* 0x00000013090e7210 */ /* 0x001fc60007f1e0ff */
[----:B------:R0:W-:Y:S01]  /*c450*/  STL [R1+0x1040], R13 ;  /* 0x0010400d01007387 */ /* 0x0001e20000100800 */
[-C--:B-1----:R-:W-:Y:S02]  /*c460*/  LEA.HI.X.SX32 R0, R3, R2.reuse, 0x1, P4 ;  /* 0x0000000203007211 */ /* 0x082fe400020f0eff */
[-C--:B------:R-:W-:Y:S01]  /*c470*/  LEA.HI.X.SX32 R3, R4, R2.reuse, 0x1, P3 ;  /* 0x0000000204037211 */ /* 0x080fe200018f0eff */
[----:B0-----:R-:W3:Y:S04]  /*c480*/  LDL.LU R13, [R1+0x7c] ;  /* 0x00007c00010d7983 */ /* 0x001ee80000300800 */
[----:B------:R0:W-:Y:S01]  /*c490*/  STL [R1+0x103c], R14 ;  /* 0x00103c0e01007387 */ /* 0x0001e20000100800 */
[----:B------:R-:W-:-:S03]  /*c4a0*/  LEA.HI.X.SX32 R4, R5, R2, 0x1, P2 ;  /* 0x0000000205047211 */ /* 0x000fc600010f0eff */
[----:B------:R1:W-:Y:S01]  /*c4b0*/  STL [R1+0x1020], R0 ;  /* 0x0010200001007387 */ /* 0x0003e20000100800 */
[-C--:B0-----:R-:W-:Y:S02]  /*c4c0*/  IADD3 R14, P4, PT, R10, R19.reuse, RZ ;  /* 0x000000130a0e7210 */ /* 0x081fe40007f9e0ff */
[----:B-1----:R-:W-:-:S03]  /*c4d0*/  IADD3 R0, P3, PT, R11, R19, RZ ;  /* 0x000000130b007210 */ /* 0x002fc60007f7e0ff */
[----:B------:R-:W-:Y:S04]  /*c4e0*/  STL [R1+0x1024], R14 ;  /* 0x0010240e01007387 */ /* 0x000fe80000100800 */
[----:B------:R5:W-:Y:S04]  /*c4f0*/  STL [R1+0x1018], R3 ;  /* 0x0010180301007387 */ /* 0x000be80000100800 */
[----:B------:R0:W-:Y:S01]  /*c500*/  STL [R1+0x101c], R0 ;  /* 0x00101c0001007387 */ /* 0x0001e20000100800 */
[----:B-----5:R-:W-:-:S03]  /*c510*/  IADD3 R3, P2, PT, R12, R19, RZ ;  /* 0x000000130c037210 */ /* 0x020fc60007f5e0ff */
[----:B------:R-:W-:Y:S01]  /*c520*/  STL [R1+0x1010], R4 ;  /* 0x0010100401007387 */ /* 0x000fe20000100800 */
[----:B0-----:R-:W-:-:S03]  /*c530*/  LEA.HI.X.SX32 R0, R6, R2, 0x1, P1 ;  /* 0x0000000206007211 */ /* 0x001fc600008f0eff */
[----:B------:R-:W5:Y:S04]  /*c540*/  LDL.LU R6, [R1+0x80] ;  /* 0x0000800001067983 */ /* 0x000f680000300800 */
[----:B------:R4:W-:Y:S04]  /*c550*/  STL [R1+0x1014], R3 ;  /* 0x0010140301007387 */ /* 0x0009e80000100800 */
[----:B------:R-:W3:Y:S04]  /*c560*/  LDL.LU R5, [R1+0x88] ;  /* 0x0000880001057983 */ /* 0x000ee80000300800 */
[----:B------:R0:W-:Y:S01]  /*c570*/  STL [R1+0x1008], R0 ;  /* 0x0010080001007387 */ /* 0x0001e20000100800 */
[----:B----4-:R-:W-:-:S02]  /*c580*/  IADD3 R3, P1, PT, R23, R19, RZ ;  /* 0x0000001317037210 */ /* 0x010fc40007f3e0ff */
[-C--:B0-----:R-:W-:Y:S02]  /*c590*/  LEA.HI.X.SX32 R0, R7, R2.reuse, 0x1, P6 ;  /* 0x0000000207007211 */ /* 0x081fe400030f0eff */
[----:B------:R-:W4:Y:S04]  /*c5a0*/  LDL.LU R7, [R1+0x48] ;  /* 0x0000480001077983 */ /* 0x000f280000300800 */
[----:B------:R-:W-:Y:S04]  /*c5b0*/  STL [R1+0x100c], R3 ;  /* 0x00100c0301007387 */ /* 0x000fe80000100800 */
[----:B------:R-:W3:Y:S04]  /*c5c0*/  LDL.LU R4, [R1+0x8c] ;  /* 0x00008c0001047983 */ /* 0x000ee80000300800 */
[----:B------:R0:W-:Y:S02]  /*c5d0*/  STL [R1+0x1000], R0 ;  /* 0x0010000001007387 */ /* 0x0001e40000100800 */
[----:B0-----:R-:W-:-:S02]  /*c5e0*/  LEA.HI.X.SX32 R0, R8, R2, 0x1, P5 ;  /* 0x0000000208007211 */ /* 0x001fc400028f0eff */
[----:B------:R-:W3:Y:S01]  /*c5f0*/  LDL.LU R8, [R1+0x1c] ;  /* 0x00001c0001087983 */ /* 0x000ee20000300800 */
[-C--:B------:R-:W-:Y:S02]  /*c600*/  IADD3 R3, P6, PT, R24, R19.reuse, RZ ;  /* 0x0000001318037210 */ /* 0x080fe40007fde0ff */
[----:B------:R-:W-:-:S03]  /*c610*/  IADD3 R14, P5, PT, R29, R19, RZ ;  /* 0x000000131d0e7210 */ /* 0x000fc60007fbe0ff */
[----:B------:R0:W-:Y:S04]  /*c620*/  STL [R1+0x1004], R3 ;  /* 0x0010040301007387 */ /* 0x0001e80000100800 */
[----:B0-----:R-:W5:Y:S04]  /*c630*/  LDL.LU R3, [R1+0x90] ;  /* 0x0000900001037983 */ /* 0x001f680000300800 */
[----:B------:R0:W-:Y:S04]  /*c640*/  STL [R1+0xff8], R0 ;  /* 0x000ff80001007387 */ /* 0x0001e80000100800 */
[----:B------:R-:W5:Y:S01]  /*c650*/  LDL.LU R18, [R1+0x98] ;  /* 0x0000980001127983 */ /* 0x000f620000300800 */
[----:B0-----:R-:W-:-:S03]  /*c660*/  LEA.HI.X.SX32 R0, R9, R2, 0x1, P0 ;  /* 0x0000000209007211 */ /* 0x001fc600000f0eff */
[----:B------:R-:W-:Y:S04]  /*c670*/  STL [R1+0xffc], R14 ;  /* 0x000ffc0e01007387 */ /* 0x000fe80000100800 */
[----:B------:R0:W-:Y:S02]  /*c680*/  STL [R1+0xff0], R0 ;  /* 0x000ff00001007387 */ /* 0x0001e40000100800 */
[----:B0-----:R-:W-:Y:S02]  /*c690*/  LEA.HI.X.SX32 R0, R10, R2, 0x1, P4 ;  /* 0x000000020a007211 */ /* 0x001fe400020f0eff */
[----:B------:R-:W5:Y:S01]  /*c6a0*/  LDL.LU R10, [R1+0x84] ;  /* 0x00008400010a7983 */ /* 0x000f620000300800 */
[----:B------:R-:W-:-:S05]  /*c6b0*/  IADD3 R9, P0, PT, R27, R19, RZ ;  /* 0x000000131b097210 */ /* 0x000fca0007f1e0ff */
[----:B------:R0:W-:Y:S04]  /*c6c0*/  STL [R1+0xff4], R9 ;  /* 0x000ff40901007387 */ /* 0x0001e80000100800 */
[----:B0-----:R-:W5:Y:S04]  /*c6d0*/  LDL.LU R9, [R1+0x9c] ;  /* 0x00009c0001097983 */ /* 0x001f680000300800 */
[----:B------:R0:W-:Y:S04]  /*c6e0*/  STL [R1+0xfe8], R0 ;  /* 0x000fe80001007387 */ /* 0x0001e80000100800 */
[----:B------:R-:W5:Y:S01]  /*c6f0*/  LDL.LU R17, [R1+0xa0] ;  /* 0x0000a00001117983 */ /* 0x000f620000300800 */
[----:B0-----:R-:W-:-:S02]  /*c700*/  LEA.HI.X.SX32 R0, R11, R2, 0x1, P3 ;  /* 0x000000020b007211 */ /* 0x001fc400018f0eff */
[----:B--2---:R-:W-:-:S05]  /*c710*/  IADD3 R14, P4, PT, R28, R19, RZ ;  /* 0x000000131c0e7210 */ /* 0x004fca0007f9e0ff */
[----:B------:R-:W-:Y:S04]  /*c720*/  STL [R1+0xfec], R14 ;  /* 0x000fec0e01007387 */ /* 0x000fe80000100800 */
[----:B------:R0:W-:Y:S04]  /*c730*/  STL [R1+0xfe0], R0 ;  /* 0x000fe00001007387 */ /* 0x0001e80000100800 */
[----:B------:R-:W2:Y:S01]  /*c740*/  LDL.LU R16, [R1+0xa4] ;  /* 0x0000a40001107983 */ /* 0x000ea20000300800 */
[----:B0-----:R-:W-:Y:S02]  /*c750*/  LEA.HI.X.SX32 R0, R12, R2, 0x1, P2 ;  /* 0x000000020c007211 */ /* 0x001fe400010f0eff */
[----:B---3--:R-:W-:-:S05]  /*c760*/  IADD3 R11, P3, PT, R8, R19, RZ ;  /* 0x00000013080b7210 */ /* 0x008fca0007f7e0ff */
[----:B------:R4:W-:Y:S04]  /*c770*/  STL [R1+0xfe4], R11 ;  /* 0x000fe40b01007387 */ /* 0x0009e80000100800 */
[----:B------:R0:W-:Y:S04]  /*c780*/  STL [R1+0xfd8], R0 ;  /* 0x000fd80001007387 */ /* 0x0001e80000100800 */
[----:B------:R-:W3:Y:S01]  /*c790*/  LDL.LU R15, [R1+0xa8] ;  /* 0x0000a800010f7983 */ /* 0x000ee20000300800 */
[----:B----4-:R-:W-:Y:S02]  /*c7a0*/  IADD3 R11, P2, PT, R7, R19, RZ ;  /* 0x00000013070b7210 */ /* 0x010fe40007f5e0ff */
[----:B0-----:R-:W-:-:S03]  /*c7b0*/  LEA.HI.X.SX32 R0, R23, R2, 0x1, P1 ;  /* 0x0000000217007211 */ /* 0x001fc600008f0eff */
[----:B------:R0:W-:Y:S04]  /*c7c0*/  STL [R1+0xfdc], R11 ;  /* 0x000fdc0b01007387 */ /* 0x0001e80000100800 */
[----:B------:R1:W-:Y:S04]  /*c7d0*/  STL [R1+0xc6c], R0 ;  /* 0x000c6c0001007387 */ /* 0x0003e80000100800 */
[----:B------:R-:W4:Y:S01]  /*c7e0*/  LDL.LU R14, [R1+0xac] ;  /* 0x0000ac00010e7983 */ /* 0x000f220000300800 */
[----:B0-----:R-:W-:Y:S02]  /*c7f0*/  IADD3 R11, P1, PT, R13, R19, RZ ;  /* 0x000000130d0b7210 */ /* 0x001fe40007f3e0ff */
[----:B-1----:R-:W-:-:S03]  /*c800*/  LEA.HI.X.SX32 R0, R24, R2, 0x1, P6 ;  /* 0x0000000218007211 */ /* 0x002fc600030f0eff */
[----:B------:R0:W-:Y:S01]  /*c810*/  STL [R1+0xc8c], R11 ;  /* 0x000c8c0b01007387 */ /* 0x0001e20000100800 */
[----:B-----5:R-:W-:-:S03]  /*c820*/  IADD3 R12, P6, PT, R6, R19, RZ ;  /* 0x00000013060c7210 */ /* 0x020fc60007fde0ff */
[----:B------:R1:W-:Y:S01]  /*c830*/  STL [R1+0xc70], R0 ;  /* 0x000c700001007387 */ /* 0x0003e20000100800 */
[----:B0-----:R-:W-:-:S03]  /*c840*/  LEA.HI.X.SX32 R11, R29, R2, 0x1, P5 ;  /* 0x000000021d0b7211 */ /* 0x001fc600028f0eff */
[----:B-1----:R-:W5:Y:S04]  /*c850*/  LDL.LU R0, [R1+0xb0] ;  /* 0x0000b00001007983 */ /* 0x002f680000300800 */
[----:B------:R0:W-:Y:S04]  /*c860*/  STL [R1+0xc94], R12 ;  /* 0x000c940c01007387 */ /* 0x0001e80000100800 */
[----:B------:R1:W-:Y:S01]  /*c870*/  STL [R1+0xc74], R11 ;  /* 0x000c740b01007387 */ /* 0x0003e20000100800 */
[----:B0-----:R-:W-:Y:S02]  /*c880*/  IADD3 R12, P5, PT, R10, R19, RZ ;  /* 0x000000130a0c7210 */ /* 0x001fe40007fbe0ff */
[----:B-1----:R-:W-:-:S02]  /*c890*/  LEA.HI.X.SX32 R11, R27, R2, 0x1, P0 ;  /* 0x000000021b0b7211 */ /* 0x002fc400000f0eff */
[----:B------:R-:W5:Y:S04]  /*c8a0*/  LDL.LU R27, [R1+0xb4] ;  /* 0x0000b400011b7983 */ /* 0x000f680000300800 */
[----:B------:R-:W-:Y:S04]  /*c8b0*/  STL [R1+0xc9c], R12 ;  /* 0x000c9c0c01007387 */ /* 0x000fe80000100800 */
[----:B------:R0:W-:Y:S02]  /*c8c0*/  STL [R1+0xc78], R11 ;  /* 0x000c780b01007387 */ /* 0x0001e40000100800 */
[----:B0-----:R-:W-:-:S02]  /*c8d0*/  LEA.HI.X.SX32 R11, R28, R2, 0x1, P4 ;  /* 0x000000021c0b7211 */ /* 0x001fc400020f0eff */
[----:B------:R-:W5:Y:S01]  /*c8e0*/  LDL.LU R28, [R1+0xb8] ;  /* 0x0000b800011c7983 */ /* 0x000f620000300800 */
[----:B------:R-:W-:-:S05]  /*c8f0*/  IADD3 R12, P0, PT, R5, R19, RZ ;  /* 0x00000013050c7210 */ /* 0x000fca0007f1e0ff */
[----:B------:R0:W-:Y:S04]  /*c900*/  STL [R1+0xca4], R12 ;  /* 0x000ca40c01007387 */ /* 0x0001e80000100800 */
[----:B------:R1:W-:Y:S01]  /*c910*/  STL [R1+0xc7c], R11 ;  /* 0x000c7c0b01007387 */ /* 0x0003e20000100800 */
[----:B0-----:R-:W-:Y:S02]  /*c920*/  IADD3 R12, P4, PT, R4, R19, RZ ;  /* 0x00000013040c7210 */ /* 0x001fe40007f9e0ff */
[-C--:B-1----:R-:W-:Y:S02]  /*c930*/  LEA.HI.X.SX32 R11, R8, R2.reuse, 0x1, P3 ;  /* 0x00000002080b7211 */ /* 0x082fe400018f0eff */
[----:B------:R-:W5:Y:S04]  /*c940*/  LDL.LU R8, [R1+0xbc] ;  /* 0x0000bc0001087983 */ /* 0x000f680000300800 */
[----:B------:R-:W-:Y:S04]  /*c950*/  STL [R1+0xcac], R12 ;  /* 0x000cac0c01007387 */ /* 0x000fe80000100800 */
[----:B------:R0:W-:Y:S02]  /*c960*/  STL [R1+0xc80], R11 ;  /* 0x000c800b01007387 */ /* 0x0001e40000100800 */
[----:B0-----:R-:W-:-:S02]  /*c970*/  LEA.HI.X.SX32 R11, R7, R2, 0x1, P2 ;  /* 0x00000002070b7211 */ /* 0x001fc400010f0eff */
[----:B------:R-:W5:Y:S01]  /*c980*/  LDL.LU R7, [R1+0xc0] ;  /* 0x0000c00001077983 */ /* 0x000f620000300800 */
[----:B------:R-:W-:-:S05]  /*c990*/  IADD3 R12, P3, PT, R3, R19, RZ ;  /* 0x00000013030c7210 */ /* 0x000fca0007f7e0ff */
[----:B------:R-:W-:Y:S04]  /*c9a0*/  STL [R1+0xcb4], R12 ;  /* 0x000cb40c01007387 */ /* 0x000fe80000100800 */
[----:B------:R0:W-:Y:S02]  /*c9b0*/  STL [R1+0xc84], R11 ;  /* 0x000c840b01007387 */ /* 0x0001e40000100800 */
[----:B0-----:R-:W-:Y:S02]  /*c9c0*/  LEA.HI.X.SX32 R11, R13, R2, 0x1, P1 ;  /* 0x000000020d0b7211 */ /* 0x001fe400008f0eff */
[----:B------:R-:W5:Y:S01]  /*c9d0*/  LDL.LU R13, [R1+0xc4] ;  /* 0x0000c400010d7983 */ /* 0x000f620000300800 */
[----:B------:R-:W-:-:S05]  /*c9e0*/  IADD3 R12, P2, PT, R18, R19, RZ ;  /* 0x00000013120c7210 */ /* 0x000fca0007f5e0ff */
[----:B------:R0:W-:Y:S04]  /*c9f0*/  STL [R1+0xcbc], R12 ;  /* 0x000cbc0c01007387 */ /* 0x0001e80000100800 */
[----:B------:R1:W-:Y:S01]  /*ca00*/  STL [R1+0xc88], R11 ;  /* 0x000c880b01007387 */ /* 0x0003e20000100800 */
[-C--:B0-----:R-:W-:Y:S02]  /*ca10*/  IADD3 R12, P1, PT, R9, R19.reuse, RZ ;  /* 0x00000013090c7210 */ /* 0x081fe40007f3e0ff */
[----:B-1----:R-:W-:Y:S02]  /*ca20*/  LEA.HI.X.SX32 R11, R6, R2, 0x1, P6 ;  /* 0x00000002060b7211 */ /* 0x002fe400030f0eff */
[----:B------:R-:W5:Y:S04]  /*ca30*/  LDL.LU R6, [R1+0xc8] ;  /* 0x0000c80001067983 */ /* 0x000f680000300800 */
[----:B------:R0:W-:Y:S04]  /*ca40*/  STL [R1+0xcc4], R12 ;  /* 0x000cc40c01007387 */ /* 0x0001e80000100800 */
[----:B------:R1:W-:Y:S01]  /*ca50*/  STL [R1+0xc90], R11 ;  /* 0x000c900b01007387 */ /* 0x0003e20000100800 */
[----:B0-----:R-:W-:-:S02]  /*ca60*/  IADD3 R12, P6, PT, R17, R19, RZ ;  /* 0x00000013110c7210 */ /* 0x001fc40007fde0ff */
[----:B-1----:R-:W-:Y:S02]  /*ca70*/  LEA.HI.X.SX32 R11, R10, R2, 0x1, P5 ;  /* 0x000000020a0b7211 */ /* 0x002fe400028f0eff */
[----:B------:R-:W5:Y:S04]  /*ca80*/  LDL.LU R10, [R1+0xe0] ;  /* 0x0000e000010a7983 */ /* 0x000f680000300800 */
[----:B------:R2:W-:Y:S04]  /*ca90*/  STL [R1+0xccc], R12 ;  /* 0x000ccc0c01007387 */ /* 0x0005e80000100800 */
[----:B------:R0:W-:Y:S01]  /*caa0*/  STL [R1+0xc98], R11 ;  /* 0x000c980b01007387 */ /* 0x0001e20000100800 */
[----:B--2---:R-:W-:-:S02]  /*cab0*/  IADD3 R12, P5, PT, R16, R19, RZ ;  /* 0x00000013100c7210 */ /* 0x004fc40007fbe0ff */
[-C--:B0-----:R-:W-:Y:S02]  /*cac0*/  LEA.HI.X.SX32 R11, R5, R2.reuse, 0x1, P0 ;  /* 0x00000002050b7211 */ /* 0x081fe400000f0eff */
[----:B------:R-:W2:Y:S04]  /*cad0*/  LDL.LU R5, [R1+0x108] ;  /* 0x0001080001057983 */ /* 0x000ea80000300800 */
[----:B------:R-:W-:Y:S04]  /*cae0*/  STL [R1+0xcd4], R12 ;  /* 0x000cd40c01007387 */ /* 0x000fe80000100800 */
[----:B------:R0:W-:Y:S02]  /*caf0*/  STL [R1+0xca0], R11 ;  /* 0x000ca00b01007387 */ /* 0x0001e40000100800 */
[----:B0-----:R-:W-:-:S02]  /*cb00*/  LEA.HI.X.SX32 R11, R4, R2, 0x1, P4 ;  /* 0x00000002040b7211 */ /* 0x001fc400020f0eff */
[----:B------:R-:W2:Y:S01]  /*cb10*/  LDL.LU R4, [R1+0x110] ;  /* 0x0001100001047983 */ /* 0x000ea20000300800 */
[----:B---3--:R-:W-:-:S05]  /*cb20*/  IADD3 R12, P0, PT, R15, R19, RZ ;  /* 0x000000130f0c7210 */ /* 0x008fca0007f1e0ff */
[----:B------:R4:W-:Y:S04]  /*cb30*/  STL [R1+0xcdc], R12 ;  /* 0x000cdc0c01007387 */ /* 0x0009e80000100800 */
[----:B------:R0:W-:Y:S01]  /*cb40*/  STL [R1+0xca8], R11 ;  /* 0x000ca80b01007387 */ /* 0x0001e20000100800 */
[-C--:B----4-:R-:W-:Y:S02]  /*cb50*/  IADD3 R12, P4, PT, R14, R19.reuse, RZ ;  /* 0x000000130e0c7210 */ /* 0x090fe40007f9e0ff */
[----:B0-----:R-:W-:Y:S02]  /*cb60*/  LEA.HI.X.SX32 R11, R3, R2, 0x1, P3 ;  /* 0x00000002030b7211 */ /* 0x001fe400018f0eff */
[----:B------:R-:W3:Y:S04]  /*cb70*/  LDL.LU R3, [R1+0x118] ;  /* 0x0001180001037983 */ /* 0x000ee80000300800 */
[----:B------:R5:W-:Y:S04]  /*cb80*/  STL [R1+0xce4], R12 ;  /* 0x000ce40c01007387 */ /* 0x000be80000100800 */
[----:B------:R0:W-:Y:S01]  /*cb90*/  STL [R1+0xcb0], R11 ;  /* 0x000cb00b01007387 */ /* 0x0001e20000100800 */
[----:B-----5:R-:W-:-:S02]  /*cba0*/  IADD3 R12, P3, PT, R0, R19, RZ ;  /* 0x00000013000c7210 */ /* 0x020fc40007f7e0ff */
[----:B0-----:R-:W-:Y:S02]  /*cbb0*/  LEA.HI.X.SX32 R11, R18, R2, 0x1, P2 ;  /* 0x00000002120b7211 */ /* 0x001fe400010f0eff */
[----:B------:R-:W4:Y:S04]  /*cbc0*/  LDL.LU R18, [R1+0x11c] ;  /* 0x00011c0001127983 */ /* 0x000f280000300800 */
[----:B------:R0:W-:Y:S04]  /*cbd0*/  STL [R1+0xcec], R12 ;  /* 0x000cec0c01007387 */ /* 0x0001e80000100800 */
[----:B------:R1:W-:Y:S01]  /*cbe0*/  STL [R1+0xcb8], R11 ;  /* 0x000cb80b01007387 */ /* 0x0003e20000100800 */
[----:B0-----:R-:W-:-:S02]  /*cbf0*/  IADD3 R12, P2, PT, R27, R19, RZ ;  /* 0x000000131b0c7210 */ /* 0x001fc40007f5e0ff */
[----:B-1----:R-:W-:Y:S02]  /*cc00*/  LEA.HI.X.SX32 R11, R9, R2, 0x1, P1 ;  /* 0x00000002090b7211 */ /* 0x002fe400008f0eff */
[----:B------:R-:W5:Y:S04]  /*cc10*/  LDL.LU R9, [R1+0x120] ;  /* 0x0001200001097983 */ /* 0x000f680000300800 */
[----:B------:R0:W-:Y:S04]  /*cc20*/  STL [R1+0xcf4], R12 ;  /* 0x000cf40c01007387 */ /* 0x0001e80000100800 */
[----:B------:R1:W-:Y:S01]  /*cc30*/  STL [R1+0xcc0], R11 ;  /* 0x000cc00b01007387 */ /* 0x0003e20000100800 */
[----:B0-----:R-:W-:-:S02]  /*cc40*/  IADD3 R12, P1, PT, R28, R19, RZ ;  /* 0x000000131c0c7210 */ /* 0x001fc40007f3e0ff */
[-C--:B-1----:R-:W-:Y:S02]  /*cc50*/  LEA.HI.X.SX32 R11, R17, R2.reuse, 0x1, P6 ;  /* 0x00000002110b7211 */ /* 0x082fe400030f0eff */
        /* <DEDUP_REMOVED lines=28> */
[----:B--2---:R-:W-:-:S02]  /*ce20*/  IADD3 R12, P2, PT, R5, R19, RZ ;  /* 0x00000013050c7210 */ /* 0x004fc40007f5e0ff */
[----:B0-----:R-:W-:Y:S02]  /*ce30*/  LEA.HI.X.SX32 R11, R28, R2, 0x1, P1 ;  /* 0x000000021c0b7211 */ /* 0x001fe400008f0eff */
[----:B------:R-:W2:Y:S04]  /*ce40*/  LDL.LU R28, [R1+0x13c] ;  /* 0x00013c00011c7983 */ /* 0x000ea80000300800 */
[----:B------:R0:W-:Y:S04]  /*ce50*/  STL [R1+0xd2c], R12 ;  /* 0x000d2c0c01007387 */ /* 0x0001e80000100800 */
[----:B------:R1:W-:Y:S01]  /*ce60*/  STL [R1+0xcf8], R11 ;  /* 0x000cf80b01007387 */ /* 0x0003e20000100800 */
[----:B0-----:R-:W-:-:S02]  /*ce70*/  IADD3 R12, P1, PT, R4, R19, RZ ;  /* 0x00000013040c7210 */ /* 0x001fc40007f3e0ff */
[-C--:B-1----:R-:W-:Y:S02]  /*ce80*/  LEA.HI.X.SX32 R11, R8, R2.reuse, 0x1, P6 ;  /* 0x00000002080b7211 */ /* 0x082fe400030f0eff */
[----:B------:R-:W2:Y:S04]  /*ce90*/  LDL.LU R8, [R1+0x140] ;  /* 0x0001400001087983 */ /* 0x000ea80000300800 */
[----:B------:R-:W-:Y:S04]  /*cea0*/  STL [R1+0xd34], R12 ;  /* 0x000d340c01007387 */ /* 0x000fe80000100800 */
[----:B------:R0:W-:Y:S02]  /*ceb0*/  STL [R1+0xd00], R11 ;  /* 0x000d000b01007387 */ /* 0x0001e40000100800 */
[----:B0-----:R-:W-:-:S02]  /*cec0*/  LEA.HI.X.SX32 R11, R7, R2, 0x1, P5 ;  /* 0x00000002070b7211 */ /* 0x001fc400028f0eff */
[----:B------:R-:W2:Y:S01]  /*ced0*/  LDL.LU R7, [R1+0x144] ;  /* 0x0001440001077983 */ /* 0x000ea20000300800 */
[----:B------:R-:W-:Y:S02]  /*cee0*/  LEA.HI.X.SX32 R10, R10, R2, 0x1, P3 ;  /* 0x000000020a0a7211 */ /* 0x000fe400018f0eff */
[----:B---3--:R-:W-:-:S05]  /*cef0*/  IADD3 R12, P6, PT, R3, R19, RZ ;  /* 0x00000013030c7210 */ /* 0x008fca0007fde0ff */
[----:B------:R-:W-:Y:S04]  /*cf00*/  STL [R1+0xd3c], R12 ;  /* 0x000d3c0c01007387 */ /* 0x000fe80000100800 */
[----:B------:R0:W-:Y:S02]  /*cf10*/  STL [R1+0xd08], R11 ;  /* 0x000d080b01007387 */ /* 0x0001e40000100800 */
[----:B0-----:R-:W-:Y:S02]  /*cf20*/  LEA.HI.X.SX32 R11, R13, R2, 0x1, P0 ;  /* 0x000000020d0b7211 */ /* 0x001fe400000f0eff */
[-C--:B----4-:R-:W-:Y:S01]  /*cf30*/  IADD3 R12, P5, PT, R18, R19.reuse, RZ ;  /* 0x00000013120c7210 */ /* 0x090fe20007fbe0ff */
        /* <DEDUP_REMOVED lines=8> */
[----:B0-----:R-:W-:-:S03]  /*cfc0*/  IADD3 R12, P4, PT, R17, R19, RZ ;  /* 0x00000013110c7210 */ /* 0x001fc60007f9e0ff */
[----:B-1----:R-:W5:Y:S04]  /*cfd0*/  LDL.LU R11, [R1+0x15c] ;  /* 0x00015c00010b7983 */ /* 0x002f680000300800 */
        /* <DEDUP_REMOVED lines=21> */
[----:B------:R0:W-:Y:S04]  /*d130*/  STL [R1+0xd40], R10 ;  /* 0x000d400a01007387 */ /* 0x0001e80000100800 */
[----:B0-----:R-:W5:Y:S01]  /*d140*/  LDL.LU R10, [R1+0x174] ;  /* 0x00017400010a7983 */ /* 0x001f620000300800 */
[----:B------:R-:W-:Y:S02]  /*d150*/  IADD3 R12, P5, PT, R27, R19, RZ ;  /* 0x000000131b0c7210 */ /* 0x000fe40007fbe0ff */
[----:B------:R-:W-:-:S03]  /*d160*/  LEA.HI.X.SX32 R9, R9, R2, 0x1, P0 ;  /* 0x0000000209097211 */ /* 0x000fc600000f0eff */
[----:B------:R2:W-:Y:S04]  /*d170*/  STL [R1+0xd7c], R12 ;  /* 0x000d7c0c01007387 */ /* 0x0005e80000100800 */
[----:B------:R0:W-:Y:S01]  /*d180*/  STL [R1+0xd48], R9 ;  /* 0x000d480901007387 */ /* 0x0001e20000100800 */
[----:B--2---:R-:W-:Y:S02]  /*d190*/  IADD3 R12, P0, PT, R28, R19, RZ ;  /* 0x000000131c0c7210 */ /* 0x004fe40007f1e0ff */
[-C--:B0-----:R-:W-:Y:S02]  /*d1a0*/  LEA.HI.X.SX32 R9, R17, R2.reuse, 0x1, P4 ;  /* 0x0000000211097211 */ /* 0x081fe400020f0eff */
[----:B------:R-:W2:Y:S04]  /*d1b0*/  LDL.LU R17, [R1+0x184] ;  /* 0x0001840001117983 */ /* 0x000ea80000300800 */
[----:B------:R0:W-:Y:S04]  /*d1c0*/  STL [R1+0xd84], R12 ;  /* 0x000d840c01007387 */ /* 0x0001e80000100800 */
[----:B------:R1:W-:Y:S01]  /*d1d0*/  STL [R1+0xd50], R9 ;  /* 0x000d500901007387 */ /* 0x0003e20000100800 */
[----:B------:R-:W-:-:S02]  /*d1e0*/  LEA.HI.X.SX32 R15, R15, R2, 0x1, P2 ;  /* 0x000000020f0f7211 */ /* 0x000fc400010f0eff */
[-C--:B0-----:R-:W-:Y:S02]  /*d1f0*/  IADD3 R12, P4, PT, R8, R19.reuse, RZ ;  /* 0x00000013080c7210 */ /* 0x081fe40007f9e0ff */
[----:B-1----:R-:W-:Y:S02]  /*d200*/  LEA.HI.X.SX32 R9, R16, R2, 0x1, P3 ;  /* 0x0000000210097211 */ /* 0x002fe400018f0eff */
[----:B------:R-:W2:Y:S04]  /*d210*/  LDL.LU R16, [R1+0x188] ;  /* 0x0001880001107983 */ /* 0x000ea80000300800 */
[----:B------:R0:W-:Y:S04]  /*d220*/  STL [R1+0xd8c], R12 ;  /* 0x000d8c0c01007387 */ /* 0x0001e80000100800 */
[----:B------:R1:W-:Y:S01]  /*d230*/  STL [R1+0xd58], R9 ;  /* 0x000d580901007387 */ /* 0x0003e20000100800 */
[----:B0-----:R-:W-:-:S03]  /*d240*/  IADD3 R12, P3, PT, R7, R19, RZ ;  /* 0x00000013070c7210 */ /* 0x001fc60007f7e0ff */
[----:B-1----:R-:W2:Y:S04]  /*d250*/  LDL.LU R9, [R1+0x18c] ;  /* 0x00018c0001097983 */ /* 0x002ea80000300800 */
[----:B------:R-:W-:Y:S01]  /*d260*/  STL [R1+0xd94], R12 ;  /* 0x000d940c01007387 */ /* 0x000fe20000100800 */
[----:B------:R-:W-:-:S03]  /*d270*/  LEA.HI.X.SX32 R14, R14, R2, 0x1, P1 ;  /* 0x000000020e0e7211 */ /* 0x000fc600008f0eff */
[----:B------:R0:W-:Y:S04]  /*d280*/  STL [R1+0xd60], R15 ;  /* 0x000d600f01007387 */ /* 0x0001e80000100800 */
[----:B0-----:R-:W2:Y:S01]  /*d290*/  LDL.LU R15, [R1+0x194] ;  /* 0x00019400010f7983 */ /* 0x001ea20000300800 */
[-C--:B------:R-:W-:Y:S02]  /*d2a0*/  LEA.HI.X.SX32 R0, R0, R2.reuse, 0x1, P6 ;  /* 0x0000000200007211 */ /* 0x080fe400030f0eff */
[----:B------:R-:W-:Y:S02]  /*d2b0*/  LEA.HI.X.SX32 R23, R27, R2, 0x1, P5 ;  /* 0x000000021b177211 */ /* 0x000fe400028f0eff */
[----:B---3--:R-:W-:-:S05]  /*d2c0*/  IADD3 R12, P2, PT, R13, R19, RZ ;  /* 0x000000130d0c7210 */ /* 0x008fca0007f5e0ff */
[----:B------:R-:W-:Y:S04]  /*d2d0*/  STL [R1+0xd9c], R12 ;  /* 0x000d9c0c01007387 */ /* 0x000fe80000100800 */
[----:B------:R0:W-:Y:S04]  /*d2e0*/  STL [R1+0xd68], R14 ;  /* 0x000d680e01007387 */ /* 0x0001e80000100800 */
[----:B0-----:R-:W3:Y:S01]  /*d2f0*/  LDL.LU R14, [R1+0x198] ;  /* 0x00019800010e7983 */ /* 0x001ee20000300800 */
[----:B----4-:R-:W-:-:S05]  /*d300*/  IADD3 R12, P1, PT, R6, R19, RZ ;  /* 0x00000013060c7210 */ /* 0x010fca0007f3e0ff */
[----:B------:R5:W-:Y:S04]  /*d310*/  STL [R1+0xda4], R12 ;  /* 0x000da40c01007387 */ /* 0x000be80000100800 */
[----:B------:R0:W-:Y:S01]  /*d320*/  STL [R1+0xd70], R0 ;  /* 0x000d700001007387 */ /* 0x0001e20000100800 */
[----:B-----5:R-:W-:-:S03]  /*d330*/  IADD3 R12, P6, PT, R11, R19, RZ ;  /* 0x000000130b0c7210 */ /* 0x020fc60007fde0ff */
[----:B0-----:R-:W4:Y:S04]  /*d340*/  LDL.LU R0, [R1+0x190] ;  /* 0x0001900001007983 */ /* 0x001f280000300800 */
[----:B------:R-:W-:Y:S04]  /*d350*/  STL [R1+0xdac], R12 ;  /* 0x000dac0c01007387 */ /* 0x000fe80000100800 */
[----:B------:R0:W-:Y:S04]  /*d360*/  STL [R1+0xd78], R23 ;  /* 0x000d781701007387 */ /* 0x0001e80000100800 */
[----:B------:R-:W5:Y:S01]  /*d370*/  LDL.LU R27, [R1+0x180] ;  /* 0x00018000011b7983 */ /* 0x000f620000300800 */
[----:B0-----:R-:W-:-:S02]  /*d380*/  LEA.HI.X.SX32 R23, R28, R2, 0x1, P0 ;  /* 0x000000021c177211 */ /* 0x001fc400000f0eff */
[----:B------:R-:W-:-:S05]  /*d390*/  IADD3 R12, P5, PT, R5, R19, RZ ;  /* 0x00000013050c7210 */ /* 0x000fca0007fbe0ff */
[----:B------:R0:W-:Y:S04]  /*d3a0*/  STL [R1+0xdb4], R12 ;  /* 0x000db40c01007387 */ /* 0x0001e80000100800 */
[----:B------:R1:W-:Y:S04]  /*d3b0*/  STL [R1+0xd80], R23 ;  /* 0x000d801701007387 */ /* 0x0003e80000100800 */
[----:B------:R-:W5:Y:S01]  /*d3c0*/  LDL.LU R28, [R1+0x17c] ;  /* 0x00017c00011c7983 */ /* 0x000f620000300800 */
[----:B0-----:R-:W-:Y:S02]  /*d3d0*/  IADD3 R12, P0, PT, R4, R19, RZ ;  /* 0x00000013040c7210 */ /* 0x001fe40007f1e0ff */
[----:B-1----:R-:W-:-:S03]  /*d3e0*/  LEA.HI.X.SX32 R23, R8, R2, 0x1, P4 ;  /* 0x0000000208177211 */ /* 0x002fc600020f0eff */
[----:B------:R0:W-:Y:S04]  /*d3f0*/  STL [R1+0xdbc], R12 ;  /* 0x000dbc0c01007387 */ /* 0x0001e80000100800 */
[----:B------:R-:W5:Y:S04]  /*d400*/  LDL.LU R8, [R1+0x178] ;  /* 0x0001780001087983 */ /* 0x000f680000300800 */
[----:B------:R1:W-:Y:S01]  /*d410*/  STL [R1+0xd88], R23 ;  /* 0x000d881701007387 */ /* 0x0003e20000100800 */
        /* <DEDUP_REMOVED lines=15> */
[----:B--2---:R-:W-:Y:S02]  /*d510*/  IADD3 R12, P1, PT, R17, R19, RZ ;  /* 0x00000013110c7210 */ /* 0x004fe40007f3e0ff */
[----:B0-----:R-:W-:-:S03]  /*d520*/  LEA.HI.X.SX32 R23, R11, R2, 0x1, P6 ;  /* 0x000000020b177211 */ /* 0x001fc600030f0eff */
[----:B------:R0:W-:Y:S01]  /*d530*/  STL [R1+0xddc], R12 ;  /* 0x000ddc0c01007387 */ /* 0x0001e20000100800 */
[----:B------:R-:W-:-:S03]  /*d540*/  LEA.HI.X.SX32 R11, R5, R2, 0x1, P5 ;  /* 0x00000002050b7211 */ /* 0x000fc600028f0eff */
[----:B------:R-:W-:Y:S04]  /*d550*/  STL [R1+0xda8], R23 ;  /* 0x000da81701007387 */ /* 0x000fe80000100800 */
[----:B------:R-:W2:Y:S01]  /*d560*/  LDL.LU R5, [R1+0x10c] ;  /* 0x00010c0001057983 */ /* 0x000ea20000300800 */
[----:B0-----:R-:W-:-:S05]  /*d570*/  IADD3 R12, P6, PT, R16, R19, RZ ;  /* 0x00000013100c7210 */ /* 0x001fca0007fde0ff */
[----:B------:R0:W-:Y:S04]  /*d580*/  STL [R1+0xde4], R12 ;  /* 0x000de40c01007387 */ /* 0x0001e80000100800 */
[----:B------:R1:W-:Y:S01]  /*d590*/  STL [R1+0xdb0], R11 ;  /* 0x000db00b01007387 */ /* 0x0003e20000100800 */
[-C--:B0-----:R-:W-:Y:S02]  /*d5a0*/  IADD3 R12, P5, PT, R9, R19.reuse, RZ ;  /* 0x00000013090c7210 */ /* 0x081fe40007fbe0ff */
[----:B-1----:R-:W-:Y:S02]  /*d5b0*/  LEA.HI.X.SX32 R11, R4, R2, 0x1, P0 ;  /* 0x00000002040b7211 */ /* 0x002fe400000f0eff */
        /* <DEDUP_REMOVED lines=13> */
[----:B------:R0:W-:Y:S04]  /*d690*/  STL [R1+0xdc8], R11 ;  /* 0x000dc80b01007387 */ /* 0x0001e80000100800 */
[----:B0-----:R-:W3:Y:S01]  /*d6a0*/  LDL.LU R11, [R1+0xf8] ;  /* 0x0000f800010b7983 */ /* 0x001ee20000300800 */
[----:B----4-:R-:W-:-:S05]  /*d6b0*/  IADD3 R12, P3, PT, R0, R19, RZ ;  /* 0x00000013000c7210 */ /* 0x010fca0007f7e0ff */
[----:B------:R0:W-:Y:S01]  /*d6c0*/  STL [R1+0xe04], R12 ;  /* 0x000e040c01007387 */ /* 0x0001e20000100800 */
[----:B-----5:R-:W-:-:S03]  /*d6d0*/  IADD3 R23, P2, PT, R27, R19, RZ ;  /* 0x000000131b177210 */ /* 0x020fc60007f5e0ff */
[----:B------:R1:W-:Y:S01]  /*d6e0*/  STL [R1+0xdd0], R10 ;  /* 0x000dd00a01007387 */ /* 0x0003e20000100800 */
[----:B0-----:R-:W-:-:S03]  /*d6f0*/  LEA.HI.X.SX32 R12, R17, R2, 0x1, P1 ;  /* 0x00000002110c7211 */ /* 0x001fc600008f0eff */
[----:B------:R-:W-:Y:S04]  /*d700*/  STL [R1+0xe0c], R23 ;  /* 0x000e0c1701007387 */ /* 0x000fe80000100800 */
[----:B------:R-:W4:Y:S04]  /*d710*/  LDL.LU R17, [R1+0xf4] ;  /* 0x0000f40001117983 */ /* 0x000f280000300800 */
[----:B------:R0:W-:Y:S01]  /*d720*/  STL [R1+0xdd8], R12 ;  /* 0x000dd80c01007387 */ /* 0x0001e20000100800 */
[----:B-1----:R-:W-:Y:S02]  /*d730*/  IADD3 R10, P1, PT, R28, R19, RZ ;  /* 0x000000131c0a7210 */ /* 0x002fe40007f3e0ff */
[----:B0-----:R-:W-:-:S03]  /*d740*/  LEA.HI.X.SX32 R12, R16, R2, 0x1, P6 ;  /* 0x00000002100c7211 */ /* 0x001fc600030f0eff */
[----:B------:R0:W-:Y:S04]  /*d750*/  STL [R1+0xe14], R10 ;  /* 0x000e140a01007387 */ /* 0x0001e80000100800 */
[----:B------:R-:W5:Y:S04]  /*d760*/  LDL.LU R16, [R1+0xf0] ;  /* 0x0000f00001107983 */ /* 0x000f680000300800 */
[----:B------:R1:W-:Y:S01]  /*d770*/  STL [R1+0xde0], R12 ;  /* 0x000de00c01007387 */ /* 0x0003e20000100800 */
[----:B0-----:R-:W-:-:S05]  /*d780*/  IADD3 R10, P6, PT, R8, R19, RZ ;  /* 0x00000013080a7210 */ /* 0x001fca0007fde0ff */
[----:B------:R0:W-:Y:S01]  /*d790*/  STL [R1+0xe1c], R10 ;  /* 0x000e1c0a01007387 */ /* 0x0001e20000100800 */
[----:B-1----:R-:W-:-:S03]  /*d7a0*/  LEA.HI.X.SX32 R12, R9, R2, 0x1, P5 ;  /* 0x00000002090c7211 */ /* 0x002fc600028f0eff */
[----:B0-----:R-:W5:Y:S01]  /*d7b0*/  LDL.LU R10, [R1+0xec] ;  /* 0x0000ec00010a7983 */ /* 0x001f620000300800 */
[----:B------:R-:W-:-:S03]  /*d7c0*/  IADD3 R9, P5, PT, R7, R19, RZ ;  /* 0x0000001307097210 */ /* 0x000fc60007fbe0ff */
[----:B------:R0:W-:Y:S04]  /*d7d0*/  STL [R1+0xde8], R12 ;  /* 0x000de80c01007387 */ /* 0x0001e80000100800 */
[----:B------:R1:W-:Y:S01]  /*d7e0*/  STL [R1+0xe24], R9 ;  /* 0x000e240901007387 */ /* 0x0003e20000100800 */
[----:B0-----:R-:W-:-:S03]  /*d7f0*/  LEA.HI.X.SX32 R12, R15, R2, 0x1, P0 ;  /* 0x000000020f0c7211 */ /* 0x001fc600000f0eff */
[----:B------:R-:W5:Y:S01]  /*d800*/  LDL.LU R15, [R1+0xe8] ;  /* 0x0000e800010f7983 */ /* 0x000f620000300800 */
[----:B-1----:R-:W-:-:S03]  /*d810*/  IADD3 R9, P0, PT, R13, R19, RZ ;  /* 0x000000130d097210 */ /* 0x002fc60007f1e0ff */
[----:B------:R0:W-:Y:S04]  /*d820*/  STL [R1+0xdf0], R12 ;  /* 0x000df00c01007387 */ /* 0x0001e80000100800 */
[----:B------:R1:W-:Y:S01]  /*d830*/  STL [R1+0xe2c], R9 ;  /* 0x000e2c0901007387 */ /* 0x0003e20000100800 */
[----:B0-----:R-:W-:-:S03]  /*d840*/  LEA.HI.X.SX32 R12, R14, R2, 0x1, P4 ;  /* 0x000000020e0c7211 */ /* 0x001fc600020f0eff */
[----:B------:R-:W5:Y:S01]  /*d850*/  LDL.LU R14, [R1+0xe4] ;  /* 0x0000e400010e7983 */ /* 0x000f620000300800 */
[----:B-1----:R-:W-:-:S03]  /*d860*/  IADD3 R9, P4, PT, R6, R19, RZ ;  /* 0x0000001306097210 */ /* 0x002fc60007f9e0ff */
[----:B------:R-:W-:Y:S04]  /*d870*/  STL [R1+0xdf8], R12 ;  /* 0x000df80c01007387 */ /* 0x000fe80000100800 */
[----:B------:R0:W-:Y:S04]  /*d880*/  STL [R1+0xe34], R9 ;  /* 0x000e340901007387 */ /* 0x0001e80000100800 */
[----:B0-----:R-:W5:Y:S01]  /*d890*/  LDL.LU R9, [R1+0xdc] ;  /* 0x0000dc0001097983 */ /* 0x001f620000300800 */
[-C--:B------:R-:W-:Y:S02]  /*d8a0*/  LEA.HI.X.SX32 R0, R0, R2.reuse, 0x1, P3 ;  /* 0x0000000200007211 */ /* 0x080fe400018f0eff */
[----:B------:R-:W-:-:S03]  /*d8b0*/  LEA.HI.X.SX32 R12, R27, R2, 0x1, P2 ;  /* 0x000000021b0c7211 */ /* 0x000fc600010f0eff */
[----:B------:R0:W-:Y:S01]  /*d8c0*/  STL [R1+0xe00], R0 ;  /* 0x000e000001007387 */ /* 0x0001e20000100800 */
[----:B--2---:R-:W-:-:S03]  /*d8d0*/  IADD3 R23, P3, PT, R5, R19, RZ ;  /* 0x0000001305177210 */ /* 0x004fc60007f7e0ff */
[----:B0-----:R-:W2:Y:S04]  /*d8e0*/  LDL.LU R0, [R1+0xd8] ;  /* 0x0000d80001007983 */ /* 0x001ea80000300800 */
[----:B------:R-:W-:Y:S04]  /*d8f0*/  STL [R1+0xe3c], R23 ;  /* 0x000e3c1701007387 */ /* 0x000fe80000100800 */
[----:B------:R0:W-:Y:S04]  /*d900*/  STL [R1+0xe08], R12 ;  /* 0x000e080c01007387 */ /* 0x0001e80000100800 */
[----:B------:R-:W2:Y:S01]  /*d910*/  LDL.LU R27, [R1+0xd4] ;  /* 0x0000d400011b7983 */ /* 0x000ea20000300800 */
[----:B0-----:R-:W-:-:S02]  /*d920*/  LEA.HI.X.SX32 R12, R28, R2, 0x1, P1 ;  /* 0x000000021c0c7211 */ /* 0x001fc400008f0eff */
[----:B------:R-:W-:-:S05]  /*d930*/  IADD3 R23, P2, PT, R4, R19, RZ ;  /* 0x0000001304177210 */ /* 0x000fca0007f5e0ff */
[----:B------:R0:W-:Y:S04]  /*d940*/  STL [R1+0xe44], R23 ;  /* 0x000e441701007387 */ /* 0x0001e80000100800 */
[----:B------:R1:W-:Y:S04]  /*d950*/  STL [R1+0xe10], R12 ;  /* 0x000e100c01007387 */ /* 0x0003e80000100800 */
[----:B------:R-:W2:Y:S01]  /*d960*/  LDL.LU R28, [R1+0xd0] ;  /* 0x0000d000011c7983 */ /* 0x000ea20000300800 */
[----:B0-----:R-:W-:Y:S02]  /*d970*/  IADD3 R23, P1, PT, R3, R19, RZ ;  /* 0x0000001303177210 */ /* 0x001fe40007f3e0ff */
[----:B-1----:R-:W-:-:S03]  /*d980*/  LEA.HI.X.SX32 R12, R8, R2, 0x1, P6 ;  /* 0x00000002080c7211 */ /* 0x002fc600030f0eff */
[----:B------:R0:W-:Y:S04]  /*d990*/  STL [R1+0xe4c], R23 ;  /* 0x000e4c1701007387 */ /* 0x0001e80000100800 */
[----:B------:R-:W2:Y:S04]  /*d9a0*/  LDL.LU R8, [R1+0xcc] ;  /* 0x0000cc0001087983 */ /* 0x000ea80000300800 */
[----:B------:R1:W-:Y:S01]  /*d9b0*/  STL [R1+0xe18], R12 ;  /* 0x000e180c01007387 */ /* 0x0003e20000100800 */
[----:B0-----:R-:W-:Y:S02]  /*d9c0*/  IADD3 R23, P6, PT, R18, R19, RZ ;  /* 0x0000001312177210 */ /* 0x001fe40007fde0ff */
[----:B-1----:R-:W-:-:S03]  /*d9d0*/  LEA.HI.X.SX32 R12, R7, R2, 0x1, P5 ;  /* 0x00000002070c7211 */ /* 0x002fc600028f0eff */
[----:B------:R-:W-:Y:S04]  /*d9e0*/  STL [R1+0xe54], R23 ;  /* 0x000e541701007387 */ /* 0x000fe80000100800 */
[----:B------:R-:W2:Y:S04]  /*d9f0*/  LDL.LU R7, [R1+0x94] ;  /* 0x0000940001077983 */ /* 0x000ea80000300800 */
[----:B------:R0:W-:Y:S02]  /*da00*/  STL [R1+0xe20], R12 ;  /* 0x000e200c01007387 */ /* 0x0001e40000100800 */
[----:B0-----:R-:W-:-:S02]  /*da10*/  LEA.HI.X.SX32 R12, R13, R2, 0x1, P0 ;  /* 0x000000020d0c7211 */ /* 0x001fc400000f0eff */
[----:B---3--:R-:W-:-:S05]  /*da20*/  IADD3 R23, P5, PT, R11, R19, RZ ;  /* 0x000000130b177210 */ /* 0x008fca0007fbe0ff */
[----:B------:R-:W-:Y:S04]  /*da30*/  STL [R1+0xe5c], R23 ;  /* 0x000e5c1701007387 */ /* 0x000fe80000100800 */
[----:B------:R-:W3:Y:S04]  /*da40*/  LDL.LU R13, [R1+0x78] ;  /* 0x00007800010d7983 */ /* 0x000ee80000300800 */
[----:B------:R0:W-:Y:S02]  /*da50*/  STL [R1+0xe28], R12 ;  /* 0x000e280c01007387 */ /* 0x0001e40000100800 */
[----:B0-----:R-:W-:-:S02]  /*da60*/  LEA.HI.X.SX32 R12, R6, R2, 0x1, P4 ;  /* 0x00000002060c7211 */ /* 0x001fc400020f0eff */
[----:B----4-:R-:W-:Y:S01]  /*da70*/  IADD3 R23, P0, PT, R17, R19, RZ ;  /* 0x0000001311177210 */ /* 0x010fe20007f1e0ff */
[----:B------:R-:W4:Y:S04]  /*da80*/  LDL.LU R6, [R1+0x74] ;  /* 0x0000740001067983 */ /* 0x000f280000300800 */
[----:B------:R-:W-:Y:S04]  /*da90*/  STL [R1+0xe64], R23 ;  /* 0x000e641701007387 */ /* 0x000fe80000100800 */
[----:B------:R0:W-:Y:S02]  /*daa0*/  STL [R1+0xe30], R12 ;  /* 0x000e300c01007387 */ /* 0x0001e40000100800 */
[----:B0-----:R-:W-:-:S02]  /*dab0*/  LEA.HI.X.SX32 R12, R5, R2, 0x1, P3 ;  /* 0x00000002050c7211 */ /* 0x001fc400018f0eff */
[----:B------:R-:W4:Y:S01]  /*dac0*/  LDL.LU R5, [R1+0x70] ;  /* 0x0000700001057983 */ /* 0x000f220000300800 */
[----:B-----5:R-:W-:-:S05]  /*dad0*/  IADD3 R23, P4, PT, R16, R19, RZ ;  /* 0x0000001310177210 */ /* 0x020fca0007f9e0ff */
[----:B------:R-:W-:Y:S04]  /*dae0*/  STL [R1+0xe6c], R23 ;  /* 0x000e6c1701007387 */ /* 0x000fe80000100800 */
[----:B------:R0:W-:Y:S02]  /*daf0*/  STL [R1+0xe38], R12 ;  /* 0x000e380c01007387 */ /* 0x0001e40000100800 */
[----:B0-----:R-:W-:Y:S02]  /*db00*/  LEA.HI.X.SX32 R12, R4, R2, 0x1, P2 ;  /* 0x00000002040c7211 */ /* 0x001fe400010f0eff */
        /* <DEDUP_REMOVED lines=9> */
[----:B------:R-:W-:Y:S02]  /*dba0*/  IADD3 R24, P1, PT, R14, R19, RZ ;  /* 0x000000130e187210 */ /* 0x000fe40007f3e0ff */
[----:B0-----:R-:W-:-:S03]  /*dbb0*/  LEA.HI.X.SX32 R23, R18, R2, 0x1, P6 ;  /* 0x0000000212177211 */ /* 0x001fc600030f0eff */
[----:B------:R-:W-:Y:S04]  /*dbc0*/  STL [R1+0xe84], R24 ;  /* 0x000e841801007387 */ /* 0x000fe80000100800 */
[----:B------:R-:W5:Y:S04]  /*dbd0*/  LDL.LU R18, [R1+0x64] ;  /* 0x0000640001127983 */ /* 0x000f680000300800 */
[----:B------:R0:W-:Y:S01]  /*dbe0*/  STL [R1+0xe50], R23 ;  /* 0x000e501701007387 */ /* 0x0001e20000100800 */
[----:B-1----:R-:W-:Y:S02]  /*dbf0*/  IADD3 R12, P6, PT, R9, R19, RZ ;  /* 0x00000013090c7210 */ /* 0x002fe40007fde0ff */
[----:B0-----:R-:W-:-:S02]  /*dc00*/  LEA.HI.X.SX32 R23, R11, R2, 0x1, P5 ;  /* 0x000000020b177211 */ /* 0x001fc400028f0eff */
[----:B------:R-:W-:Y:S01]  /*dc10*/  LEA.HI.X.SX32 R11, R17, R2, 0x1, P0 ;  /* 0x00000002110b7211 */ /* 0x000fe200000f0eff */
[----:B------:R2:W-:Y:S04]  /*dc20*/  STL [R1+0xe8c], R12 ;  /* 0x000e8c0c01007387 */ /* 0x0005e80000100800 */
[----:B------:R0:W-:Y:S04]  /*dc30*/  STL [R1+0xe58], R23 ;  /* 0x000e581701007387 */ /* 0x0001e80000100800 */
[----:B------:R-:W5:Y:S01]  /*dc40*/  LDL.LU R17, [R1+0x60] ;  /* 0x0000600001117983 */ /* 0x000f620000300800 */
[----:B--2---:R-:W-:-:S05]  /*dc50*/  IADD3 R12, P5, PT, R0, R19, RZ ;  /* 0x00000013000c7210 */ /* 0x004fca0007fbe0ff */
[----:B------:R1:W-:Y:S04]  /*dc60*/  STL [R1+0xe94], R12 ;  /* 0x000e940c01007387 */ /* 0x0003e80000100800 */
[----:B------:R-:W-:Y:S01]  /*dc70*/  STL [R1+0xe60], R11 ;  /* 0x000e600b01007387 */ /* 0x000fe20000100800 */
[----:B0-----:R-:W-:Y:S02]  /*dc80*/  IADD3 R23, P0, PT, R27, R19, RZ ;  /* 0x000000131b177210 */ /* 0x001fe40007f1e0ff */
[----:B-1----:R-:W-:-:S03]  /*dc90*/  LEA.HI.X.SX32 R12, R16, R2, 0x1, P4 ;  /* 0x00000002100c7211 */ /* 0x002fc600020f0eff */
[----:B------:R-:W-:Y:S04]  /*dca0*/  STL [R1+0xe9c], R23 ;  /* 0x000e9c1701007387 */ /* 0x000fe80000100800 */
[----:B------:R-:W2:Y:S04]  /*dcb0*/  LDL.LU R16, [R1+0x5c] ;  /* 0x00005c0001107983 */ /* 0x000ea80000300800 */
[----:B------:R0:W-:Y:S02]  /*dcc0*/  STL [R1+0xe68], R12 ;  /* 0x000e680c01007387 */ /* 0x0001e40000100800 */
[----:B0-----:R-:W-:-:S02]  /*dcd0*/  LEA.HI.X.SX32 R12, R10, R2, 0x1, P3 ;  /* 0x000000020a0c7211 */ /* 0x001fc400018f0eff */
[----:B------:R-:W-:-:S05]  /*dce0*/  IADD3 R11, P4, PT, R28, R19, RZ ;  /* 0x000000131c0b7210 */ /* 0x000fca0007f9e0ff */
[----:B------:R0:W-:Y:S01]  /*dcf0*/  STL [R1+0xea4], R11 ;  /* 0x000ea40b01007387 */ /* 0x0001e20000100800 */
[----:B------:R-:W-:-:S03]  /*dd00*/  LEA.HI.X.SX32 R10, R15, R2, 0x1, P2 ;  /* 0x000000020f0a7211 */ /* 0x000fc600010f0eff */
[----:B------:R-:W-:Y:S04]  /*dd10*/  STL [R1+0xe70], R12 ;  /* 0x000e700c01007387 */ /* 0x000fe80000100800 */
[----:B------:R-:W2:Y:S01]  /*dd20*/  LDL.LU R15, [R1+0x58] ;  /* 0x00005800010f7983 */ /* 0x000ea20000300800 */
[----:B0-----:R-:W-:-:S05]  /*dd30*/  IADD3 R11, P3, PT, R8, R19, RZ ;  /* 0x00000013080b7210 */ /* 0x001fca0007f7e0ff */
[----:B------:R0:W-:Y:S04]  /*dd40*/  STL [R1+0xeac], R11 ;  /* 0x000eac0b01007387 */ /* 0x0001e80000100800 */
[----:B------:R-:W-:Y:S01]  /*dd50*/  STL [R1+0xe78], R10 ;  /* 0x000e780a01007387 */ /* 0x000fe20000100800 */
[----:B0-----:R-:W-:Y:S02]  /*dd60*/  LEA.HI.X.SX32 R11, R14, R2, 0x1, P1 ;  /* 0x000000020e0b7211 */ /* 0x001fe400008f0eff */
[----:B------:R-:W-:-:S05]  /*dd70*/  IADD3 R12, P2, PT, R7, R19, RZ ;  /* 0x00000013070c7210 */ /* 0x000fca0007f5e0ff */
[----:B------:R-:W-:Y:S04]  /*dd80*/  STL [R1+0xeb4], R12 ;  /* 0x000eb40c01007387 */ /* 0x000fe80000100800 */
[----:B------:R-:W2:Y:S04]  /*dd90*/  LDL.LU R14, [R1+0x54] ;  /* 0x00005400010e7983 */ /* 0x000ea80000300800 */
[----:B------:R0:W-:Y:S02]  /*dda0*/  STL [R1+0xe80], R11 ;  /* 0x000e800b01007387 */ /* 0x0001e40000100800 */
[----:B0-----:R-:W-:-:S02]  /*ddb0*/  LEA.HI.X.SX32 R11, R9, R2, 0x1, P6 ;  /* 0x00000002090b7211 */ /* 0x001fc400030f0eff */
[----:B------:R-:W-:Y:S02]  /*ddc0*/  LEA.HI.X.SX32 R8, R8, R2, 0x1, P3 ;  /* 0x0000000208087211 */ /* 0x000fe400018f0eff */
[----:B---3--:R-:W-:-:S05]  /*ddd0*/  IADD3 R10, P1, PT, R13, R19, RZ ;  /* 0x000000130d0a7210 */ /* 0x008fca0007f3e0ff */
[----:B------:R0:W-:Y:S04]  /*dde0*/  STL [R1+0xebc], R10 ;  /* 0x000ebc0a01007387 */ /* 0x0001e80000100800 */
[----:B------:R-:W-:Y:S01]  /*ddf0*/  STL [R1+0xe88], R11 ;  /* 0x000e880b01007387 */ /* 0x000fe20000100800 */
[-C--:B0-----:R-:W-:Y:S02]  /*de00*/  LEA.HI.X.SX32 R10, R0, R2.reuse, 0x1, P5 ;  /* 0x00000002000a7211 */ /* 0x081fe400028f0eff */
[----:B----4-:R-:W-:Y:S01]  /*de10*/  IADD3 R9, P6, PT, R6, R19, RZ ;  /* 0x0000001306097210 */ /* 0x010fe20007fde0ff */
[----:B------:R-:W3:Y:S04]  /*de20*/  LDL.LU R0, [R1+0x50] ;  /* 0x0000500001007983 */ /* 0x000ee80000300800 */
[----:B------:R-:W-:Y:S04]  /*de30*/  STL [R1+0xec4], R9 ;  /* 0x000ec40901007387 */ /* 0x000fe80000100800 */
[----:B------:R0:W-:Y:S02]  /*de40*/  STL [R1+0xe90], R10 ;  /* 0x000e900a01007387 */ /* 0x0001e40000100800 */
[----:B0-----:R-:W-:-:S02]  /*de50*/  LEA.HI.X.SX32 R10, R27, R2, 0x1, P0 ;  /* 0x000000021b0a7211 */ /* 0x001fc400000f0eff */
[----:B------:R-:W-:Y:S01]  /*de60*/  IADD3 R9, P5, PT, R5, R19, RZ ;  /* 0x0000001305097210 */ /* 0x000fe20007fbe0ff */
[----:B------:R-:W4:Y:S04]  /*de70*/  LDL.LU R27, [R1+0x4c] ;  /* 0x00004c00011b7983 */ /* 0x000f280000300800 */
[----:B------:R-:W-:Y:S04]  /*de80*/  STL [R1+0xecc], R9 ;  /* 0x000ecc0901007387 */ /* 0x000fe80000100800 */
[----:B------:R0:W-:Y:S02]  /*de90*/  STL [R1+0xe98], R10 ;  /* 0x000e980a01007387 */ /* 0x0001e40000100800 */
[----:B0-----:R-:W-:-:S02]  /*dea0*/  LEA.HI.X.SX32 R10, R28, R2, 0x1, P4 ;  /* 0x000000021c0a7211 */ /* 0x001fc400020f0eff */
[----:B------:R-:W4:Y:S01]  /*deb0*/  LDL.LU R28, [R1+0x44] ;  /* 0x00004400011c7983 */ /* 0x000f220000300800 */
[----:B-----5:R-:W-:-:S05]  /*dec0*/  IADD3 R9, P0, PT, R4, R19, RZ ;  /* 0x0000001304097210 */ /* 0x020fca0007f1e0ff */
[----:B------:R0:W-:Y:S04]  /*ded0*/  STL [R1+0xed4], R9 ;  /* 0x000ed40901007387 */ /* 0x0001e80000100800 */
[----:B------:R-:W-:Y:S04]  /*dee0*/  STL [R1+0xea0], R10 ;  /* 0x000ea00a01007387 */ /* 0x000fe80000100800 */
[----:B------:R-:W5:Y:S01]  /*def0*/  LDL.LU R29, [R1+0x40] ;  /* 0x00004000011d7983 */ /* 0x000f620000300800 */
[----:B0-----:R-:W-:-:S05]  /*df00*/  IADD3 R9, P4, PT, R3, R19, RZ ;  /* 0x0000001303097210 */ /* 0x001fca0007f9e0ff */
[----:B------:R0:W-:Y:S04]  /*df10*/  STL [R1+0xedc], R9 ;  /* 0x000edc0901007387 */ /* 0x0001e80000100800 */
[----:B------:R-:W5:Y:S04]  /*df20*/  LDL.LU R24, [R1+0x3c] ;  /* 0x00003c0001187983 */ /* 0x000f680000300800 */
[----:B------:R1:W-:Y:S04]  /*df30*/  STL [R1+0xea8], R8 ;  /* 0x000ea80801007387 */ /* 0x0003e80000100800 */
[----:B------:R-:W5:Y:S01]  /*df40*/  LDL.LU R23, [R1+0x38] ;  /* 0x0000380001177983 */ /* 0x000f620000300800 */
[----:B0-----:R-:W-:-:S02]  /*df50*/  IADD3 R9, P3, PT, R18, R19, RZ ;  /* 0x0000001312097210 */ /* 0x001fc40007f7e0ff */
[----:B-1----:R-:W-:-:S03]  /*df60*/  LEA.HI.X.SX32 R8, R7, R2, 0x1, P2 ;  /* 0x0000000207087211 */ /* 0x002fc600010f0eff */
[----:B------:R-:W-:Y:S04]  /*df70*/  STL [R1+0xee4], R9 ;  /* 0x000ee40901007387 */ /* 0x000fe80000100800 */
[----:B------:R-:W5:Y:S04]  /*df80*/  LDL.LU R12, [R1+0x34] ;  /* 0x00003400010c7983 */ /* 0x000f680000300800 */
[----:B------:R0:W-:Y:S04]  /*df90*/  STL [R1+0xeb0], R8 ;  /* 0x000eb00801007387 */ /* 0x0001e80000100800 */
[----:B------:R-:W5:Y:S01]  /*dfa0*/  LDL.LU R11, [R1+0x30] ;  /* 0x00003000010b7983 */ /* 0x000f620000300800 */
[----:B------:R-:W-:-:S02]  /*dfb0*/  IADD3 R7, P2, PT, R17, R19, RZ ;  /* 0x0000001311077210 */ /* 0x000fc40007f5e0ff */
[----:B0-----:R-:W-:-:S03]  /*dfc0*/  LEA.HI.X.SX32 R8, R13, R2, 0x1, P1 ;  /* 0x000000020d087211 */ /* 0x001fc600008f0eff */
[----:B------:R2:W-:Y:S04]  /*dfd0*/  STL [R1+0xeec], R7 ;  /* 0x000eec0701007387 */ /* 0x0005e80000100800 */
[----:B------:R-:W5:Y:S04]  /*dfe0*/  LDL.LU R13, [R1+0x2c] ;  /* 0x00002c00010d7983 */ /* 0x000f680000300800 */
[----:B------:R0:W-:Y:S04]  /*dff0*/  STL [R1+0xeb8], R8 ;  /* 0x000eb80801007387 */ /* 0x0001e80000100800 */
[----:B------:R-:W5:Y:S01]  /*e000*/  LDL.LU R10, [R1+0x28] ;  /* 0x00002800010a7983 */ /* 0x000f620000300800 */
[----:B------:R-:W-:-:S02]  /*e010*/  LEA.HI.X.SX32 R6, R6, R2, 0x1, P6 ;  /* 0x0000000206067211 */ /* 0x000fc400030f0eff */
[----:B--2---:R-:W-:-:S05]  /*e020*/  IADD3 R7, P1, PT, R16, R19, RZ ;  /* 0x0000001310077210 */ /* 0x004fca0007f3e0ff */
[----:B------:R-:W-:Y:S04]  /*e030*/  STL [R1+0xef4], R7 ;  /* 0x000ef40701007387 */ /* 0x000fe80000100800 */
[----:B------:R-:W2:Y:S04]  /*e040*/  LDL.LU R9, [R1+0x24] ;  /* 0x0000240001097983 */ /* 0x000ea80000300800 */
[----:B------:R1:W-:Y:S01]  /*e050*/  STL [R1+0xec0], R6 ;  /* 0x000ec00601007387 */ /* 0x0003e20000100800 */
[----:B------:R-:W-:-:S03]  /*e060*/  LEA.HI.X.SX32 R4, R4, R2, 0x1, P0 ;  /* 0x0000000204047211 */ /* 0x000fc600000f0eff */
[----:B0-----:R-:W2:Y:S01]  /*e070*/  LDL.LU R8, [R1+0x20] ;  /* 0x0000200001087983 */ /* 0x001ea20000300800 */
[----:B-1----:R-:W-:Y:S02]  /*e080*/  LEA.HI.X.SX32 R6, R5, R2, 0x1, P5 ;  /* 0x0000000205067211 */ /* 0x002fe400028f0eff */
[----:B------:R-:W-:-:S05]  /*e090*/  IADD3 R7, P6, PT, R15, R19, RZ ;  /* 0x000000130f077210 */ /* 0x000fca0007fde0ff */
[----:B------:R0:W-:Y:S01]  /*e0a0*/  STL [R1+0xefc], R7 ;  /* 0x000efc0701007387 */ /* 0x0001e20000100800 */
[----:B------:R-:W-:-:S03]  /*e0b0*/  LEA.HI.X.SX32 R3, R3, R2, 0x1, P4 ;  /* 0x0000000203037211 */ /* 0x000fc600020f0eff */
[----:B0-----:R-:W2:Y:S04]  /*e0c0*/  LDL.LU R7, [R1+0x18] ;  /* 0x0000180001077983 */ /* 0x001ea80000300800 */
[----:B------:R0:W-:Y:S04]  /*e0d0*/  STL [R1+0xec8], R6 ;  /* 0x000ec80601007387 */ /* 0x0001e80000100800 */
[----:B0-----:R-:W2:Y:S01]  /*e0e0*/  LDL.LU R6, [R1+0x10] ;  /* 0x0000100001067983 */ /* 0x001ea20000300800 */
[----:B------:R-:W-:-:S05]  /*e0f0*/  IADD3 R5, P5, PT, R14, R19, RZ ;  /* 0x000000130e057210 */ /* 0x000fca0007fbe0ff */
[----:B------:R0:W-:Y:S04]  /*e100*/  STL [R1+0xf04], R5 ;  /* 0x000f040501007387 */ /* 0x0001e80000100800 */
[----:B0-----:R-:W2:Y:S04]  /*e110*/  LDL.LU R5, [R1+0xc] ;  /* 0x00000c0001057983 */ /* 0x001ea80000300800 */
[----:B------:R3:W-:Y:S01]  /*e120*/  STL [R1+0xed0], R4 ;  /* 0x000ed00401007387 */ /* 0x0007e20000100800 */
[-C--:B------:R-:W-:Y:S02]  /*e130*/  LEA.HI.X.SX32 R18, R18, R2.reuse, 0x1, P3 ;  /* 0x0000000212127211 */ /* 0x080fe400018f0eff */
[----:B------:R-:W-:-:S02]  /*e140*/  LEA.HI.X.SX32 R17, R17, R2, 0x1, P2 ;  /* 0x0000000211117211 */ /* 0x000fc400010f0eff */
[-C--:B------:R-:W-:Y:S02]  /*e150*/  LEA.HI.X.SX32 R16, R16, R2.reuse, 0x1, P1 ;  /* 0x0000000210107211 */ /* 0x080fe400008f0eff */
[-C--:B------:R-:W-:Y:S02]  /*e160*/  LEA.HI.X.SX32 R15, R15, R2.reuse, 0x1, P6 ;  /* 0x000000020f0f7211 */ /* 0x080fe400030f0eff */
[----:B------:R-:W-:Y:S02]  /*e170*/  LEA.HI.X.SX32 R14, R14, R2, 0x1, P5 ;  /* 0x000000020e0e7211 */ /* 0x000fe400028f0eff */
[----:B---3--:R-:W-:-:S05]  /*e180*/  IADD3 R4, P0, PT, R0, R19, RZ ;  /* 0x0000001300047210 */ /* 0x008fca0007f1e0ff */
[----:B------:R0:W-:Y:S04]  /*e190*/  STL [R1+0xf0c], R4 ;  /* 0x000f0c0401007387 */ /* 0x0001e80000100800 */
[----:B0-----:R-:W3:Y:S04]  /*e1a0*/  LDL.LU R4, [R1+0x8] ;  /* 0x0000080001047983 */ /* 0x001ee80000300800 */
[----:B------:R4:W-:Y:S02]  /*e1b0*/  STL [R1+0xed8], R3 ;  /* 0x000ed80301007387 */ /* 0x0009e40000100800 */
[----:B----4-:R-:W-:-:S05]  /*e1c0*/  IADD3 R3, P4, PT, R27, R19, RZ ;  /* 0x000000131b037210 */ /* 0x010fca0007f9e0ff */
[----:B------:R0:W-:Y:S04]  /*e1d0*/  STL [R1+0xf14], R3 ;  /* 0x000f140301007387 */ /* 0x0001e80000100800 */
[----:B0-----:R-:W4:Y:S04]  /*e1e0*/  LDL.LU R3, [R1] ;  /* 0x0000000001037983 */ /* 0x001f280000300800 */
[----:B------:R0:W-:Y:S02]  /*e1f0*/  STL [R1+0xee0], R18 ;  /* 0x000ee01201007387 */ /* 0x0001e40000100800 */
[----:B0-----:R-:W-:-:S05]  /*e200*/  IADD3 R18, P3, PT, R28, R19, RZ ;  /* 0x000000131c127210 */ /* 0x001fca0007f7e0ff */
[----:B------:R0:W-:Y:S04]  /*e210*/  STL [R1+0xf1c], R18 ;  /* 0x000f1c1201007387 */ /* 0x0001e80000100800 */
[----:B0-----:R-:W4:Y:S04]  /*e220*/  LDL.LU R18, [R1+0x1640] ;  /* 0x0016400001127983 */ /* 0x001f280000300800 */
[----:B------:R5:W-:Y:S02]  /*e230*/  STL [R1+0xee8], R17 ;  /* 0x000ee81101007387 */ /* 0x000be40000100800 */
[----:B-----5:R-:W-:-:S05]  /*e240*/  IADD3 R17, P2, PT, R29, R19, RZ ;  /* 0x000000131d117210 */ /* 0x020fca0007f5e0ff */
[----:B------:R0:W-:Y:S04]  /*e250*/  STL [R1+0xf24], R17 ;  /* 0x000f241101007387 */ /* 0x0001e80000100800 */
[----:B0-----:R-:W5:Y:S04]  /*e260*/  LDL.LU R17, [R1+0x163c] ;  /* 0x00163c0001117983 */ /* 0x001f680000300800 */
[----:B------:R0:W-:Y:S02]  /*e270*/  STL [R1+0xef0], R16 ;  /* 0x000ef01001007387 */ /* 0x0001e40000100800 */
[----:B0-----:R-:W-:-:S05]  /*e280*/  IADD3 R16, P1, PT, R24, R19, RZ ;  /* 0x0000001318107210 */ /* 0x001fca0007f3e0ff */
[----:B------:R0:W-:Y:S04]  /*e290*/  STL [R1+0xf2c], R16 ;  /* 0x000f2c1001007387 */ /* 0x0001e80000100800 */
[----:B0-----:R-:W5:Y:S04]  /*e2a0*/  LDL.LU R16, [R1+0x1638] ;  /* 0x0016380001107983 */ /* 0x001f680000300800 */
[----:B------:R0:W-:Y:S02]  /*e2b0*/  STL [R1+0xef8], R15 ;  /* 0x000ef80f01007387 */ /* 0x0001e40000100800 */
[----:B0-----:R-:W-:-:S05]  /*e2c0*/  IADD3 R15, P6, PT, R23, R19, RZ ;  /* 0x00000013170f7210 */ /* 0x001fca0007fde0ff */
[----:B------:R0:W-:Y:S01]  /*e2d0*/  STL [R1+0xf34], R15 ;  /* 0x000f340f01007387 */ /* 0x0001e20000100800 */
[----:B------:R-:W-:-:S03]  /*e2e0*/  LEA.HI.X.SX32 R0, R0, R2, 0x1, P0 ;  /* 0x0000000200007211 */ /* 0x000fc600000f0eff */
        /* <DEDUP_REMOVED lines=13> */
[----:B------:R0:W-:Y:S04]  /*e3c0*/  STL [R1+0xf4c], R27 ;  /* 0x000f4c1b01007387 */ /* 0x0001e80000100800 */
[----:B0-----:R-:W5:Y:S04]  /*e3d0*/  LDL.LU R27, [R1+0x1628] ;  /* 0x00162800011b7983 */ /* 0x001f680000300800 */
[----:B------:R0:W-:Y:S02]  /*e3e0*/  STL [R1+0xf18], R28 ;  /* 0x000f181c01007387 */ /* 0x0001e40000100800 */
[----:B0-----:R-:W-:-:S05]  /*e3f0*/  IADD3 R28, P3, PT, R10, R19, RZ ;  /* 0x000000130a1c7210 */ /* 0x001fca0007f7e0ff */
[----:B------:R0:W-:Y:S04]  /*e400*/  STL [R1+0xf54], R28 ;  /* 0x000f541c01007387 */ /* 0x0001e80000100800 */
[----:B0-----:R-:W5:Y:S01]  /*e410*/  LDL.LU R28, [R1+0x1624] ;  /* 0x00162400011c7983 */ /* 0x001f620000300800 */
[----:B------:R-:W-:-:S05]  /*e420*/  LEA.HI.X.SX32 R29, R29, R2, 0x1, P2 ;  /* 0x000000021d1d7211 */ /* 0x000fca00010f0eff */
[----:B------:R2:W-:Y:S02]  /*e430*/  STL [R1+0xf20], R29 ;  /* 0x000f201d01007387 */ /* 0x0005e40000100800 */
[----:B--2---:R-:W-:-:S05]  /*e440*/  IADD3 R29, P2, PT, R9, R19, RZ ;  /* 0x00000013091d7210 */ /* 0x004fca0007f5e0ff */
[----:B------:R0:W-:Y:S02]  /*e450*/  STL [R1+0xf5c], R29 ;  /* 0x000f5c1d01007387 */ /* 0x0001e40000100800 */
[----:B0-----:R-:W-:Y:S02]  /*e460*/  LEA.HI.X.SX32 R29, R24, R2, 0x1, P1 ;  /* 0x00000002181d7211 */ /* 0x001fe400008f0eff */
[----:B------:R-:W-:-:S03]  /*e470*/  IADD3 R24, P1, PT, R8, R19, RZ ;  /* 0x0000001308187210 */ /* 0x000fc60007f3e0ff */
[----:B------:R0:W-:Y:S04]  /*e480*/  STL [R1+0xf28], R29 ;  /* 0x000f281d01007387 */ /* 0x0001e80000100800 */
[----:B------:R1:W-:Y:S01]  /*e490*/  STL [R1+0xf64], R24 ;  /* 0x000f641801007387 */ /* 0x0003e20000100800 */
[-C--:B0-----:R-:W-:Y:S02]  /*e4a0*/  LEA.HI.X.SX32 R29, R23, R2.reuse, 0x1, P6 ;  /* 0x00000002171d7211 */ /* 0x081fe400030f0eff */
[-C--:B------:R-:W-:Y:S02]  /*e4b0*/  IADD3 R23, P6, PT, R7, R19.reuse, RZ ;  /* 0x0000001307177210 */ /* 0x080fe40007fde0ff */
[----:B-1----:R-:W-:Y:S01]  /*e4c0*/  LEA.HI.X.SX32 R24, R12, R2, 0x1, P5 ;  /* 0x000000020c187211 */ /* 0x002fe200028f0eff */
[----:B------:R-:W-:Y:S01]  /*e4d0*/  STL [R1+0xf30], R29 ;  /* 0x000f301d01007387 */ /* 0x000fe20000100800 */
[----:B------:R-:W-:-:S03]  /*e4e0*/  IADD3 R12, P5, PT, R6, R19, RZ ;  /* 0x00000013060c7210 */ /* 0x000fc60007fbe0ff */
[----:B------:R0:W-:Y:S04]  /*e4f0*/  STL [R1+0xf6c], R23 ;  /* 0x000f6c1701007387 */ /* 0x0001e80000100800 */
[----:B------:R-:W-:Y:S01]  /*e500*/  STL [R1+0xf38], R24 ;  /* 0x000f381801007387 */ /* 0x000fe20000100800 */
[-C--:B0-----:R-:W-:Y:S02]  /*e510*/  LEA.HI.X.SX32 R23, R11, R2.reuse, 0x1, P0 ;  /* 0x000000020b177211 */ /* 0x081fe400000f0eff */
[----:B------:R-:W-:Y:S01]  /*e520*/  IADD3 R11, P0, PT, R5, R19, RZ ;  /* 0x00000013050b7210 */ /* 0x000fe20007f1e0ff */
[----:B------:R0:W-:Y:S04]  /*e530*/  STL [R1+0xf74], R12 ;  /* 0x000f740c01007387 */ /* 0x0001e80000100800 */
[----:B------:R-:W-:Y:S01]  /*e540*/  STL [R1+0xf40], R23 ;  /* 0x000f401701007387 */ /* 0x000fe20000100800 */
[----:B------:R-:W-:-:S02]  /*e550*/  LEA.HI.X.SX32 R10, R10, R2, 0x1, P3 ;  /* 0x000000020a0a7211 */ /* 0x000fc400018f0eff */
[----:B0-----:R-:W-:Y:S02]  /*e560*/  LEA.HI.X.SX32 R12, R13, R2, 0x1, P4 ;  /* 0x000000020d0c7211 */ /* 0x001fe400020f0eff */
[----:B------:R-:W2:Y:S04]  /*e570*/  LDL.LU R13, [R1+0x1e4] ;  /* 0x0001e400010d7983 */ /* 0x000ea80000300800 */
[----:B------:R3:W-:Y:S04]  /*e580*/  STL [R1+0xf7c], R11 ;  /* 0x000f7c0b01007387 */ /* 0x0007e80000100800 */
[----:B------:R4:W-:Y:S01]  /*e590*/  STL [R1+0xf48], R12 ;  /* 0x000f480c01007387 */ /* 0x0009e20000100800 */
[----:B---3--:R-:W-:-:S02]  /*e5a0*/  IADD3 R11, P4, PT, R4, R19, RZ ;  /* 0x00000013040b7210 */ /* 0x008fc40007f9e0ff */
[----:B----4-:R-:W-:-:S03]  /*e5b0*/  IADD3 R12, P3, PT, R3, R19, RZ ;  /* 0x00000013030c7210 */ /* 0x010fc60007f7e0ff */
[----:B------:R0:W-:Y:S04]  /*e5c0*/  STL [R1+0xf84], R11 ;  /* 0x000f840b01007387 */ /* 0x0001e80000100800 */
[----:B------:R1:W-:Y:S01]  /*e5d0*/  STL [R1+0xf50], R10 ;  /* 0x000f500a01007387 */ /* 0x0003e20000100800 */
[-C--:B------:R-:W-:Y:S02]  /*e5e0*/  LEA.HI.X.SX32 R7, R7, R2.reuse, 0x1, P6 ;  /* 0x0000000207077211 */ /* 0x080fe400030f0eff */
[-C--:B0-----:R-:W-:Y:S02]  /*e5f0*/  LEA.HI.X.SX32 R11, R9, R2.reuse, 0x1, P2 ;  /* 0x00000002090b7211 */ /* 0x081fe400010f0eff */
[-C--:B------:R-:W-:Y:S01]  /*e600*/  LEA.HI.X.SX32 R9, R8, R2.reuse, 0x1, P1 ;  /* 0x0000000208097211 */ /* 0x080fe200008f0eff */
[----:B------:R-:W-:Y:S04]  /*e610*/  STL [R1+0xf8c], R12 ;  /* 0x000f8c0c01007387 */ /* 0x000fe80000100800 */
[----:B------:R-:W-:Y:S01]  /*e620*/  STL [R1+0xf58], R11 ;  /* 0x000f580b01007387 */ /* 0x000fe20000100800 */
[----:B------:R-:W-:-:S02]  /*e630*/  LEA.HI.X.SX32 R4, R4, R2, 0x1, P4 ;  /* 0x0000000204047211 */ /* 0x000fc400020f0eff */
[-C--:B-----5:R-:W-:Y:S02]  /*e640*/  IADD3 R8, P1, PT, R27, R19.reuse, RZ ;  /* 0x000000131b087210 */ /* 0x0a0fe40007f3e0ff */
[----:B-1----:R-:W-:-:S05]  /*e650*/  IADD3 R10, P2, PT, R28, R19, RZ ;  /* 0x000000131c0a7210 */ /* 0x002fca0007f5e0ff */
[----:B------:R-:W-:Y:S04]  /*e660*/  STL [R1+0xf94], R10 ;  /* 0x000f940a01007387 */ /* 0x000fe80000100800 */
[----:B------:R0:W-:Y:S04]  /*e670*/  STL [R1+0xf60], R9 ;  /* 0x000f600901007387 */ /* 0x0001e80000100800 */
[----:B------:R1:W-:Y:S04]  /*e680*/  STL [R1+0xf9c], R8 ;  /* 0x000f9c0801007387 */ /* 0x0003e80000100800 */
[----:B------:R3:W-:Y:S01]  /*e690*/  STL [R1+0xf68], R7 ;  /* 0x000f680701007387 */ /* 0x0007e20000100800 */
[----:B0-----:R-:W-:-:S02]  /*e6a0*/  IADD3 R9, P6, PT, R0, R19, RZ ;  /* 0x0000001300097210 */ /* 0x001fc40007fde0ff */
[-C--:B-1----:R-:W-:Y:S02]  /*e6b0*/  LEA.HI.X.SX32 R8, R6, R2.reuse, 0x1, P5 ;  /* 0x0000000206087211 */ /* 0x082fe400028f0eff */
[----:B------:R-:W-:Y:S02]  /*e6c0*/  LEA.HI.X.SX32 R6, R5, R2, 0x1, P0 ;  /* 0x0000000205067211 */ /* 0x000fe400000f0eff */
[-C--:B---3--:R-:W-:Y:S01]  /*e6d0*/  IADD3 R7, P5, PT, R14, R19.reuse, RZ ;  /* 0x000000130e077210 */ /* 0x088fe20007fbe0ff */
[----:B------:R-:W-:Y:S01]  /*e6e0*/  STL [R1+0xfa4], R9 ;  /* 0x000fa40901007387 */ /* 0x000fe20000100800 */
[----:B------:R-:W-:-:S03]  /*e6f0*/  IADD3 R5, P0, PT, R15, R19, RZ ;  /* 0x000000130f057210 */ /* 0x000fc60007f1e0ff */
[----:B------:R-:W-:Y:S04]  /*e700*/  STL [R1+0xf70], R8 ;  /* 0x000f700801007387 */ /* 0x000fe80000100800 */
[----:B------:R-:W-:Y:S04]  /*e710*/  STL [R1+0xfac], R7 ;  /* 0x000fac0701007387 */ /* 0x000fe80000100800 */
[----:B------:R0:W-:Y:S04]  /*e720*/  STL [R1+0xf78], R6 ;  /* 0x000f780601007387 */ /* 0x0001e80000100800 */
[----:B------:R1:W-:Y:S04]  /*e730*/  STL [R1+0xfb4], R5 ;  /* 0x000fb40501007387 */ /* 0x0003e80000100800 */
[----:B------:R3:W-:Y:S01]  /*e740*/  STL [R1+0xf80], R4 ;  /* 0x000f800401007387 */ /* 0x0007e20000100800 */
[----:B0-----:R-:W-:-:S02]  /*e750*/  IADD3 R6, P4, PT, R16, R19, RZ ;  /* 0x0000001310067210 */ /* 0x001fc40007f9e0ff */
[----:B-1----:R-:W-:-:S03]  /*e760*/  LEA.HI.X.SX32 R5, R3, R2, 0x1, P3 ;  /* 0x0000000203057211 */ /* 0x002fc600018f0eff */
[----:B------:R-:W-:Y:S01]  /*e770*/  STL [R1+0xfbc], R6 ;  /* 0x000fbc0601007387 */ /* 0x000fe20000100800 */
[----:B---3--:R-:W-:-:S03]  /*e780*/  IADD3 R4, P3, PT, R17, R19, RZ ;  /* 0x0000001311047210 */ /* 0x008fc60007f7e0ff */
[----:B------:R0:W-:Y:S01]  /*e790*/  STL [R1+0xf88], R5 ;  /* 0x000f880501007387 */ /* 0x0001e20000100800 */
[----:B------:R-:W-:-:S03]  /*e7a0*/  LEA.HI.X.SX32 R3, R28, R2, 0x1, P2 ;  /* 0x000000021c037211 */ /* 0x000fc600010f0eff */
[----:B------:R1:W-:Y:S01]  /*e7b0*/  STL [R1+0xfc0], R4 ;  /* 0x000fc00401007387 */ /* 0x0003e20000100800 */
[----:B0-----:R-:W-:-:S03]  /*e7c0*/  IADD3 R5, P2, PT, R18, R19, RZ ;  /* 0x0000001312057210 */ /* 0x001fc60007f5e0ff */
[----:B------:R-:W-:Y:S01]  /*e7d0*/  STL [R1+0xf90], R3 ;  /* 0x000f900301007387 */ /* 0x000fe20000100800 */
[----:B-1----:R-:W-:-:S03]  /*e7e0*/  LEA.HI.X.SX32 R4, R27, R2, 0x1, P1 ;  /* 0x000000021b047211 */ /* 0x002fc600008f0eff */
[----:B------:R0:W-:Y:S04]  /*e7f0*/  STL [R1+0xfc4], R5 ;  /* 0x000fc40501007387 */ /* 0x0001e80000100800 */
[----:B------:R1:W-:Y:S01]  /*e800*/  STL [R1+0xf98], R4 ;  /* 0x000f980401007387 */ /* 0x0003e20000100800 */
[----:B0-----:R-:W-:-:S03]  /*e810*/  LEA.HI.X.SX32 R5, R0, R2, 0x1, P6 ;  /* 0x0000000200057211 */ /* 0x001fc600030f0eff */
[----:B------:R-:W3:Y:S01]  /*e820*/  LDL.LU R0, [R1+0x1620] ;  /* 0x0016200001007983 */ /* 0x000ee20000300800 */
[----:B------:R-:W-:Y:S02]  /*e830*/  IMAD R20, R20, UR11, RZ ;  /* 0x0000000b14147c24 */ /* 0x000fe4000f8e02ff */
[----:B------:R-:W-:-:S03]  /*e840*/  IMAD R21, R21, UR11, RZ ;  /* 0x0000000b15157c24 */ /* 0x000fc6000f8e02ff */
[----:B------:R-:W-:Y:S01]  /*e850*/  IADD3 R3, P1, PT, R20, R19, RZ ;  /* 0x0000001314037210 */ /* 0x000fe20007f3e0ff */
[----:B------:R-:W-:-:S04]  /*e860*/  IMAD R26, R26, UR11, RZ ;  /* 0x0000000b1a1a7c24 */ /* 0x000fc8000f8e02ff */
[----:B------:R0:W-:Y:S01]  /*e870*/  STL [R1+0xfc8], R3 ;  /* 0x000fc80301007387 */ /* 0x0001e20000100800 */
[----:B-1----:R-:W-:Y:S01]  /*e880*/  LEA.HI.X.SX32 R4, R14, R2, 0x1, P5 ;  /* 0x000000020e047211 */ /* 0x002fe200028f0eff */
[----:B------:R-:W-:Y:S02]  /*e890*/  IMAD R25, R25, UR11, RZ ;  /* 0x0000000b19197c24 */ /* 0x000fe4000f8e02ff */
[----:B------:R1:W-:Y:S01]  /*e8a0*/  STL [R1+0xfa0], R5 ;  /* 0x000fa00501007387 */ /* 0x0003e20000100800 */
[-C--:B0-----:R-:W-:Y:S01]  /*e8b0*/  IADD3 R3, P6, PT, R21, R19.reuse, RZ ;  /* 0x0000001315037210 */ /* 0x081fe20007fde0ff */
[----:B------:R-:W-:Y:S01]  /*e8c0*/  IMAD R22, R22, UR11, RZ ;  /* 0x0000000b16167c24 */ /* 0x000fe2000f8e02ff */
[----:B-1----:R-:W-:-:S03]  /*e8d0*/  IADD3 R5, P5, PT, R26, R19, RZ ;  /* 0x000000131a057210 */ /* 0x002fc60007fbe0ff */
[----:B------:R0:W-:Y:S04]  /*e8e0*/  STL [R1+0xfcc], R3 ;  /* 0x000fcc0301007387 */ /* 0x0001e80000100800 */
[----:B------:R1:W-:Y:S01]  /*e8f0*/  STL [R1+0xfa8], R4 ;  /* 0x000fa80401007387 */ /* 0x0003e20000100800 */
[----:B0-----:R-:W-:-:S03]  /*e900*/  LEA.HI.X.SX32 R3, R15, R2, 0x1, P0 ;  /* 0x000000020f037211 */ /* 0x001fc600000f0eff */
[----:B------:R0:W-:Y:S01]  /*e910*/  STL [R1+0xfd0], R5 ;  /* 0x000fd00501007387 */ /* 0x0001e20000100800 */
[----:B-1----:R-:W-:-:S03]  /*e920*/  IADD3 R4, P0, PT, R25, R19, RZ ;  /* 0x0000001319047210 */ /* 0x002fc60007f1e0ff */
[----:B------:R1:W-:Y:S01]  /*e930*/  STL [R1+0xfb0], R3 ;  /* 0x000fb00301007387 */ /* 0x0003e20000100800 */
[----:B0-----:R-:W-:-:S03]  /*e940*/  LEA.HI.X.SX32 R5, R16, R2, 0x1, P4 ;  /* 0x0000000210057211 */ /* 0x001fc600020f0eff */
[----:B------:R0:W-:Y:S01]  /*e950*/  STL [R1+0xfd4], R4 ;  /* 0x000fd40401007387 */ /* 0x0001e20000100800 */
[----:B-1----:R-:W-:-:S03]  /*e960*/  IADD3 R3, P4, PT, R22, R19, RZ ;  /* 0x0000001316037210 */ /* 0x002fc60007f9e0ff */
[----:B------:R2:W-:Y:S04]  /*e970*/  STL [R1+0xfb8], R5 ;  /* 0x000fb80501007387 */ /* 0x0005e80000100800 */
[----:B------:R1:W-:Y:S01]  /*e980*/  STL [R1+0xc68], R3 ;  /* 0x000c680301007387 */ /* 0x0003e20000100800 */
[-C--:B0-----:R-:W-:Y:S02]  /*e990*/  LEA.HI.X.SX32 R4, R17, R2.reuse, 0x1, P3 ;  /* 0x0000000211047211 */ /* 0x081fe400018f0eff */
[-C--:B------:R-:W-:Y:S02]  /*e9a0*/  LEA.HI.X.SX32 R6, R20, R2.reuse, 0x1, P1 ;  /* 0x0000000214067211 */ /* 0x080fe400008f0eff */
[----:B--2---:R-:W-:Y:S02]  /*e9b0*/  IADD3 R5, P3, PT, R13, UR8, RZ ;  /* 0x000000080d057c10 */ /* 0x004fe4000ff7e0ff */
[-C--:B-1----:R-:W-:Y:S01]  /*e9c0*/  LEA.HI.X.SX32 R3, R18, R2.reuse, 0x1, P2 ;  /* 0x0000000212037211 */ /* 0x082fe200010f0eff */
[----:B------:R-:W-:Y:S04]  /*e9d0*/  STL [R1+0xc50], R4 ;  /* 0x000c500401007387 */ /* 0x000fe80000100800 */
[----:B------:R0:W-:Y:S04]  /*e9e0*/  STL [R1+0xc54], R3 ;  /* 0x000c540301007387 */ /* 0x0001e80000100800 */
[----:B------:R-:W-:Y:S01]  /*e9f0*/  STL [R1+0x9cc], R5 ;  /* 0x0009cc0501007387 */ /* 0x000fe20000100800 */
[----:B0-----:R-:W-:-:S03]  /*ea00*/  LEA.HI.X.SX32 R3, R21, R2, 0x1, P6 ;  /* 0x0000000215037211 */ /* 0x001fc600030f0eff */
[----:B------:R0:W-:Y:S02]  /*ea10*/  STL [R1+0xc58], R6 ;  /* 0x000c580601007387 */ /* 0x0001e40000100800 */
[----:B0-----:R-:W-:Y:S02]  /*ea20*/  LEA.HI.X.SX32 R6, R26, R2, 0x1, P5 ;  /* 0x000000021a067211 */ /* 0x001fe400028f0eff */
[----:B---3--:R-:W-:-:S05]  /*ea30*/  IADD3 R4, P2, PT, R0, UR8, RZ ;  /* 0x0000000800047c10 */ /* 0x008fca000ff5e0ff */
[----:B------:R-:W-:Y:S04]  /*ea40*/  STL [R1+0x9d0], R4 ;  /* 0x0009d00401007387 */ /* 0x000fe80000100800 */
[----:B------:R0:W-:Y:S04]  /*ea50*/  STL [R1+0xc5c], R3 ;  /* 0x000c5c0301007387 */ /* 0x0001e80000100800 */
[----:B------:R-:W-:Y:S01]  /*ea60*/  STL [R1+0xc60], R6 ;  /* 0x000c600601007387 */ /* 0x000fe20000100800 */
[-C--:B0-----:R-:W-:Y:S02]  /*ea70*/  LEA.HI.X.SX32 R3, R25, R2.reuse, 0x1, P0 ;  /* 0x0000000219037211 */ /* 0x081fe400000f0eff */
[----:B------:R-:W-:-:S03]  /*ea80*/  LEA.HI.X.SX32 R2, R22, R2, 0x1, P4 ;  /* 0x0000000216027211 */ /* 0x000fc600020f0eff */
[----:B------:R0:W-:Y:S04]  /*ea90*/  STL [R1+0xc64], R3 ;  /* 0x000c640301007387 */ /* 0x0001e80000100800 */
[----:B------:R1:W-:Y:S01]  /*eaa0*/  STL [R1+0xa5c], R2 ;  /* 0x000a5c0201007387 */ /* 0x0003e20000100800 */
[----:B0-----:R-:W-:Y:S02]  /*eab0*/  LEA.HI.X.SX32 R3, R13, UR9, 0x1, P3 ;  /* 0x000000090d037c11 */ /* 0x001fe400098f0eff */
[----:B-1----:R-:W-:Y:S02]  /*eac0*/  LEA.HI.X.SX32 R2, R0, UR9, 0x1, P2 ;  /* 0x0000000900027c11 */ /* 0x002fe400090f0eff */
[----:B------:R-:W2:Y:S04]  /*ead0*/  LDL.LU R0, [R1+0x161c] ;  /* 0x00161c0001007983 */ /* 0x000ea80000300800 */
[----:B------:R-:W-:Y:S04]  /*eae0*/  STL [R1+0x9c4], R3 ;  /* 0x0009c40301007387 */ /* 0x000fe80000100800 */
[----:B------:R-:W-:Y:S04]  /*eaf0*/  STL [R1+0x9c8], R2 ;  /* 0x0009c80201007387 */ /* 0x000fe80000100800 */
[----:B------:R-:W-:Y:S04]  /*eb00*/  STL [R1+0xa18], RZ ;  /* 0x000a18ff01007387 */ /* 0x000fe80000100800 */
        /* <DEDUP_REMOVED lines=497> */
[----:B------:R-:W-:Y:S01]  /*10a20*/  STL [R1+0xe4], RZ ;  /* 0x0000e4ff01007387 */ /* 0x000fe20000100800 */
[----:B------:R-:W-:-:S03]  /*10a30*/  UIMAD UR12, UR10, 0x1f, URZ ;  /* 0x0000001f0a0c78a4 */ /* 0x000fc6000f8e02ff */
[----:B------:R-:W-:Y:S04]  /*10a40*/  STL [R1+0xe8], RZ ;  /* 0x0000e8ff01007387 */ /* 0x000fe80000100800 */
[----:B------:R-:W-:Y:S01]  /*10a50*/  STL [R1+0xec], RZ ;  /* 0x0000ecff01007387 */ /* 0x000fe20000100800 */
[----:B------:R-:W-:-:S03]  /*10a60*/  UIMAD UR13, UR10, 0x1e, URZ ;  /* 0x0000001e0a0d78a4 */ /* 0x000fc6000f8e02ff */
[----:B------:R-:W-:Y:S04]  /*10a70*/  STL [R1+0xc0], RZ ;  /* 0x0000c0ff01007387 */ /* 0x000fe80000100800 */
[----:B------:R-:W-:Y:S04]  /*10a80*/  STL [R1+0xc4], RZ ;  /* 0x0000c4ff01007387 */ /* 0x000fe80000100800 */
[----:B------:R-:W-:Y:S01]  /*10a90*/  STL [R1+0xc8], RZ ;  /* 0x0000c8ff01007387 */ /* 0x000fe20000100800 */
[----:B--2---:R-:W-:-:S03]  /*10aa0*/  LOP3.LUT R8, R0, 0x20, RZ, 0x3c, !PT ;  /* 0x0000002000087812 */ /* 0x004fc600078e3cff */
[----:B------:R-:W-:Y:S01]  /*10ab0*/  STL [R1+0xcc], RZ ;  /* 0x0000ccff01007387 */ /* 0x000fe20000100800 */
[----:B------:R-:W-:-:S03]  /*10ac0*/  LOP3.LUT R7, R0, 0x40, RZ, 0x3c, !PT ;  /* 0x0000004000077812 */ /* 0x000fc600078e3cff */
[----:B------:R-:W-:Y:S01]  /*10ad0*/  STL [R1+0xb0], RZ ;  /* 0x0000b0ff01007387 */ /* 0x000fe20000100800 */
[----:B------:R-:W-:-:S03]  /*10ae0*/  IADD3 R8, P5, PT, R5, UR12, RZ ;  /* 0x0000000c05087c10 */ /* 0x000fc6000ffbe0ff */
[----:B------:R-:W-:Y:S01]  /*10af0*/  STL [R1+0xb4], RZ ;  /* 0x0000b4ff01007387 */ /* 0x000fe20000100800 */
[----:B------:R-:W-:Y:S01]  /*10b00*/  UIMAD UR14, UR10, 0x1d, URZ ;  /* 0x0000001d0a0e78a4 */ /* 0x000fe2000f8e02ff */
[----:B------:R-:W-:Y:S02]  /*10b10*/  LOP3.LUT R6, R0, 0x60, RZ, 0x3c, !PT ;  /* 0x0000006000067812 */ /* 0x000fe400078e3cff */
[----:B------:R-:W-:Y:S01]  /*10b20*/  STL [R1+0xb8], RZ ;  /* 0x0000b8ff01007387 */ /* 0x000fe20000100800 */
[----:B------:R-:W-:Y:S01]  /*10b30*/  IADD3 R7, P2, PT, R4, UR12, RZ ;  /* 0x0000000c04077c10 */ /* 0x000fe2000ff5e0ff */
[----:B------:R-:W-:Y:S02]  /*10b40*/  USHF.R.S32.HI UR8, URZ, 0x1f, UR7 ;  /* 0x0000001fff087899 */ /* 0x000fe40008011407 */
[----:B------:R-:W-:Y:S01]  /*10b50*/  STL [R1+0xbc], RZ ;  /* 0x0000bcff01007387 */ /* 0x000fe20000100800 */
[----:B------:R-:W-:-:S03]  /*10b60*/  IADD3 R6, P1, PT, R5, UR13, RZ ;  /* 0x0000000d05067c10 */ /* 0x000fc6000ff3e0ff */
[----:B------:R-:W-:Y:S04]  /*10b70*/  STL [R1+0x70], RZ ;  /* 0x000070ff01007387 */ /* 0x000fe80000100800 */
[----:B------:R-:W-:Y:S01]  /*10b80*/  STL [R1+0x74], RZ ;  /* 0x000074ff01007387 */ /* 0x000fe20000100800 */
[----:B------:R-:W-:-:S03]  /*10b90*/  UIMAD UR15, UR10, 0x1c, URZ ;  /* 0x0000001c0a0f78a4 */ /* 0x000fc6000f8e02ff */
[----:B------:R-:W-:Y:S01]  /*10ba0*/  STL [R1+0x78], RZ ;  /* 0x000078ff01007387 */ /* 0x000fe20000100800 */
[----:B------:R-:W-:-:S03]  /*10bb0*/  ULEA.HI UR8, UR8, UR7, URZ, 0x5 ;  /* 0x0000000708087291 */ /* 0x000fc6000f8f28ff */
[----:B------:R-:W-:Y:S01]  /*10bc0*/  STL [R1+0x7c], RZ ;  /* 0x00007cff01007387 */ /* 0x000fe20000100800 */
[----:B------:R-:W-:-:S03]  /*10bd0*/  USHF.R.S32.HI UR7, URZ, 0x1f, UR12 ;  /* 0x0000001fff077899 */ /* 0x000fc6000801140c */
[----:B------:R0:W-:Y:S04]  /*10be0*/  STL [R1+0xa64], R8 ;  /* 0x000a640801007387 */ /* 0x0001e80000100800 */
[----:B------:R1:W-:Y:S04]  /*10bf0*/  STL [R1+0xa6c], R7 ;  /* 0x000a6c0701007387 */ /* 0x0003e80000100800 */
[----:B------:R2:W-:Y:S01]  /*10c00*/  STL [R1+0xa74], R6 ;  /* 0x000a740601007387 */ /* 0x0005e20000100800 */
[----:B0-----:R-:W-:Y:S02]  /*10c10*/  IADD3 R8, P0, PT, R4, UR13, RZ ;  /* 0x0000000d04087c10 */ /* 0x001fe4000ff1e0ff */
[----:B-1----:R-:W-:-:S03]  /*10c20*/  IADD3 R7, P4, PT, R5, UR14, RZ ;  /* 0x0000000e05077c10 */ /* 0x002fc6000ff9e0ff */
[----:B------:R0:W-:Y:S01]  /*10c30*/  STL [R1+0xa7c], R8 ;  /* 0x000a7c0801007387 */ /* 0x0001e20000100800 */
[----:B--2---:R-:W-:-:S03]  /*10c40*/  IADD3 R6, P3, PT, R4, UR14, RZ ;  /* 0x0000000e04067c10 */ /* 0x004fc6000ff7e0ff */
[----:B------:R1:W-:Y:S01]  /*10c50*/  STL [R1+0xa84], R7 ;  /* 0x000a840701007387 */ /* 0x0003e20000100800 */
[----:B------:R-:W-:Y:S02]  /*10c60*/  UIMAD UR16, UR10, 0x1b, URZ ;  /* 0x0000001b0a1078a4 */ /* 0x000fe4000f8e02ff */
[----:B------:R-:W-:Y:S01]  /*10c70*/  USHF.R.S32.HI UR45, URZ, 0x1f, UR13 ;  /* 0x0000001fff2d7899 */ /* 0x000fe2000801140d */
[----:B------:R2:W-:Y:S01]  /*10c80*/  STL [R1+0xa8c], R6 ;  /* 0x000a8c0601007387 */ /* 0x0005e20000100800 */
[----:B0-----:R-:W-:Y:S02]  /*10c90*/  IADD3 R8, P6, PT, R5, UR15, RZ ;  /* 0x0000000f05087c10 */ /* 0x001fe4000ffde0ff */
[----:B-1----:R-:W-:-:S03]  /*10ca0*/  IADD3.X R7, PT, PT, R3, UR7, RZ, P5, !PT ;  /* 0x0000000703077c10 */ /* 0x002fc6000affe4ff */
[----:B------:R0:W-:Y:S01]  /*10cb0*/  STL [R1+0xa94], R8 ;  /* 0x000a940801007387 */ /* 0x0001e20000100800 */
[----:B--2---:R-:W-:-:S03]  /*10cc0*/  IADD3 R6, P5, PT, R4, UR15, RZ ;  /* 0x0000000f04067c10 */ /* 0x004fc6000ffbe0ff */
[----:B------:R1:W-:Y:S01]  /*10cd0*/  STL [R1+0xa60], R7 ;  /* 0x000a600701007387 */ /* 0x0003e20000100800 */
[----:B------:R-:W-:-:S03]  /*10ce0*/  UIMAD UR17, UR10, 0x1a, URZ ;  /* 0x0000001a0a1178a4 */ /* 0x000fc6000f8e02ff */
[----:B------:R2:W-:Y:S01]  /*10cf0*/  STL [R1+0xa9c], R6 ;  /* 0x000a9c0601007387 */ /* 0x0005e20000100800 */
[----:B0-----:R-:W-:Y:S02]  /*10d00*/  IADD3.X R8, PT, PT, R2, UR7, RZ, P2, !PT ;  /* 0x0000000702087c10 */ /* 0x001fe400097fe4ff */
[----:B-1----:R-:W-:-:S03]  /*10d10*/  IADD3 R7, P2, PT, R5, UR16, RZ ;  /* 0x0000001005077c10 */ /* 0x002fc6000ff5e0ff */
[----:B------:R0:W-:Y:S01]  /*10d20*/  STL [R1+0xa68], R8 ;  /* 0x000a680801007387 */ /* 0x0001e20000100800 */
[----:B--2---:R-:W-:Y:S01]  /*10d30*/  IADD3.X R6, PT, PT, R3, UR45, RZ, P1, !PT ;  /* 0x0000002d03067c10 */ /* 0x004fe20008ffe4ff */
[----:B------:R-:W-:Y:S02]  /*10d40*/  USHF.R.S32.HI UR46, URZ, 0x1f, UR14 ;  /* 0x0000001fff2e7899 */ /* 0x000fe4000801140e */
[----:B------:R1:W-:Y:S04]  /*10d50*/  STL [R1+0xaa4], R7 ;  /* 0x000aa40701007387 */ /* 0x0003e80000100800 */
[----:B------:R2:W-:Y:S01]  /*10d60*/  STL [R1+0xa70], R6 ;  /* 0x000a700601007387 */ /* 0x0005e20000100800 */
[----:B0-----:R-:W-:Y:S02]  /*10d70*/  IADD3 R8, P1, PT, R4, UR16, RZ ;  /* 0x0000001004087c10 */ /* 0x001fe4000ff3e0ff */
[----:B-1----:R-:W-:-:S03]  /*10d80*/  IADD3.X R7, PT, PT, R2, UR45, RZ, P0, !PT ;  /* 0x0000002d02077c10 */ /* 0x002fc600087fe4ff */
[----:B------:R0:W-:Y:S01]  /*10d90*/  STL [R1+0xaac], R8 ;  /* 0x000aac0801007387 */ /* 0x0001e20000100800 */
[----:B--2---:R-:W-:Y:S01]  /*10da0*/  IADD3 R6, P0, PT, R5, UR17, RZ ;  /* 0x0000001105067c10 */ /* 0x004fe2000ff1e0ff */
[----:B------:R-:W-:Y:S02]  /*10db0*/  UIMAD UR18, UR10, 0x19, URZ ;  /* 0x000000190a1278a4 */ /* 0x000fe4000f8e02ff */
[----:B------:R1:W-:Y:S01]  /*10dc0*/  STL [R1+0xa78], R7 ;  /* 0x000a780701007387 */ /* 0x0003e20000100800 */
[----:B------:R-:W-:-:S03]  /*10dd0*/  USHF.R.S32.HI UR47, URZ, 0x1f, UR15 ;  /* 0x0000001fff2f7899 */ /* 0x000fc6000801140f */
[----:B------:R2:W-:Y:S01]  /*10de0*/  STL [R1+0xab4], R6 ;  /* 0x000ab40601007387 */ /* 0x0005e20000100800 */
[----:B0-----:R-:W-:Y:S02]  /*10df0*/  IADD3.X R8, PT, PT, R3, UR46, RZ, P4, !PT ;  /* 0x0000002e03087c10 */ /* 0x001fe4000a7fe4ff */
[----:B-1----:R-:W-:-:S03]  /*10e00*/  IADD3 R7, P4, PT, R4, UR17, RZ ;  /* 0x0000001104077c10 */ /* 0x002fc6000ff9e0ff */
[----:B------:R0:W-:Y:S01]  /*10e10*/  STL [R1+0xa80], R8 ;  /* 0x000a800801007387 */ /* 0x0001e20000100800 */
[----:B--2---:R-:W-:-:S03]  /*10e20*/  IADD3.X R6, PT, PT, R2, UR46, RZ, P3, !PT ;  /* 0x0000002e02067c10 */ /* 0x004fc60009ffe4ff */
        /* <DEDUP_REMOVED lines=82> */
[----:B------:R-:W-:Y:S02]  /*11350*/  USHF.L.U32 UR27, UR10, 0x4, URZ ;  /* 0x000000040a1b7899 */ /* 0x000fe400080006ff */
        /* <DEDUP_REMOVED lines=76> */
[----:B------:R-:W-:-:S03]  /*11820*/  USHF.L.U32 UR35, UR10, 0x3, URZ ;  /* 0x000000030a237899 */ /* 0x000fc600080006ff */
        /* <DEDUP_REMOVED lines=71> */
[----:B--2---:R-:W-:-:S03]  /*11ca0*/  IADD3 R6, P1, PT, R5, UR43, RZ ;  /* 0x0000002b05067c10 */ /* 0x004fc6000ff3e0ff */
[----:B------:R1:W-:Y:S01]  /*11cb0*/  STL [R1+0xbf8], R7 ;  /* 0x000bf80701007387 */ /* 0x0003e20000100800 */
[----:B------:R-:W-:-:S03]  /*11cc0*/  USHF.R.S32.HI UR71, URZ, 0x1f, UR41 ;  /* 0x0000001fff477899 */ /* 0x000fc60008011429 */
[----:B------:R2:W-:Y:S01]  /*11cd0*/  STL [R1+0xc34], R6 ;  /* 0x000c340601007387 */ /* 0x0005e20000100800 */
[----:B0-----:R-:W-:Y:S01]  /*11ce0*/  IADD3.X R8, PT, PT, R3, UR70, RZ, P0, !PT ;  /* 0x0000004603087c10 */ /* 0x001fe200087fe4ff */
[----:B------:R-:W-:Y:S01]  /*11cf0*/  USHF.R.S32.HI UR72, URZ, 0x1f, UR42 ;  /* 0x0000001fff487899 */ /* 0x000fe2000801142a */
[----:B-1----:R-:W-:-:S03]  /*11d00*/  IADD3 R7, P0, PT, R4, UR43, RZ ;  /* 0x0000002b04077c10 */ /* 0x002fc6000ff1e0ff */
[----:B------:R-:W-:Y:S01]  /*11d10*/  STL [R1+0xc00], R8 ;  /* 0x000c000801007387 */ /* 0x000fe20000100800 */
[----:B--2---:R-:W-:Y:S02]  /*11d20*/  IADD3.X R6, PT, PT, R2, UR70, RZ, P4, !PT ;  /* 0x0000004602067c10 */ /* 0x004fe4000a7fe4ff */
[----:B------:R-:W-:Y:S01]  /*11d30*/  IADD3 R5, P4, PT, R5, UR10, RZ ;  /* 0x0000000a05057c10 */ /* 0x000fe2000ff9e0ff */
[----:B------:R0:W-:Y:S01]  /*11d40*/  STL [R1+0xc3c], R7 ;  /* 0x000c3c0701007387 */ /* 0x0001e20000100800 */
[----:B------:R-:W-:-:S03]  /*11d50*/  USHF.R.S32.HI UR73, URZ, 0x1f, UR43 ;  /* 0x0000001fff497899 */ /* 0x000fc6000801142b */
[----:B------:R1:W-:Y:S01]  /*11d60*/  STL [R1+0xc08], R6 ;  /* 0x000c080601007387 */ /* 0x0003e20000100800 */
[----:B------:R-:W-:-:S03]  /*11d70*/  USHF.R.S32.HI UR44, URZ, 0x1f, UR10 ;  /* 0x0000001fff2c7899 */ /* 0x000fc6000801140a */
[----:B------:R2:W-:Y:S01]  /*11d80*/  STL [R1+0xc44], R5 ;  /* 0x000c440501007387 */ /* 0x0005e20000100800 */
[C---:B0-----:R-:W-:Y:S02]  /*11d90*/  IADD3.X R7, PT, PT, R3.reuse, UR71, RZ, P3, !PT ;  /* 0x0000004703077c10 */ /* 0x041fe40009ffe4ff */
[----:B-1----:R-:W-:Y:S02]  /*11da0*/  IADD3 R6, P3, PT, R4, UR10, RZ ;  /* 0x0000000a04067c10 */ /* 0x002fe4000ff7e0ff */
[----:B------:R-:W-:Y:S02]  /*11db0*/  IADD3.X R4, PT, PT, R3, UR72, RZ, P5, !PT ;  /* 0x0000004803047c10 */ /* 0x000fe4000affe4ff */
[C---:B--2---:R-:W-:Y:S01]  /*11dc0*/  IADD3.X R5, PT, PT, R2.reuse, UR71, RZ, P6, !PT ;  /* 0x0000004702057c10 */ /* 0x044fe2000b7fe4ff */
[----:B------:R-:W-:Y:S04]  /*11dd0*/  STL [R1+0xc10], R7 ;  /* 0x000c100701007387 */ /* 0x000fe80000100800 */
[----:B------:R0:W-:Y:S04]  /*11de0*/  STL [R1+0xc4c], R6 ;  /* 0x000c4c0601007387 */ /* 0x0001e80000100800 */
[----:B------:R1:W-:Y:S04]  /*11df0*/  STL [R1+0xc18], R5 ;  /* 0x000c180501007387 */ /* 0x0003e80000100800 */
[----:B------:R2:W-:Y:S01]  /*11e00*/  STL [R1+0xc20], R4 ;  /* 0x000c200401007387 */ /* 0x0005e20000100800 */
[----:B0-----:R-:W-:-:S02]  /*11e10*/  IADD3.X R6, PT, PT, R2, UR72, RZ, P2, !PT ;  /* 0x0000004802067c10 */ /* 0x001fc400097fe4ff */
[----:B-1----:R-:W-:-:S03]  /*11e20*/  IADD3.X R5, PT, PT, R3, UR73, RZ, P1, !PT ;  /* 0x0000004903057c10 */ /* 0x002fc60008ffe4ff */
[----:B------:R0:W-:Y:S01]  /*11e30*/  STL [R1+0xc28], R6 ;  /* 0x000c280601007387 */ /* 0x0001e20000100800 */
[----:B------:R-:W-:Y:S02]  /*11e40*/  IADD3.X R3, PT, PT, R3, UR44, RZ, P4, !PT ;  /* 0x0000002c03037c10 */ /* 0x000fe4000a7fe4ff */
[C---:B--2---:R-:W-:Y:S02]  /*11e50*/  IADD3.X R4, PT, PT, R2.reuse, UR73, RZ, P0, !PT ;  /* 0x0000004902047c10 */ /* 0x044fe400087fe4ff */
[----:B------:R-:W-:Y:S01]  /*11e60*/  IADD3.X R2, PT, PT, R2, UR44, RZ, P3, !PT ;  /* 0x0000002c02027c10 */ /* 0x000fe20009ffe4ff */
[----:B------:R0:W-:Y:S04]  /*11e70*/  STL [R1+0xc30], R5 ;  /* 0x000c300501007387 */ /* 0x0001e80000100800 */
[----:B------:R0:W-:Y:S04]  /*11e80*/  STL [R1+0xc38], R4 ;  /* 0x000c380401007387 */ /* 0x0001e80000100800 */
[----:B------:R0:W-:Y:S04]  /*11e90*/  STL [R1+0xc48], R2 ;  /* 0x000c480201007387 */ /* 0x0001e80000100800 */
[----:B------:R0:W-:Y:S01]  /*11ea0*/  STL [R1+0xc40], R3 ;  /* 0x000c400301007387 */ /* 0x0001e20000100800 */
[----:B------:R-:W-:-:S02]  /*11eb0*/  USHF.L.U32 UR6, UR6, 0x5, URZ ;  /* 0x0000000506067899 */ /* 0x000fc400080006ff */
[----:B------:R-:W-:Y:S02]  /*11ec0*/  USHF.L.U32 UR11, UR10, 0x5, URZ ;  /* 0x000000050a0b7899 */ /* 0x000fe400080006ff */
[----:B------:R-:W-:Y:S02]  /*11ed0*/  ULEA UR9, UR4, UR5, 0x3 ;  /* 0x0000000504097291 */ /* 0x000fe4000f8e18ff */
[----:B------:R-:W-:Y:S02]  /*11ee0*/  USHF.R.S32.HI UR8, URZ, 0x5, UR8 ;  /* 0x00000005ff087899 */ /* 0x000fe40008011408 */
[----:B------:R-:W-:Y:S02]  /*11ef0*/  USHF.R.S32.HI UR74, URZ, 0x1f, UR11 ;  /* 0x0000001fff4a7899 */ /* 0x000fe4000801140b */
[----:B0-----:R-:W-:-:S12]  /*11f00*/  USHF.R.S32.HI UR75, URZ, 0x1f, UR6 ;  /* 0x0000001fff4b7899 */ /* 0x001fd80008011406 */
.L_x_1:
[----:B0-----:R-:W2:Y:S01]  /*11f10*/  LDL R5, [R1+0x9c8] ;  /* 0x0009c80001057983 */ /* 0x001ea20000100800 */
[----:B------:R-:W0:Y:S03]  /*11f20*/  LDC R2, c[0x0][0x3a0] ;  /* 0x0000e800ff027b82 */ /* 0x000e260000000800 */
[----:B--2---:R1:W-:Y:S04]  /*11f30*/  STL [R1+0x26b0], R5 ;  /* 0x0026b00501007387 */ /* 0x0043e80000100800 */
[----:B------:R-:W2:Y:S04]  /*11f40*/  LDL R4, [R1+0x9d0] ;  /* 0x0009d00001047983 */ /* 0x000ea80000100800 */
[----:B-1----:R-:W0:Y:S04]  /*11f50*/  LDL R5, [R1+0xa18] ;  /* 0x000a180001057983 */ /* 0x002e280000100800 */
[----:B------:R-:W-:Y:S04]  /*11f60*/  STL [R1+0x2678], R29 ;  /* 0x0026781d01007387 */ /* 0x000fe80000100800 */
        /* <DEDUP_REMOVED lines=13> */
[----:B------:R1:W-:Y:S04]  /*12040*/  STL [R1+0x26ac], R28 ;  /* 0x0026ac1c01007387 */ /* 0x0003e80000100800 */
        /* <DEDUP_REMOVED lines=23> */
[----:B-----5:R-:W-:Y:S04]  /*121c0*/  STL [R1+0x2434], R0 ;  /* 0x0024340001007387 */ /* 0x020fe80000100800 */
        /* <DEDUP_REMOVED lines=46> */
[----:B------:R-:W-:Y:S01]  /*124b0*/  STL [R1+0x25ac], R0 ;  /* 0x0025ac0001007387 */ /* 0x000fe20000100800 */
[----:B0-----:R-:W-:-:S03]  /*124c0*/  IMAD R2, R5, -0x20, R2 ;  /* 0xffffffe005027824 */ /* 0x001fc600078e0202 */
[----:B------:R-:W-:Y:S04]  /*124d0*/  STL [R1+0x25b4], R0 ;  /* 0x0025b40001007387 */ /* 0x000fe80000100800 */
[----:B------:R-:W-:Y:S04]  /*124e0*/  STL [R1+0x25bc], R0 ;  /* 0x0025bc0001007387 */ /* 0x000fe80000100800 */
[----:B------:R-:W-:Y:S04]  /*124f0*/  STL [R1+0x25c4], R0 ;  /* 0x0025c40001007387 */ /* 0x000fe80000100800 */
[----:B------:R-:W-:Y:S04]  /*12500*/  STL [R1+0x25cc], R0 ;  /* 0x0025cc0001007387 */ /* 0x000fe80000100800 */
[----:B------:R-:W2:Y:S01]  /*12510*/  LDL.LU R5, [R1+0x26b0] ;  /* 0x0026b00001057983 */ /* 0x000ea20000300800 */
[----:B------:R-:W-:-:S02]  /*12520*/  ISETP.GT.AND P0, PT, R2, RZ, PT ;  /* 0x000000ff0200720c */ /* 0x000fc40003f04270 */
[----:B-1----:R-:W-:-:S11]  /*12530*/  PRMT R28, RZ, 0x7610, R28 ;  /* 0x00007610ff1c7816 */ /* 0x002fd6000000001c */
[----:B--2---:R-:W2:Y:S04]  /*12540*/  @P0 LDG.E.U8 R28, desc[UR38][R4.64] ;  /* 0x00000026041c0981 */ /* 0x004ea8000c1e1100 */
[----:B--2---:R0:W-:Y:S04]  /*12550*/  STL [R1+0xa8], R28 ;  /* 0x0000a81c01007387 */ /* 0x0041e80000100800 */
[----:B0-----:R-:W2:Y:S04]  /*12560*/  LDL.LU R28, [R1+0x26ac] ;  /* 0x0026ac00011c7983 */ /* 0x001ea80000300800 */
[----:B------:R-:W3:Y:S04]  /*12570*/  LDL R4, [R1+0x9c4] ;  /* 0x0009c40001047983 */ /* 0x000ee80000100800 */
[----:B------:R-:W3:Y:S01]  /*12580*/  LDL R5, [R1+0x9cc] ;  /* 0x0009cc0001057983 */ /* 0x000ee20000100800 */
[----:B------:R-:W-:-:S02]  /*12590*/  PRMT R29, RZ, 0x7610, R29 ;  /* 0x00007610ff1d7816 */ /* 0x000fc4000000001d */
[----:B---3--:R-:W-:-:S04]  /*125a0*/  @P0 LOP3.LUT R5, R5, R4, RZ, 0x3c, !PT ;  /* 0x0000000405050212 */ /* 0x008fc800078e3cff */
[----:B------:R-:W-:-:S04]  /*125b0*/  @P0 LOP3.LUT R4, R5, R4, RZ, 0x3c, !PT ;  /* 0x0000000405040212 */ /* 0x000fc800078e3cff */
[----:B------:R-:W-:-:S05]  /*125c0*/  @P0 LOP3.LUT R5, R5, R4, RZ, 0x3c, !PT ;  /* 0x0000000405050212 */ /* 0x000fca00078e3cff */
[----:B------:R-:W3:Y:S01]  /*125d0*/  @P0 LDG.E.U8 R29, desc[UR38][R4.64] ;  /* 0x00000026041d0981 */ /* 0x000ee2000c1e1100 */
[----:B------:R-:W-:-:S03]  /*125e0*/  ISETP.GT.AND P1, PT, R2, 0x1, PT ;  /* 0x000000010200780c */ /* 0x000fc60003f24270 */
[----:B---3--:R0:W-:Y:S04]  /*125f0*/  STL [R1+0xa4], R29 ;  /* 0x0000a41d01007387 */ /* 0x0081e80000100800 */
[----:B0-----:R-:W3:Y:S04]  /*12600*/  LDL.LU R29, [R1+0x26a8] ;  /* 0x0026a800011d7983 */ /* 0x001ee80000300800 */
[----:B------:R-:W4:Y:S04]  /*12610*/  LDL R4, [R1+0xc48] ;  /* 0x000c480001047983 */ /* 0x000f280000100800 */
[----:B------:R-:W4:Y:S01]  /*12620*/  LDL R5, [R1+0xc4c] ;  /* 0x000c4c0001057983 */ /* 0x000f220000100800 */
[----:B--2---:R-:W-:-:S02]  /*12630*/  PRMT R28, RZ, 0x7610, R28 ;  /* 0x00007610ff1c7816 */ /* 0x004fc4000000001c */
[----:B----4-:R-:W-:-:S04]  /*12640*/  @P1 LOP3.LUT R5, R5, R4, RZ, 0x3c, !PT ;  /* 0x0000000405051212 */ /* 0x010fc800078e3cff */
[----:B------:R-:W-:-:S04]  /*12650*/  @P1 LOP3.LUT R4, R5, R4, RZ, 0x3c, !PT ;  /* 0x0000000405041212 */ /* 0x000fc800078e3cff */
[----:B------:R-:W-:-:S05]  /*12660*/  @P1 LOP3.LUT R5, R5, R4, RZ, 0x3c, !PT ;  /* 0x0000000405051212 */ /* 0x000fca00078e3cff */
[----:B------:R-:W2:Y:S04]  /*12670*/  @P1 LDG.E.U8 R28, desc[UR38][R4.64] ;  /* 0x00000026041c1981 */ /* 0x000ea8000c1e1100 */
[----:B--2---:R0:W-:Y:S04]  /*12680*/  STL [R1+0xa0], R28 ;  /* 0x0000a01c01007387 */ /* 0x0041e80000100800 */
[----:B0-----:R-:W2:Y:S04]  /*12690*/  LDL.LU R28, [R1+0x26a4] ;  /* 0x0026a400011c7983 */ /* 0x001ea80000300800 */
[----:B------:R-:W4:Y:S04]  /*126a0*/  LDL R4, [R1+0xc40] ;  /* 0x000c400001047983 */ /* 0x000f280000100800 */
[----:B------:R-:W4:Y:S01]  /*126b0*/  LDL R5, [R1+0xc44] ;  /* 0x000c440001057983 */ /* 0x000f220000100800 */
[----:B---3--:R-:W-:-:S02]  /*126c0*/  PRMT R29, RZ, 0x7610, R29 ;  /* 0x00007610ff1d7816 */ /* 0x008fc4000000001d */
[----:B----4-:R-:W-:-:S04]  /*126d0*/  @P1 LOP3.LUT R5, R5, R4, RZ, 0x3c, !PT ;  /* 0x0000000405051212 */ /* 0x010fc800078e3cff */
        /* <DEDUP_REMOVED lines=112> */
[----:B------:R-:W-:-:S02]  /*12de0*/  PRMT R27, RZ, 0x7610, R27 ;  /* 0x00007610ff1b7816 */ /* 0x000fc4000000001b */
[----:B----4-:R-:W-:-:S04]  /*12df0*/  @P1 LOP3.LUT R5, R5, R4, RZ, 0x3c, !PT ;  /* 0x0000000405051212 */ /* 0x010fc800078e3cff */
[----:B------:R-:W-:-:S04]  /*12e00*/  @P1 LOP3.LUT R4, R5, R4, RZ, 0x3c, !PT ;  /* 0x0000000405041212 */ /* 0x000fc800078e3cff */
[----:B------:R-:W-:-:S05]  /*12e10*/  @P1 LOP3.LUT R5, R5, R4, RZ, 0x3c, !PT ;  /* 0x0000000405051212 */ /* 0x000fca00078e3cff */
[----:B------:R-:W4:Y:S01]  /*12e20*/  @P1 LDG.E.U8 R27, desc[UR38][R4.64] ;  /* 0x00000026041b1981 */ /* 0x000f22000c1e1100 */
[----:B------:R-:W-:-:S03]  /*12e30*/  ISETP.GT.AND P2, PT, R2, 0x8, PT ;  /* 0x000000080200780c */ /* 0x000fc60003f44270 */
[----:B----4-:R0:W-:Y:S04]  /*12e40*/  STL [R1+0x5c], R27 ;  /* 0x00005c1b01007387 */ /* 0x0101e80000100800 */
[----:B0-----:R-:W4:Y:S04]  /*12e50*/  LDL.LU R27, [R1+0x2670] ;  /* 0x00267000011b7983 */ /* 0x001f280000300800 */
[----:B------:R-:W2:Y:S04]  /*12e60*/  LDL R4, [R1+0xbd8] ;  /* 0x000bd80001047983 */ /* 0x000ea80000100800 */
[----:B------:R-:W2:Y:S01]  /*12e70*/  LDL R5, [R1+0xbdc] ;  /* 0x000bdc0001057983 */ /* 0x000ea20000100800 */
[----:B------:R-:W-:-:S02]  /*12e80*/  PRMT R26, RZ, 0x7610, R26 ;  /* 0x00007610ff1a7816 */ /* 0x000fc4000000001a */
[----:B--2---:R-:W-:-:S04]  /*12e90*/  @P2 LOP3.LUT R5, R5, R4, RZ, 0x3c, !PT ;  /* 0x0000000405052212 */ /* 0x004fc800078e3cff */
[----:B------:R-:W-:-:S04]  /*12ea0*/  @P2 LOP3.LUT R4, R5, R4, RZ, 0x3c, !PT ;  /* 0x0000000405042212 */ /* 0x000fc800078e3cff */
[----:B------:R-:W-:-:S05]  /*12eb0*/  @P2 LOP3.LUT R5, R5, R4, RZ, 0x3c, !PT ;  /* 0x0000000405052212 */ /* 0x000fca00078e3cff */
[----:B------:R-:W2:Y:S04]  /*12ec0*/  @P2 LDG.E.U8 R26, desc[UR38][R4.64] ;  /* 0x00000026041a2981 */ /* 0x000ea8000c1e1100 */
[----:B--2---:R0:W-:Y:S04]  /*12ed0*/  STL [R1+0x58], R26 ;  /* 0x0000581a01007387 */ /* 0x0041e80000100800 */
[----:B0-----:R-:W2:Y:S04]  /*12ee0*/  LDL.LU R26, [R1+0x266c] ;  /* 0x00266c00011a7983 */ /* 0x001ea80000300800 */
[----:B------:R-:W2:Y:S04]  /*12ef0*/  LDL R4, [R1+0xbd0] ;  /* 0x000bd00001047983 */ /* 0x000ea80000100800 */
[----:B------:R-:W2:Y:S01]  /*12f00*/  LDL R5, [R1+0xbd4] ;  /* 0x000bd40001057983 */ /* 0x000ea20000100800 */
[----:B------:R-:W-:-:S02]  /*12f10*/  PRMT R25, RZ, 0x7610, R25 ;  /* 0x00007610ff197816 */ /* 0x000fc40000000019 */
[----:B--2---:R-:W-:-:S04]  /*12f20*/  @P2 LOP3.LUT R5, R5, R4, RZ, 0x3c, !PT ;  /* 0x0000000405052212 */ /* 0x004fc800078e3cff */
[----:B------:R-:W-:-:S04]  /*12f30*/  @P2 LOP3.LUT R4, R5, R4, RZ, 0x3c, !PT ;  /* 0x0000000405042212 */ /* 0x000fc800078e3cff */
[----:B------:R-:W-:-:S05]  /*12f40*/  @P2 LOP3.LUT R5, R5, R4, RZ, 0x3c, !PT ;  /* 0x0000000405052212 */ /* 0x000fca00078e3cff */
[----:B------:R-:W2:Y:S01]  /*12f50*/  @P2 LDG.E.U8 R25, desc[UR38][R4.64] ;  /* 0x0000002604192981 */ /* 0x000ea2000c1e1100 */
[----:B------:R-:W-:-:S03]  /*12f60*/  ISETP.GT.AND P0, PT, R2, 0x9, PT ;  /* 0x000000090200780c */ /* 0x000fc60003f04270 */
        /* <DEDUP_REMOVED lines=160> */
[----:B------:R0:W2:Y:S04]  /*13970*/  @P2 LDG.E.U8 R0, desc[UR38][R4.64] ;  /* 0x0000002604002981 */ /* 0x0000a8000c1e1100 */
[----:B------:R-:W0:Y:S04]  /*13980*/  LDL R4, [R1+0xb40] ;  /* 0x000b400001047983 */ /* 0x000e280000100800 */
[----:B------:R-:W0:Y:S01]  /*13990*/  LDL R5, [R1+0xb44] ;  /* 0x000b440001057983 */ /* 0x000e220000100800 */
[----:B------:R-:W-:Y:S02]  /*139a0*/  PRMT R8, RZ, 0x7610, R8 ;  /* 0x00007610ff087816 */ /* 0x000fe40000000008 */
[----:B0-----:R-:W-:-:S04]  /*139b0*/  @P2 LOP3.LUT R5, R5, R4, RZ, 0x3c, !PT ;  /* 0x0000000405052212 */ /* 0x001fc800078e3cff */
[----:B------:R-:W-:-:S04]  /*139c0*/  @P2 LOP3.LUT R4, R5, R4, RZ, 0x3c, !PT ;  /* 0x0000000405042212 */ /* 0x000fc800078e3cff */
[----:B------:R-:W-:-:S05]  /*139d0*/  @P2 LOP3.LUT R5, R5, R4, RZ, 0x3c, !PT ;  /* 0x0000000405052212 */ /* 0x000fca00078e3cff */
[----:B------:R-:W3:Y:S04]  /*139e0*/  @P2 LDG.E.U8 R8, desc[UR38][R4.64] ;  /* 0x0000002604082981 */ /* 0x000ee8000c1e1100 */
[----:B--2---:R0:W-:Y:S04]  /*139f0*/  STL [R1+0x10], R0 ;  /* 0x0000100001007387 */ /* 0x0041e80000100800 */
[----:B0-----:R-:W2:Y:S04]  /*13a00*/  LDL R0, [R1+0xb1c] ;  /* 0x000b1c0001007983 */ /* 0x001ea80000100800 */
[----:B---3--:R0:W-:Y:S04]  /*13a10*/  STL [R1+0xc], R8 ;  /* 0x00000c0801007387 */ /* 0x0081e80000100800 */
[----:B0-----:R-:W3:Y:S04]  /*13a20*/  LDL.LU R8, [R1+0x2624] ;  /* 0x0026240001087983 */ /* 0x001ee80000300800 */
[----:B------:R-:W2:Y:S04]  /*13a30*/  LDL R4, [R1+0xb38] ;  /* 0x000b380001047983 */ /* 0x000ea80000100800 */
[----:B------:R-:W2:Y:S01]  /*13a40*/  LDL R5, [R1+0xb3c] ;  /* 0x000b3c0001057983 */ /* 0x000ea20000100800 */
[----:B------:R-:W-:-:S02]  /*13a50*/  ISETP.GT.AND P0, PT, R2, 0x12, PT ;  /* 0x000000120200780c */ /* 0x000fc40003f04270 */
[----:B------:R-:W-:-:S11]  /*13a60*/  PRMT R7, RZ, 0x7610, R7 ;  /* 0x00007610ff077816 */ /* 0x000fd60000000007 */
        /* <DEDUP_REMOVED lines=23> */
[----:B--2---:R0:W-:Y:S04]  /*13be0*/  STL [R1], R3 ;  /* 0x0000000301007387 */ /* 0x0041e80000100800 */
[----:B0-----:R-:W2:Y:S04]  /*13bf0*/  LDL.LU R3, [R1+0x2618] ;  /* 0x0026180001037983 */ /* 0x001ea80000300800 */
[----:B------:R-:W2:Y:S04]  /*13c00*/  LDL R4, [R1+0xb20] ;  /* 0x000b200001047983 */ /* 0x000ea80000100800 */
[----:B------:R-:W2:Y:S01]  /*13c10*/  LDL R5, [R1+0xb24] ;  /* 0x000b240001057983 */ /* 0x000ea20000100800 */
[----:B------:R-:W-:-:S02]  /*13c20*/  PRMT R29, RZ, 0x7610, R29 ;  /* 0x00007610ff1d7816 */ /* 0x000fc4000000001d */
[----:B------:R-:W-:Y:S02]  /*13c30*/  ISETP.GT.AND P2, PT, R2, 0x14, PT ;  /* 0x000000140200780c */ /* 0x000fe40003f44270 */
[----:B--2---:R-:W-:-:S04]  /*13c40*/  @P1 LOP3.LUT R5, R5, R4, RZ, 0x3c, !PT ;  /* 0x0000000405051212 */ /* 0x004fc800078e3cff */
[----:B------:R-:W-:-:S04]  /*13c50*/  @P1 LOP3.LUT R4, R5, R4, RZ, 0x3c, !PT ;  /* 0x0000000405041212 */ /* 0x000fc800078e3cff */
[----:B------:R-:W-:-:S05]  /*13c60*/  @P1 LOP3.LUT R5, R5, R4, RZ, 0x3c, !PT ;  /* 0x0000000405051212 */ /* 0x000fca00078e3cff */
[----:B------:R0:W2:Y:S04]  /*13c70*/  @P1 LDG.E.U8 R29, desc[UR38][R4.64] ;  /* 0x00000026041d1981 */ /* 0x0000a8000c1e1100 */
[----:B------:R-:W2:Y:S01]  /*13c80*/  LDL R5, [R1+0xb18] ;  /* 0x000b180001057983 */ /* 0x000ea20000100800 */
[----:B------:R-:W-:Y:S01]  /*13c90*/  PRMT R28, RZ, 0x7610, R28 ;  /* 0x00007610ff1c7816 */ /* 0x000fe2000000001c */
[----:B0-----:R-:W-:Y:S01]  /*13ca0*/  @P2 IMAD.MOV.U32 R4, RZ, RZ, R0 ;  /* 0x000000ffff042224 */ /* 0x001fe200078e0000 */
[----:B----4-:R-:W-:Y:S01]  /*13cb0*/  PRMT R27, RZ, 0x7610, R27 ;  /* 0x00007610ff1b7816 */ /* 0x010fe2000000001b */
[----:B------:R-:W4:Y:S04]  /*13cc0*/  LDL R0, [R1+0xb04] ;  /* 0x000b040001007983 */ /* 0x000f280000100800 */
[----:B--2---:R-:W2:Y:S04]  /*13cd0*/  @P2 LDG.E.U8 R28, desc[UR38][R4.64] ;  /* 0x00000026041c2981 */ /* 0x004ea8000c1e1100 */
[----:B------:R-:W3:Y:S04]  /*13ce0*/  LDL R4, [R1+0xb10] ;  /* 0x000b100001047983 */ /* 0x000ee80000100800 */
[----:B------:R-:W3:Y:S04]  /*13cf0*/  LDL R5, [R1+0xb14] ;  /* 0x000b140001057983 */ /* 0x000ee80000100800 */
[----:B--2---:R0:W-:Y:S01]  /*13d00*/  STL [R1+0x2604], R28 ;  /* 0x0026041c01007387 */ /* 0x0041e20000100800 */
[----:B------:R-:W-:-:S02]  /*13d10*/  ISETP.GT.AND P0, PT, R2, 0x15, PT ;  /* 0x000000150200780c */ /* 0x000fc40003f04270 */
[----:B------:R-:W-:Y:S01]  /*13d20*/  PRMT R26, RZ, 0x7610, R26 ;  /* 0x00007610ff1a7816 */ /* 0x000fe2000000001a */
[----:B0-----:R-:W2:Y:S01]  /*13d30*/  LDL R28, [R1+0xafc] ;  /* 0x000afc00011c7983 */ /* 0x001ea20000100800 */
[----:B---3--:R-:W-:-:S04]  /*13d40*/  @P2 LOP3.LUT R5, R5, R4, RZ, 0x3c, !PT ;  /* 0x0000000405052212 */ /* 0x008fc800078e3cff */
[----:B------:R-:W-:-:S04]  /*13d50*/  @P2 LOP3.LUT R4, R5, R4, RZ, 0x3c, !PT ;  /* 0x0000000405042212 */ /* 0x000fc800078e3cff */
[----:B------:R-:W-:-:S05]  /*13d60*/  @P2 LOP3.LUT R5, R5, R4, RZ, 0x3c, !PT ;  /* 0x0000000405052212 */ /* 0x000fca00078e3cff */
[----:B------:R-:W3:Y:S04]  /*13d70*/  @P2 LDG.E.U8 R27, desc[UR38][R4.64] ;  /* 0x00000026041b2981 */ /* 0x000ee8000c1e1100 */
[----:B------:R-:W2:Y:S04]  /*13d80*/  LDL R4, [R1+0xb08] ;  /* 0x000b080001047983 */ /* 0x000ea80000100800 */
[----:B------:R-:W2:Y:S04]  /*13d90*/  LDL R5, [R1+0xb0c] ;  /* 0x000b0c0001057983 */ /* 0x000ea80000100800 */
[----:B---3--:R0:W-:Y:S04]  /*13da0*/  STL [R1+0x2608], R27 ;  /* 0x0026081b01007387 */ /* 0x0081e80000100800 */
[----:B0-----:R-:W3:Y:S01]  /*13db0*/  LDL R27, [R1+0xb00] ;  /* 0x000b0000011b7983 */ /* 0x001ee20000100800 */
[----:B--2---:R-:W-:-:S04]  /*13dc0*/  @P0 LOP3.LUT R5, R5, R4, RZ, 0x3c, !PT ;  /* 0x0000000405050212 */ /* 0x004fc800078e3cff */
[----:B------:R-:W-:-:S04]  /*13dd0*/  @P0 LOP3.LUT R4, R5, R4, RZ, 0x3c, !PT ;  /* 0x0000000405040212 */ /* 0x000fc800078e3cff */
[----:B------:R-:W-:-:S05]  /*13de0*/  @P0 LOP3.LUT R5, R5, R4, RZ, 0x3c, !PT ;  /* 0x0000000405050212 */ /* 0x000fca00078e3cff */
[----:B------:R4:W2:Y:S01]  /*13df0*/  @P0 LDG.E.U8 R26, desc[UR38][R4.64] ;  /* 0x00000026041a0981 */ /* 0x0008a2000c1e1100 */
[----:B------:R-:W-:Y:S01]  /*13e00*/  PRMT R25, RZ, 0x7610, R25 ;  /* 0x00007610ff197816 */ /* 0x000fe20000000019 */
[----:B----4-:R-:W-:Y:S02]  /*13e10*/  @P0 IMAD.MOV.U32 R4, RZ, RZ, R0 ;  /* 0x000000ffff040224 */ /* 0x010fe400078e0000 */
[----:B---3--:R-:W-:-:S05]  /*13e20*/  @P0 IMAD.MOV.U32 R5, RZ, RZ, R27 ;  /* 0x000000ffff050224 */ /* 0x008fca00078e001b */
[----:B------:R0:W3:Y:S04]  /*13e30*/  @P0 LDG.E.U8 R25, desc[UR38][R4.64] ;  /* 0x0000002604190981 */ /* 0x0000e8000c1e1100 */
[----:B--2---:R1:W-:Y:S01]  /*13e40*/  STL [R1+0x25f4], R26 ;  /* 0x0025f41a01007387 */ /* 0x0043e20000100800 */
[----:B------:R-:W-:Y:S02]  /*13e50*/  ISETP.GT.AND P1, PT, R2, 0x16, PT ;  /* 0x000000160200780c */ /* 0x000fe40003f24270 */
[----:B------:R-:W-:Y:S01]  /*13e60*/  PRMT R24, RZ, 0x7610, R24 ;  /* 0x00007610ff187816 */ /* 0x000fe20000000018 */
[----:B------:R-:W2:Y:S04]  /*13e70*/  LDL R27, [R1+0xac8] ;  /* 0x000ac800011b7983 */ /* 0x000ea80000100800 */
[----:B------:R-:W4:Y:S04]  /*13e80*/  LDL R0, [R1+0xacc] ;  /* 0x000acc0001007983 */ /* 0x000f280000100800 */
[----:B-1----:R-:W2:Y:S02]  /*13e90*/  LDL R26, [R1+0xaf8] ;  /* 0x000af800011a7983 */ /* 0x002ea40000100800 */
[----:B0-----:R-:W-:-:S02]  /*13ea0*/  @P1 IMAD.MOV.U32 R4, RZ, RZ, R28 ;  /* 0x000000ffff041224 */ /* 0x001fc400078e001c */
[----:B---3--:R0:W-:Y:S01]  /*13eb0*/  STL [R1+0x25f8], R25 ;  /* 0x0025f81901007387 */ /* 0x0081e20000100800 */
[----:B------:R-:W-:Y:S02]  /*13ec0*/  ISETP.GT.AND P3, PT, R2, 0x18, PT ;  /* 0x000000180200780c */ /* 0x000fe40003f64270 */
[----:B------:R-:W-:Y:S01]  /*13ed0*/  PRMT R23, RZ, 0x7610, R23 ;  /* 0x00007610ff177816 */ /* 0x000fe20000000017 */
[----:B------:R-:W3:Y:S04]  /*13ee0*/  LDL R28, [R1+0xac4] ;  /* 0x000ac400011c7983 */ /* 0x000ee80000100800 */
[----:B0-----:R-:W3:Y:S01]  /*13ef0*/  LDL R25, [R1+0xaf4] ;  /* 0x000af40001197983 */ /* 0x001ee20000100800 */
[----:B--2---:R-:W-:-:S03]  /*13f00*/  @P1 IMAD.MOV.U32 R5, RZ, RZ, R26 ;  /* 0x000000ffff051224 */ /* 0x004fc600078e001a */
[----:B------:R-:W2:Y:S04]  /*13f10*/  LDL R26, [R1+0xaf0] ;  /* 0x000af000011a7983 */ /* 0x000ea80000100800 */
[----:B------:R-:W2:Y:S04]  /*13f20*/  @P1 LDG.E.U8 R24, desc[UR38][R4.64] ;  /* 0x0000002604181981 */ /* 0x000ea8000c1e1100 */
[----:B------:R-:W3:Y:S04]  /*13f30*/  LDL R4, [R1+0xad8] ;  /* 0x000ad80001047983 */ /* 0x000ee80000100800 */
[----:B------:R-:W3:Y:S04]  /*13f40*/  LDL R5, [R1+0xadc] ;  /* 0x000adc0001057983 */ /* 0x000ee80000100800 */
[----:B--2---:R0:W-:Y:S04]  /*13f50*/  STL [R1+0x25e4], R24 ;  /* 0x0025e41801007387 */ /* 0x0041e80000100800 */
[----:B0-----:R-:W2:Y:S01]  /*13f60*/  LDL R24, [R1+0xac0] ;  /* 0x000ac00001187983 */ /* 0x001ea20000100800 */
[----:B---3--:R-:W-:-:S04]  /*13f70*/  @P3 LOP3.LUT R5, R5, R4, RZ, 0x3c, !PT ;  /* 0x0000000405053212 */ /* 0x008fc800078e3cff */
[----:B------:R-:W-:-:S04]  /*13f80*/  @P3 LOP3.LUT R4, R5, R4, RZ, 0x3c, !PT ;  /* 0x0000000405043212 */ /* 0x000fc800078e3cff */
[----:B------:R-:W-:-:S05]  /*13f90*/  @P3 LOP3.LUT R5, R5, R4, RZ, 0x3c, !PT ;  /* 0x0000000405053212 */ /* 0x000fca00078e3cff */
[----:B------:R0:W3:Y:S04]  /*13fa0*/  @P3 LDG.E.U8 R23, desc[UR38][R4.64] ;  /* 0x0000002604173981 */ /* 0x0000e8000c1e1100 */
[----:B------:R-:W0:Y:S04]  /*13fb0*/  LDL R4, [R1+0xad0] ;  /* 0x000ad00001047983 */ /* 0x000e280000100800 */
[----:B------:R-:W0:Y:S01]  /*13fc0*/  LDL R5, [R1+0xad4] ;  /* 0x000ad40001057983 */ /* 0x000e220000100800 */
[----:B------:R-:W-:Y:S02]  /*13fd0*/  ISETP.GT.AND P2, PT, R2, 0x19, PT ;  /* 0x000000190200780c */ /* 0x000fe40003f44270 */
[----:B------:R-:W-:-:S02]  /*13fe0*/  PRMT R22, RZ, 0x7610, R22 ;  /* 0x00007610ff167816 */ /* 0x000fc40000000016 */
[----:B------:R-:W-:Y:S02]  /*13ff0*/  PRMT R21, RZ, 0x7610, R21 ;  /* 0x00007610ff157816 */ /* 0x000fe40000000015 */
[----:B------:R-:W-:Y:S02]  /*14000*/  PRMT R20, RZ, 0x7610, R20 ;  /* 0x00007610ff147816 */ /* 0x000fe40000000014 */
[----:B------:R-:W-:Y:S02]  /*14010*/  PRMT R19, RZ, 0x7610, R19 ;  /* 0x00007610ff137816 */ /* 0x000fe40000000013 */
[----:B0-----:R-:W-:-:S04]  /*14020*/  @P3 LOP3.LUT R5, R5, R4, RZ, 0x3c, !PT ;  /* 0x0000000405053212 */ /* 0x001fc800078e3cff */
[----:B------:R-:W-:-:S04]  /*14030*/  @P3 LOP3.LUT R4, R5, R4, RZ, 0x3c, !PT ;  /* 0x0000000405043212 */ /* 0x000fc800078e3cff */
[----:B------:R-:W-:-:S05]  /*14040*/  @P3 LOP3.LUT R5, R5, R4, RZ, 0x3c, !PT ;  /* 0x0000000405053212 */ /* 0x000fca00078e3cff */
[----:B------:R4:W3:Y:S02]  /*14050*/  @P3 LDG.E.U8 R22, desc[UR38][R4.64] ;  /* 0x0000002604163981 */ /* 0x0008e4000c1e1100 */
[----:B----4-:R-:W-:Y:S02]  /*14060*/  @P2 IMAD.MOV.U32 R4, RZ, RZ, R0 ;  /* 0x000000ffff042224 */ /* 0x010fe400078e0000 */
[----:B------:R-:W-:Y:S01]  /*14070*/  @P2 IMAD.MOV.U32 R5, RZ, RZ, R27 ;  /* 0x000000ffff052224 */ /* 0x000fe200078e001b */
[----:B------:R-:W4:Y:S04]  /*14080*/  LDL R0, [R1+0xab4] ;  /* 0x000ab40001007983 */ /* 0x000f280000100800 */
[----:B------:R0:W3:Y:S04]  /*14090*/  @P2 LDG.E.U8 R21, desc[UR38][R4.64] ;  /* 0x0000002604152981 */ /* 0x0000e8000c1e1100 */
[----:B------:R-:W3:Y:S01]  /*140a0*/  LDL R27, [R1+0xab0] ;  /* 0x000ab000011b7983 */ /* 0x000ee20000100800 */
[----:B0-----:R-:W-:-:S02]  /*140b0*/  @P2 IMAD.MOV.U32 R4, RZ, RZ, R28 ;  /* 0x000000ffff042224 */ /* 0x001fc400078e001c */
[----:B--2---:R-:W-:Y:S01]  /*140c0*/  @P2 IMAD.MOV.U32 R5, RZ, RZ, R24 ;  /* 0x000000ffff052224 */ /* 0x004fe200078e0018 */
[----:B------:R-:W-:Y:S01]  /*140d0*/  ISETP.GT.AND P0, PT, R2, 0x1a, PT ;  /* 0x0000001a0200780c */ /* 0x000fe20003f04270 */
[----:B------:R-:W2:Y:S04]  /*140e0*/  LDL R28, [R1+0xa98] ;  /* 0x000a9800011c7983 */ /* 0x000ea80000100800 */
[----:B------:R0:W2:Y:S01]  /*140f0*/  @P2 LDG.E.U8 R20, desc[UR38][R4.64] ;  /* 0x0000002604142981 */ /* 0x0000a2000c1e1100 */
[----:B------:R-:W-:Y:S02]  /*14100*/  PRMT R18, RZ, 0x7610, R18 ;  /* 0x00007610ff127816 */ /* 0x000fe40000000012 */
[----:B------:R-:W-:Y:S01]  /*14110*/  PRMT R17, RZ, 0x7610, R17 ;  /* 0x00007610ff117816 */ /* 0x000fe20000000011 */
[----:B------:R-:W2:Y:S01]  /*14120*/  LDL R24, [R1+0xa9c] ;  /* 0x000a9c0001187983 */ /* 0x000ea20000100800 */
[----:B0-----:R-:W-:-:S02]  /*14130*/  @P1 IMAD.MOV.U32 R4, RZ, RZ, R25 ;  /* 0x000000ffff041224 */ /* 0x001fc400078e0019 */
[----:B------:R-:W-:Y:S01]  /*14140*/  @P1 IMAD.MOV.U32 R5, RZ, RZ, R26 ;  /* 0x000000ffff051224 */ /* 0x000fe200078e001a */
[----:B------:R-:W2:Y:S04]  /*14150*/  LDL R25, [R1+0xaa4] ;  /* 0x000aa40001197983 */ /* 0x000ea80000100800 */
[----:B------:R-:W2:Y:S04]  /*14160*/  @P1 LDG.E.U8 R19, desc[UR38][R4.64] ;  /* 0x0000002604131981 */ /* 0x000ea8000c1e1100 */
[----:B------:R-:W3:Y:S04]  /*14170*/  LDL R26, [R1+0xaa0] ;  /* 0x000aa000011a7983 */ /* 0x000ee80000100800 */
[----:B------:R-:W3:Y:S04]  /*14180*/  LDL R4, [R1+0xab8] ;  /* 0x000ab80001047983 */ /* 0x000ee80000100800 */
[----:B------:R-:W3:Y:S04]  /*14190*/  LDL R5, [R1+0xabc] ;  /* 0x000abc0001057983 */ /* 0x000ee80000100800 */
[----:B--2---:R0:W-:Y:S04]  /*141a0*/  STL [R1+0x25e8], R19 ;  /* 0x0025e81301007387 */ /* 0x0041e80000100800 */
[----:B0-----:R-:W2:Y:S01]  /*141b0*/  LDL R19, [R1+0xaac] ;  /* 0x000aac0001137983 */ /* 0x001ea20000100800 */
[----:B---3--:R-:W-:-:S04]  /*141c0*/  @P0 LOP3.LUT R5, R5, R4, RZ, 0x3c, !PT ;  /* 0x0000000405050212 */ /* 0x008fc800078e3cff */
[----:B------:R-:W-:-:S04]  /*141d0*/  @P0 LOP3.LUT R4, R5, R4, RZ, 0x3c, !PT ;  /* 0x0000000405040212 */ /* 0x000fc800078e3cff */
[----:B------:R-:W-:-:S05]  /*141e0*/  @P0 LOP3.LUT R5, R5, R4, RZ, 0x3c, !PT ;  /* 0x0000000405050212 */ /* 0x000fca00078e3cff */
[----:B------:R4:W3:Y:S02]  /*141f0*/  @P0 LDG.E.U8 R18, desc[UR38][R4.64] ;  /* 0x0000002604120981 */ /* 0x0008e4000c1e1100 */
[----:B----4-:R-:W-:Y:S02]  /*14200*/  @P0 IMAD.MOV.U32 R4, RZ, RZ, R0 ;  /* 0x000000ffff040224 */ /* 0x010fe400078e0000 */
[----:B------:R-:W-:Y:S01]  /*14210*/  @P0 IMAD.MOV.U32 R5, RZ, RZ, R27 ;  /* 0x000000ffff050224 */ /* 0x000fe200078e001b */
[----:B------:R-:W-:Y:S01]  /*14220*/  ISETP.GT.AND P2, PT, R2, 0x1b, PT ;  /* 0x0000001b0200780c */ /* 0x000fe20003f44270 */
[----:B------:R-:W4:Y:S04]  /*14230*/  LDL R27, [R1+0xa90] ;  /* 0x000a9000011b7983 */ /* 0x000f280000100800 */
[----:B------:R2:W3:Y:S01]  /*14240*/  @P0 LDG.E.U8 R17, desc[UR38][R4.64] ;  /* 0x0000002604110981 */ /* 0x0004e2000c1e1100 */
[----:B------:R-:W-:-:S03]  /*14250*/  PRMT R16, RZ, 0x7610, R16 ;  /* 0x00007610ff107816 */ /* 0x000fc60000000010 */
[----:B------:R-:W3:Y:S04]  /*14260*/  LDL R0, [R1+0xa94] ;  /* 0x000a940001007983 */ /* 0x000ee80000100800 */
[----:B------:R-:W3:Y:S01]  /*14270*/  LDL R5, [R1+0xaa8] ;  /* 0x000aa80001057983 */ /* 0x000ee20000100800 */
[----:B------:R-:W-:Y:S02]  /*14280*/  ISETP.GT.AND P1, PT, R2, 0x1c, PT ;  /* 0x0000001c0200780c */ /* 0x000fe40003f24270 */
[----:B------:R-:W-:Y:S02]  /*14290*/  PRMT R15, RZ, 0x7610, R15 ;  /* 0x00007610ff0f7816 */ /* 0x000fe4000000000f */
[----:B------:R-:W-:Y:S01]  /*142a0*/  PRMT R14, RZ, 0x7610, R14 ;  /* 0x00007610ff0e7816 */ /* 0x000fe2000000000e */
[----:B--2---:R-:W-:-:S02]  /*142b0*/  @P2 IMAD.MOV.U32 R4, RZ, RZ, R19 ;  /* 0x000000ffff042224 */ /* 0x004fc400078e0013 */
[----:B------:R-:W2:Y:S04]  /*142c0*/  LDL R19, [R1+0xa84] ;  /* 0x000a840001137983 */ /* 0x000ea80000100800 */
[----:B---3--:R0:W3:Y:S02]  /*142d0*/  @P2 LDG.E.U8 R16, desc[UR38][R4.64] ;  /* 0x0000002604102981 */ /* 0x0080e4000c1e1100 */
[----:B0-----:R-:W-:Y:S02]  /*142e0*/  @P2 IMAD.MOV.U32 R4, RZ, RZ, R25 ;  /* 0x000000ffff042224 */ /* 0x001fe400078e0019 */
[----:B------:R-:W-:Y:S01]  /*142f0*/  @P2 IMAD.MOV.U32 R5, RZ, RZ, R26 ;  /* 0x000000ffff052224 */ /* 0x000fe200078e001a */
[----:B------:R-:W2:Y:S04]  /*14300*/  LDL R25, [R1+0xa8c] ;  /* 0x000a8c0001197983 */ /* 0x000ea80000100800 */
[----:B------:R-:W3:Y:S04]  /*14310*/  LDL R26, [R1+0xa88] ;  /* 0x000a8800011a7983 */ /* 0x000ee80000100800 */
[----:B------:R0:W3:Y:S02]  /*14320*/  @P2 LDG.E.U8 R15, desc[UR38][R4.64] ;  /* 0x00000026040f2981 */ /* 0x0000e4000c1e1100 */
[----:B0-----:R-:W-:-:S02]  /*14330*/  @P1 IMAD.MOV.U32 R4, RZ, RZ, R24 ;  /* 0x000000ffff041224 */ /* 0x001fc400078e0018 */
[----:B------:R-:W-:Y:S01]  /*14340*/  @P1 IMAD.MOV.U32 R5, RZ, RZ, R28 ;  /* 0x000000ffff051224 */ /* 0x000fe200078e001c */
[----:B------:R-:W3:Y:S04]  /*14350*/  LDL R24, [R1+0xa80] ;  /* 0x000a800001187983 */ /* 0x000ee80000100800 */
[----:B------:R0:W3:Y:S01]  /*14360*/  @P1 LDG.E.U8 R14, desc[UR38][R4.64] ;  /* 0x00000026040e1981 */ /* 0x0000e2000c1e1100 */
[----:B------:R-:W-:Y:S02]  /*14370*/  ISETP.GT.AND P3, PT, R2, 0x1d, PT ;  /* 0x0000001d0200780c */ /* 0x000fe40003f64270 */
[----:B------:R-:W-:Y:S02]  /*14380*/  PRMT R13, RZ, 0x7610, R13 ;  /* 0x00007610ff0d7816 */ /* 0x000fe4000000000d */
[----:B------:R-:W-:Y:S01]  /*14390*/  PRMT R12, RZ, 0x7610, R12 ;  /* 0x00007610ff0c7816 */ /* 0x000fe2000000000c */
[----:B0-----:R-:W-:-:S02]  /*143a0*/  @P1 IMAD.MOV.U32 R4, RZ, RZ, R0 ;  /* 0x000000ffff041224 */ /* 0x001fc400078e0000 */
[----:B----4-:R-:W-:-:S05]  /*143b0*/  @P1 IMAD.MOV.U32 R5, RZ, RZ, R27 ;  /* 0x000000ffff051224 */ /* 0x010fca00078e001b */
[----:B------:R2:W4:Y:S01]  /*143c0*/  @P1 LDG.E.U8 R13, desc[UR38][R4.64] ;  /* 0x00000026040d1981 */ /* 0x000522000c1e1100 */
[----:B------:R-:W-:Y:S01]  /*143d0*/  PRMT R11, RZ, 0x7610, R11 ;  /* 0x00007610ff0b7816 */ /* 0x000fe2000000000b */
[----:B--2---:R-:W-:Y:S02]  /*143e0*/  @P3 IMAD.MOV.U32 R4, RZ, RZ, R25 ;  /* 0x000000ffff043224 */ /* 0x004fe400078e0019 */
[----:B---3--:R-:W-:-:S05]  /*143f0*/  @P3 IMAD.MOV.U32 R5, RZ, RZ, R26 ;  /* 0x000000ffff053224 */ /* 0x008fca00078e001a */
[----:B------:R0:W2:Y:S02]  /*14400*/  @P3 LDG.E.U8 R12, desc[UR38][R4.64] ;  /* 0x00000026040c3981 */ /* 0x0000a4000c1e1100 */
[----:B0-----:R-:W-:Y:S02]  /*14410*/  @P3 IMAD.MOV.U32 R4, RZ, RZ, R19 ;  /* 0x000000ffff043224 */ /* 0x001fe400078e0013 */
[----:B------:R-:W-:Y:S01]  /*14420*/  @P3 IMAD.MOV.U32 R5, RZ, RZ, R24 ;  /* 0x000000ffff053224 */ /* 0x000fe200078e0018 */
[----:B------:R0:W-:Y:S04]  /*14430*/  STL [R1+0x260c], R14 ;  /* 0x00260c0e01007387 */ /* 0x0001e80000100800 */
[----:B------:R-:W3:Y:S04]  /*14440*/  @P3 LDG.E.U8 R11, desc[UR38][R4.64] ;  /* 0x00000026040b3981 */ /* 0x000ee8000c1e1100 */
[----:B------:R-:W3:Y:S04]  /*14450*/  LDL R0, [R1+0xaec] ;  /* 0x000aec0001007983 */ /* 0x000ee80000100800 */
[----:B0-----:R-:W3:Y:S01]  /*14460*/  LDL R14, [R1+0xae8] ;  /* 0x000ae800010e7983 */ /* 0x001ee20000100800 */
[----:B------:R-:W-:-:S03]  /*14470*/  ISETP.GT.AND P0, PT, R2, 0x17, PT ;  /* 0x000000170200780c */ /* 0x000fc60003f04270 */
[----:B----4-:R0:W-:Y:S04]  /*14480*/  STL [R1+0x2610], R13 ;  /* 0x0026100d01007387 */ /* 0x0101e80000100800 */
[----:B--2---:R1:W-:Y:S04]  /*14490*/  STL [R1+0x25fc], R12 ;  /* 0x0025fc0c01007387 */ /* 0x0043e80000100800 */
[----:B------:R-:W2:Y:S04]  /*144a0*/  LDL R27, [R1+0xa78] ;  /* 0x000a7800011b7983 */ /* 0x000ea80000100800 */
[----:B------:R-:W4:Y:S04]  /*144b0*/  LDL R26, [R1+0xa7c] ;  /* 0x000a7c00011a7983 */ /* 0x000f280000100800 */
[----:B------:R-:W4:Y:S04]  /*144c0*/  LDL R25, [R1+0xa70] ;  /* 0x000a700001197983 */ /* 0x000f280000100800 */
[----:B------:R-:W4:Y:S04]  /*144d0*/  LDL R24, [R1+0xa74] ;  /* 0x000a740001187983 */ /* 0x000f280000100800 */
[----:B---3--:R3:W-:Y:S04]  /*144e0*/  STL [R1+0x2600], R11 ;  /* 0x0026000b01007387 */ /* 0x0087e80000100800 */
[----:B------:R-:W4:Y:S01]  /*144f0*/  LDL R19, [R1+0xae0] ;  /* 0x000ae00001137983 */ /* 0x000f220000100800 */
[----:B------:R-:W-:-:S03]  /*14500*/  @P0 IMAD.MOV.U32 R5, RZ, RZ, R14 ;  /* 0x000000ffff050224 */ /* 0x000fc600078e000e */
[----:B0-----:R-:W4:Y:S04]  /*14510*/  LDL R13, [R1+0xa68] ;  /* 0x000a6800010d7983 */ /* 0x001f280000100800 */
[----:B------:R-:W4:Y:S04]  /*14520*/  LDL R14, [R1+0xae4] ;  /* 0x000ae400010e7983 */ /* 0x000f280000100800 */
[----:B-1----:R-:W4:Y:S01]  /*14530*/  LDL R12, [R1+0xa6c] ;  /* 0x000a6c00010c7983 */ /* 0x002f220000100800 */
[----:B------:R-:W-:-:S03]  /*14540*/  @P0 IMAD.MOV.U32 R4, RZ, RZ, R0 ;  /* 0x000000ffff040224 */ /* 0x000fc600078e0000 */
[----:B---3--:R-:W3:Y:S04]  /*14550*/  LDL R11, [R1+0xa60] ;  /* 0x000a6000010b7983 */ /* 0x008ee80000100800 */
[----:B------:R-:W3:Y:S01]  /*14560*/  LDL R0, [R1+0xa64] ;  /* 0x000a640001007983 */ /* 0x000ee20000100800 */
[----:B------:R-:W-:Y:S02]  /*14570*/  ISETP.GT.AND P2, PT, R2, 0x1e, PT ;  /* 0x0000001e0200780c */ /* 0x000fe40003f44270 */
[----:B------:R-:W-:Y:S02]  /*14580*/  PRMT R10, RZ, 0x7610, R10 ;  /* 0x00007610ff0a7816 */ /* 0x000fe4000000000a */
[----:B------:R-:W-:-:S04]  /*14590*/  PRMT R9, RZ, 0x7610, R9 ;  /* 0x00007610ff097816 */ /* 0x000fc80000000009 */
[----:B------:R2:W3:Y:S01]  /*145a0*/  @P0 LDG.E.U8 R10, desc[UR38][R4.64] ;  /* 0x00000026040a0981 */ /* 0x0004e2000c1e1100 */
[----:B------:R-:W-:Y:S02]  /*145b0*/  ISETP.GT.AND P1, PT, R2, 0x1f, PT ;  /* 0x0000001f0200780c */ /* 0x000fe40003f24270 */
[----:B------:R-:W-:Y:S02]  /*145c0*/  PRMT R8, RZ, 0x7610, R8 ;  /* 0x00007610ff087816 */ /* 0x000fe40000000008 */
[----:B------:R-:W-:Y:S02]  /*145d0*/  PRMT R7, RZ, 0x7610, R7 ;  /* 0x00007610ff077816 */ /* 0x000fe40000000007 */
[----:B------:R-:W-:Y:S02]  /*145e0*/  PRMT R6, RZ, 0x7610, R6 ;  /* 0x00007610ff067816 */ /* 0x000fe40000000006 */
[----:B------:R-:W-:Y:S01]  /*145f0*/  PRMT R3, RZ, 0x7610, R3 ;  /* 0x00007610ff037816 */ /* 0x000fe20000000003 */
[----:B--2---:R-:W-:-:S02]  /*14600*/  @P2 IMAD.MOV.U32 R5, RZ, RZ, R27 ;  /* 0x000000ffff052224 */ /* 0x004fc400078e001b */
[----:B----4-:R-:W-:-:S05]  /*14610*/  @P2 IMAD.MOV.U32 R4, RZ, RZ, R26 ;  /* 0x000000ffff042224 */ /* 0x010fca00078e001a */
[----:B------:R0:W2:Y:S02]  /*14620*/  @P2 LDG.E.U8 R9, desc[UR38][R4.64] ;  /* 0x0000002604092981 */ /* 0x0000a4000c1e1100 */
[----:B0-----:R-:W-:Y:S02]  /*14630*/  @P2 IMAD.MOV.U32 R4, RZ, RZ, R24 ;  /* 0x000000ffff042224 */ /* 0x001fe400078e0018 */
[----:B------:R-:W-:-:S05]  /*14640*/  @P2 IMAD.MOV.U32 R5, RZ, RZ, R25 ;  /* 0x000000ffff052224 */ /* 0x000fca00078e0019 */
[----:B------:R0:W4:Y:S02]  /*14650*/  @P2 LDG.E.U8 R8, desc[UR38][R4.64] ;  /* 0x0000002604082981 */ /* 0x000124000c1e1100 */
[----:B0-----:R-:W-:Y:S02]  /*14660*/  @P0 IMAD.MOV.U32 R4, RZ, RZ, R14 ;  /* 0x000000ffff040224 */ /* 0x001fe400078e000e */
[----:B------:R-:W-:-:S05]  /*14670*/  @P0 IMAD.MOV.U32 R5, RZ, RZ, R19 ;  /* 0x000000ffff050224 */ /* 0x000fca00078e0013 */
[----:B------:R0:W4:Y:S02]  /*14680*/  @P0 LDG.E.U8 R7, desc[UR38][R4.64] ;  /* 0x0000002604070981 */ /* 0x000124000c1e1100 */
[----:B0-----:R-:W-:Y:S02]  /*14690*/  @P1 IMAD.MOV.U32 R4, RZ, RZ, R12 ;  /* 0x000000ffff041224 */ /* 0x001fe400078e000c */
[----:B------:R-:W-:-:S05]  /*146a0*/  @P1 IMAD.MOV.U32 R5, RZ, RZ, R13 ;  /* 0x000000ffff051224 */ /* 0x000fca00078e000d */
[----:B------:R3:W4:Y:S02]  /*146b0*/  @P1 LDG.E.U8 R6, desc[UR38][R4.64] ;  /* 0x0000002604061981 */ /* 0x000724000c1e1100 */
[----:B---3--:R-:W-:Y:S02]  /*146c0*/  @P1 IMAD.MOV.U32 R4, RZ, RZ, R0 ;  /* 0x000000ffff041224 */ /* 0x008fe400078e0000 */
[----:B------:R-:W-:-:S05]  /*146d0*/  @P1 IMAD.MOV.U32 R5, RZ, RZ, R11 ;  /* 0x000000ffff051224 */ /* 0x000fca00078e000b */
[----:B------:R-:W3:Y:S04]  /*146e0*/  @P1 LDG.E.U8 R3, desc[UR38][R4.64] ;  /* 0x0000002604031981 */ /* 0x000ee8000c1e1100 */
[----:B------:R-:W-:Y:S01]  /*146f0*/  STL [R1+0x25d0], R10 ;  /* 0x0025d00a01007387 */ /* 0x000fe20000100800 */
[----:B------:R-:W0:Y:S01]  /*14700*/  S2R R11, SR_TID.X ;  /* 0x00000000000b7919 */ /* 0x000e220000002100 */
[----:B------:R-:W1:Y:S01]  /*14710*/  S2R R19, SR_TID.X ;  /* 0x0000000000137919 */ /* 0x000e620000002100 */
[----:B------:R-:W-:Y:S06]  /*14720*/  BAR.SYNC.DEFER_BLOCKING 0x0 ;  /* 0x0000000000007b1d */ /* 0x000fec0000010000 */
[----:B--2---:R-:W-:Y:S04]  /*14730*/  STL [R1+0x25ec], R9 ;  /* 0x0025ec0901007387 */ /* 0x004fe80000100800 */
[----:B----4-:R-:W-:Y:S04]  /*14740*/  STL [R1+0x25f0], R8 ;  /* 0x0025f00801007387 */ /* 0x010fe80000100800 */
[----:B------:R-:W-:Y:S04]  /*14750*/  STL [R1+0x25d4], R7 ;  /* 0x0025d40701007387 */ /* 0x000fe80000100800 */
[----:B------:R2:W-:Y:S04]  /*14760*/  STL [R1+0x25d8], R6 ;  /* 0x0025d80601007387 */ /* 0x0005e80000100800 */
[----:B------:R-:W4:Y:S04]  /*14770*/  LDL.LU R25, [R1+0xa8] ;  /* 0x0000a80001197983 */ /* 0x000f280000300800 */
[----:B------:R-:W4:Y:S04]  /*14780*/  LDL.LU R26, [R1+0xa4] ;  /* 0x0000a400011a7983 */ /* 0x000f280000300800 */
[----:B--2---:R-:W2:Y:S04]  /*14790*/  LDL.LU R6, [R1+0x54] ;  /* 0x0000540001067983 */ /* 0x004ea80000300800 */
[----:B------:R-:W2:Y:S04]  /*147a0*/  LDL.LU R7, [R1+0x18] ;  /* 0x0000180001077983 */ /* 0x000ea80000300800 */
        /* <DEDUP_REMOVED lines=8> */
[----:B---3--:R3:W-:Y:S04]  /*14830*/  STL [R1+0x25dc], R3 ;  /* 0x0025dc0301007387 */ /* 0x0087e80000100800 */
[----:B---3--:R-:W3:Y:S04]  /*14840*/  LDL.LU R3, [R1+0x10] ;  /* 0x0000100001037983 */ /* 0x008ee80000300800 */
        /* <DEDUP_REMOVED lines=50> */
[----:B0-----:R-:W2:Y:S04]  /*14b70*/  LDL.LU R4, [R1+0x4c] ;  /* 0x00004c0001047983 */ /* 0x001ea80000300800 */
[----:B------:R-:W-:Y:S04]  /*14b80*/  STL [R1+0x2438], R5 ;  /* 0x0024380501007387 */ /* 0x000fe80000100800 */
[----:B------:R-:W-:Y:S04]  /*14b90*/  STL [R1+0x25c8], R5 ;  /* 0x0025c80501007387 */ /* 0x000fe80000100800 */
[----:B------:R0:W-:Y:S04]  /*14ba0*/  STL [R1+0x2614], R5 ;  /* 0x0026140501007387 */ /* 0x0001e80000100800 */
[----:B0-----:R-:W2:Y:S01]  /*14bb0*/  LDL.LU R5, [R1+0x58] ;  /* 0x0000580001057983 */ /* 0x001ea20000300800 */
[----:B------:R-:W-:-:S02]  /*14bc0*/  LOP3.LUT R0, R11, 0x3f, RZ, 0xc0, !PT ;  /* 0x0000003f0b007812 */ /* 0x000fc400078ec0ff */
[C---:B-1----:R-:W-:Y:S02]  /*14bd0*/  LOP3.LUT R12, R19.reuse, 0x1f, RZ, 0xc0, !PT ;  /* 0x0000001f130c7812 */ /* 0x042fe400078ec0ff */
[----:B------:R-:W-:Y:S01]  /*14be0*/  LOP3.LUT R19, R19, 0x3f, RZ, 0xc0, !PT ;  /* 0x0000003f13137812 */ /* 0x000fe200078ec0ff */
[----:B----4-:R0:W-:Y:S04]  /*14bf0*/  STS.U8 [R0+UR5], R25 ;  /* 0x0000001900007988 */ /* 0x0101e80008000005 */
[----:B------:R1:W-:Y:S01]  /*14c00*/  STS.U8 [R0+UR5+0x40], R26 ;  /* 0x0000401a00007988 */ /* 0x0003e20008000005 */
[----:B------:R-:W-:-:S03]  /*14c10*/  ISETP.GE.AND P0, PT, R12, R2, PT ;  /* 0x000000020c00720c */ /* 0x000fc60003f06270 */
[----:B------:R-:W4:Y:S04]  /*14c20*/  LDL.LU R12, [R1+0x44] ;  /* 0x00004400010c7983 */ /* 0x000f280000300800 */
[----:B0-----:R-:W3:Y:S04]  /*14c30*/  LDL.LU R25, [R1+0x8] ;  /* 0x0000080001197983 */ /* 0x001ee80000300800 */
[----:B-1----:R-:W3:Y:S04]  /*14c40*/  LDL.LU R26, [R1+0x4] ;  /* 0x00000400011a7983 */ /* 0x002ee80000300800 */
[----:B--2---:R-:W-:Y:S04]  /*14c50*/  STS.U8 [R0+UR5+0x440], R5 ;  /* 0x0004400500007988 */ /* 0x004fe80008000005 */
[----:B------:R0:W-:Y:S04]  /*14c60*/  STS.U8 [R0+UR5+0x400], R6 ;  /* 0x0004000600007988 */ /* 0x0001e80008000005 */
[----:B------:R-:W-:Y:S04]  /*14c70*/  STS.U8 [R0+UR5+0x800], R7 ;  /* 0x0008000700007988 */ /* 0x000fe80008000005 */
[----:B------:R1:W-:Y:S01]  /*14c80*/  STS.U8 [R0+UR5+0x840], R9 ;  /* 0x0008400900007988 */ /* 0x0003e20008000005 */
[----:B0-----:R-:W-:-:S03]  /*14c90*/  LOP3.LUT R6, R19, 0x8, RZ, 0x3c, !PT ;  /* 0x0000000813067812 */ /* 0x001fc600078e3cff */
[----:B------:R-:W-:Y:S04]  /*14ca0*/  STS.U8 [R0+UR5+0xc40], R23 ;  /* 0x000c401700007988 */ /* 0x000fe80008000005 */
[----:B------:R-:W-:Y:S04]  /*14cb0*/  STS.U8 [R0+UR5+0xc00], R22 ;  /* 0x000c001600007988 */ /* 0x000fe80008000005 */
[----:B------:R0:W-:Y:S04]  /*14cc0*/  STS.U8 [R6+UR5+0x80], R10 ;  /* 0x0000800a06007988 */ /* 0x0001e80008000005 */
[----:B-1----:R-:W2:Y:S04]  /*14cd0*/  LDL.LU R9, [R1+0x90] ;  /* 0x0000900001097983 */ /* 0x002ea80000300800 */
[----:B------:R-:W2:Y:S01]  /*14ce0*/  LDL.LU R19, [R1+0x8c] ;  /* 0x00008c0001137983 */ /* 0x000ea20000300800 */
[----:B0-----:R-:W0:Y:S03]  /*14cf0*/  S2R R10, SR_TID.X ;  /* 0x00000000000a7919 */ /* 0x001e260000002100 */
[----:B------:R1:W-:Y:S04]  /*14d00*/  STS.U8 [R6+UR5+0xc0], R24 ;  /* 0x0000c01806007988 */ /* 0x0003e80008000005 */
[----:B------:R3:W-:Y:S04]  /*14d10*/  STS.U8 [R6+UR5+0x4c0], R8 ;  /* 0x0004c00806007988 */ /* 0x0007e80008000005 */
[----:B-1----:R-:W2:Y:S04]  /*14d20*/  LDL.LU R24, [R1+0x40] ;  /* 0x0000400001187983 */ /* 0x002ea80000300800 */
[----:B---3--:R-:W3:Y:S04]  /*14d30*/  LDL.LU R8, [R1+0x3c] ;  /* 0x00003c0001087983 */ /* 0x008ee80000300800 */
[----:B------:R-:W-:Y:S04]  /*14d40*/  STS.U8 [R6+UR5+0x480], R4 ;  /* 0x0004800406007988 */ /* 0x000fe80008000005 */
[----:B------:R-:W-:Y:S01]  /*14d50*/  STS.U8 [R6+UR5+0x880], R3 ;  /* 0x0008800306007988 */ /* 0x000fe20008000005 */
[----:B0-----:R-:W-:-:S03]  /*14d60*/  LOP3.LUT R7, R10, 0x3f, RZ, 0xc0, !PT ;  /* 0x0000003f0a077812 */ /* 0x001fc600078ec0ff */
[----:B------:R0:W-:Y:S01]  /*14d70*/  STS.U8 [R6+UR5+0x8c0], R13 ;  /* 0x0008c00d06007988 */ /* 0x0001e20008000005 */
[----:B------:R-:W-:-:S03]  /*14d80*/  LOP3.LUT R2, R7, 0x10, RZ, 0x3c, !PT ;  /* 0x0000001007027812 */ /* 0x000fc600078e3cff */
[----:B------:R-:W3:Y:S04]  /*14d90*/  LDL.LU R10, [R1] ;  /* 0x00000000010a7983 */ /* 0x000ee80000300800 */
[----:B------:R-:W-:Y:S04]  /*14da0*/  STS.U8 [R6+UR5+0xcc0], R21 ;  /* 0x000cc01506007988 */ /* 0x000fe80008000005 */
[----:B------:R-:W-:Y:S04]  /*14db0*/  STS.U8 [R6+UR5+0xc80], R20 ;  /* 0x000c801406007988 */ /* 0x000fe80008000005 */
[----:B------:R1:W-:Y:S04]  /*14dc0*/  STS.U8 [R2+UR5+0x100], R14 ;  /* 0x0001000e02007988 */ /* 0x0003e80008000005 */
[----:B0-----:R-:W3:Y:S04]  /*14dd0*/  LDL.LU R13, [R1+0x88] ;  /* 0x00008800010d7983 */ /* 0x001ee80000300800 */
[----:B------:R0:W-:Y:S04]  /*14de0*/  STS.U8 [R2+UR5+0x140], R27 ;  /* 0x0001401b02007988 */ /* 0x0001e80008000005 */
[----:B-1----:R-:W3:Y:S04]  /*14df0*/  LDL.LU R14, [R1+0x84] ;  /* 0x00008400010e7983 */ /* 0x002ee80000300800 */
[----:B------:R1:W-:Y:S04]  /*14e00*/  STS.U8 [R2+UR5+0x540], R28 ;  /* 0x0005401c02007988 */ /* 0x0003e80008000005 */
[----:B0-----:R-:W3:Y:S04]  /*14e10*/  LDL.LU R27, [R1+0x38] ;  /* 0x00003800011b7983 */ /* 0x001ee80000300800 */
[----:B-1----:R-:W3:Y:S01]  /*14e20*/  LDL.LU R28, [R1+0x34] ;  /* 0x00003400011c7983 */ /* 0x002ee20000300800 */
[----:B------:R-:W-:-:S03]  /*14e30*/  LOP3.LUT R5, R7, 0x18, RZ, 0x3c, !PT ;  /* 0x0000001807057812 */ /* 0x000fc600078e3cff */
[----:B----4-:R0:W-:Y:S04]  /*14e40*/  STS.U8 [R2+UR5+0x500], R12 ;  /* 0x0005000c02007988 */ /* 0x0101e80008000005 */
[----:B------:R1:W-:Y:S04]  /*14e50*/  STS.U8 [R2+UR5+0x900], R25 ;  /* 0x0009001902007988 */ /* 0x0003e80008000005 */
[----:B------:R4:W-:Y:S04]  /*14e60*/  STS.U8 [R2+UR5+0x940], R26 ;  /* 0x0009401a02007988 */ /* 0x0009e80008000005 */
[----:B------:R-:W-:Y:S04]  /*14e70*/  STS.U8 [R2+UR5+0xd40], R18 ;  /* 0x000d401202007988 */ /* 0x000fe80008000005 */
[----:B------:R-:W-:Y:S04]  /*14e80*/  STS.U8 [R2+UR5+0xd00], R17 ;  /* 0x000d001102007988 */ /* 0x000fe80008000005 */
[----:B0-----:R-:W3:Y:S04]  /*14e90*/  LDL.LU R12, [R1+0x80] ;  /* 0x00008000010c7983 */ /* 0x001ee80000300800 */
[----:B-1----:R-:W3:Y:S04]  /*14ea0*/  LDL.LU R25, [R1+0x6c] ;  /* 0x00006c0001197983 */ /* 0x002ee80000300800 */
[----:B----4-:R-:W4:Y:S04]  /*14eb0*/  LDL.LU R26, [R1+0x30] ;  /* 0x00003000011a7983 */ /* 0x010f280000300800 */
[----:B------:R-:W4:Y:S04]  /*14ec0*/  LDL.LU R4, [R1+0x2c] ;  /* 0x00002c0001047983 */ /* 0x000f280000300800 */
[----:B--2---:R0:W-:Y:S04]  /*14ed0*/  STS.U8 [R5+UR5+0x180], R9 ;  /* 0x0001800905007988 */ /* 0x0041e80008000005 */
[----:B------:R1:W-:Y:S04]  /*14ee0*/  STS.U8 [R5+UR5+0x1c0], R19 ;  /* 0x0001c01305007988 */ /* 0x0003e80008000005 */
[----:B0-----:R-:W2:Y:S04]  /*14ef0*/  LDL.LU R9, [R1+0x68] ;  /* 0x0000680001097983 */ /* 0x001ea80000300800 */
[----:B-1----:R-:W2:Y:S04]  /*14f00*/  LDL.LU R19, [R1+0x64] ;  /* 0x0000640001137983 */ /* 0x002ea80000300800 */
[----:B------:R-:W2:Y:S04]  /*14f10*/  LDL.LU R2, [R1+0x28] ;  /* 0x0000280001027983 */ /* 0x000ea80000300800 */
[----:B------:R0:W-:Y:S04]  /*14f20*/  STS.U8 [R5+UR5+0x5c0], R24 ;  /* 0x0005c01805007988 */ /* 0x0001e80008000005 */
[----:B---3--:R1:W-:Y:S04]  /*14f30*/  STS.U8 [R5+UR5+0x580], R8 ;  /* 0x0005800805007988 */ /* 0x0083e80008000005 */
[----:B0-----:R-:W3:Y:S01]  /*14f40*/  LDL.LU R24, [R1+0x24] ;  /* 0x0000240001187983 */ /* 0x001ee20000300800 */
[----:B-1----:R-:W-:-:S03]  /*14f50*/  LOP3.LUT R8, R11, 0x3f, RZ, 0xc0, !PT ;  /* 0x0000003f0b087812 */ /* 0x002fc600078ec0ff */
[----:B------:R-:W2:Y:S01]  /*14f60*/  LDL.LU R3, [R1+0x60] ;  /* 0x0000600001037983 */ /* 0x000ea20000300800 */
[----:B------:R-:W-:-:S03]  /*14f70*/  LOP3.LUT R11, R8, 0x20, RZ, 0x3c, !PT ;  /* 0x00000020080b7812 */ /* 0x000fc600078e3cff */
[----:B------:R-:W2:Y:S04]  /*14f80*/  LDL.LU R6, [R1+0x5c] ;  /* 0x00005c0001067983 */ /* 0x000ea80000300800 */
[----:B------:R0:W-:Y:S04]  /*14f90*/  STS.U8 [R5+UR5+0x980], R10 ;  /* 0x0009800a05007988 */ /* 0x0001e80008000005 */
[----:B------:R-:W-:Y:S04]  /*14fa0*/  STS.U8 [R5+UR5+0x9c0], R29 ;  /* 0x0009c01d05007988 */ /* 0x000fe80008000005 */
[----:B------:R-:W2:Y:S04]  /*14fb0*/  LDL.LU R7, [R1+0x20] ;  /* 0x0000200001077983 */ /* 0x000ea80000300800 */
[----:B------:R-:W-:Y:S04]  /*14fc0*/  STS.U8 [R5+UR5+0xdc0], R16 ;  /* 0x000dc01005007988 */ /* 0x000fe80008000005 */
[----:B0-----:R-:W2:Y:S04]  /*14fd0*/  LDL.LU R10, [R1+0x1c] ;  /* 0x00001c00010a7983 */ /* 0x001ea80000300800 */
[----:B------:R0:W-:Y:S04]  /*14fe0*/  STS.U8 [R5+UR5+0xd80], R15 ;  /* 0x000d800f05007988 */ /* 0x0001e80008000005 */
[----:B------:R1:W-:Y:S04]  /*14ff0*/  STS.U8 [R11+UR5+0x200], R13 ;  /* 0x0002000d0b007988 */ /* 0x0003e80008000005 */
[----:B------:R1:W-:Y:S04]  /*15000*/  STS.U8 [R11+UR5+0x240], R14 ;  /* 0x0002400e0b007988 */ /* 0x0003e80008000005 */
[----:B0-----:R-:W2:Y:S04]  /*15010*/  LDL.LU R5, [R1+0x2614] ;  /* 0x0026140001057983 */ /* 0x001ea80000300800 */
[----:B-1----:R-:W2:Y:S04]  /*15020*/  LDL.LU R13, [R1+0x2610] ;  /* 0x00261000010d7983 */ /* 0x002ea80000300800 */
[----:B------:R-:W2:Y:S04]  /*15030*/  LDL.LU R14, [R1+0x260c] ;  /* 0x00260c00010e7983 */ /* 0x000ea80000300800 */
[----:B------:R0:W-:Y:S04]  /*15040*/  STS.U8 [R11+UR5+0x640], R27 ;  /* 0x0006401b0b007988 */ /* 0x0001e80008000005 */
[----:B------:R1:W-:Y:S04]  /*15050*/  STS.U8 [R11+UR5+0x600], R28 ;  /* 0x0006001c0b007988 */ /* 0x0003e80008000005 */
[----:B0-----:R-:W2:Y:S04]  /*15060*/  LDL.LU R27, [R1+0x2608] ;  /* 0x00260800011b7983 */ /* 0x001ea80000300800 */
[----:B-1----:R-:W2:Y:S01]  /*15070*/  LDL.LU R28, [R1+0x2604] ;  /* 0x00260400011c7983 */ /* 0x002ea20000300800 */
[----:B------:R-:W-:-:S03]  /*15080*/  LOP3.LUT R8, R8, 0x28, RZ, 0x3c, !PT ;  /* 0x0000002808087812 */ /* 0x000fc600078e3cff */
[----:B--2---:R-:W-:Y:S04]  /*15090*/  STS.U8 [R11+UR5+0xa00], R28 ;  /* 0x000a001c0b007988 */ /* 0x004fe80008000005 */
[----:B------:R-:W-:Y:S04]  /*150a0*/  STS.U8 [R11+UR5+0xa40], R27 ;  /* 0x000a401b0b007988 */ /* 0x000fe80008000005 */
[----:B------:R-:W-:Y:S04]  /*150b0*/  STS.U8 [R11+UR5+0xe40], R14 ;  /* 0x000e400e0b007988 */ /* 0x000fe80008000005 */
[----:B------:R0:W-:Y:S04]  /*150c0*/  STS.U8 [R11+UR5+0xe00], R13 ;  /* 0x000e000d0b007988 */ /* 0x0001e80008000005 */
[----:B------:R1:W-:Y:S04]  /*150d0*/  STS.U8 [R8+UR5+0x280], R12 ;  /* 0x0002800c08007988 */ /* 0x0003e80008000005 */
[----:B------:R2:W-:Y:S04]  /*150e0*/  STS.U8 [R8+UR5+0x2c0], R25 ;  /* 0x0002c01908007988 */ /* 0x0005e80008000005 */
[----:B0-----:R-:W3:Y:S04]  /*150f0*/  LDL.LU R11, [R1+0x2600] ;  /* 0x00260000010b7983 */ /* 0x001ee80000300800 */
[----:B-1----:R-:W3:Y:S04]  /*15100*/  LDL.LU R12, [R1+0x25fc] ;  /* 0x0025fc00010c7983 */ /* 0x002ee80000300800 */
[----:B--2---:R-:W2:Y:S04]  /*15110*/  LDL.LU R25, [R1+0x25f8] ;  /* 0x0025f80001197983 */ /* 0x004ea80000300800 */
[----:B----4-:R0:W-:Y:S04]  /*15120*/  STS.U8 [R8+UR5+0x6c0], R26 ;  /* 0x0006c01a08007988 */ /* 0x0101e80008000005 */
[----:B0-----:R-:W4:Y:S04]  /*15130*/  LDL.LU R26, [R1+0x25f4] ;  /* 0x0025f400011a7983 */ /* 0x001f280000300800 */
[----:B------:R0:W-:Y:S02]  /*15140*/  STS.U8 [R8+UR5+0x680], R4 ;  /* 0x0006800408007988 */ /* 0x0001e40008000005 */
[----:B0-----:R-:W-:-:S02]  /*15150*/  LOP3.LUT R4, R0, 0x30, RZ, 0x3c, !PT ;  /* 0x0000003000047812 */ /* 0x001fc400078e3cff */
[----:B----4-:R-:W-:Y:S04]  /*15160*/  STS.U8 [R8+UR5+0xa80], R26 ;  /* 0x000a801a08007988 */ /* 0x010fe80008000005 */
[----:B--2---:R-:W-:Y:S04]  /*15170*/  STS.U8 [R8+UR5+0xac0], R25 ;  /* 0x000ac01908007988 */ /* 0x004fe80008000005 */
[----:B---3--:R-:W-:Y:S04]  /*15180*/  STS.U8 [R8+UR5+0xec0], R12 ;  /* 0x000ec00c08007988 */ /* 0x008fe80008000005 */
[----:B------:R0:W-:Y:S04]  /*15190*/  STS.U8 [R8+UR5+0xe80], R11 ;  /* 0x000e800b08007988 */ /* 0x0001e80008000005 */
[----:B------:R1:W-:Y:S04]  /*151a0*/  STS.U8 [R4+UR5+0x300], R9 ;  /* 0x0003000904007988 */ /* 0x0003e80008000005 */
[----:B------:R2:W-:Y:S04]  /*151b0*/  STS.U8 [R4+UR5+0x340], R19 ;  /* 0x0003401304007988 */ /* 0x0005e80008000005 */
[----:B0-----:R-:W3:Y:S04]  /*151c0*/  LDL.LU R8, [R1+0x25f0] ;  /* 0x0025f00001087983 */ /* 0x001ee80000300800 */
[----:B-1----:R-:W4:Y:S04]  /*151d0*/  LDL.LU R9, [R1+0x25ec] ;  /* 0x0025ec0001097983 */ /* 0x002f280000300800 */
[----:B--2---:R-:W2:Y:S04]  /*151e0*/  LDL.LU R19, [R1+0x25e8] ;  /* 0x0025e80001137983 */ /* 0x004ea80000300800 */
[----:B------:R0:W-:Y:S04]  /*151f0*/  STS.U8 [R4+UR5+0x740], R2 ;  /* 0x0007400204007988 */ /* 0x0001e80008000005 */
[----:B------:R1:W-:Y:S04]  /*15200*/  STS.U8 [R4+UR5+0x700], R24 ;  /* 0x0007001804007988 */ /* 0x0003e80008000005 */
[----:B0-----:R-:W2:Y:S04]  /*15210*/  LDL R2, [R1+0x1048] ;  /* 0x0010480001027983 */ /* 0x001ea80000100800 */
[----:B-1----:R-:W2:Y:S01]  /*15220*/  LDL.LU R24, [R1+0x25e4] ;  /* 0x0025e40001187983 */ /* 0x002ea20000300800 */
[----:B------:R-:W-:-:S03]  /*15230*/  LOP3.LUT R0, R0, 0x38, RZ, 0x3c, !PT ;  /* 0x0000003800007812 */ /* 0x000fc600078e3cff */
[----:B--2---:R-:W-:Y:S04]  /*15240*/  STS.U8 [R4+UR5+0xb00], R24 ;  /* 0x000b001804007988 */ /* 0x004fe80008000005 */
[----:B------:R-:W-:Y:S04]  /*15250*/  STS.U8 [R4+UR5+0xb40], R19 ;  /* 0x000b401304007988 */ /* 0x000fe80008000005 */
[----:B----4-:R-:W-:Y:S04]  /*15260*/  STS.U8 [R4+UR5+0xf40], R9 ;  /* 0x000f400904007988 */ /* 0x010fe80008000005 */
[----:B---3--:R0:W-:Y:S04]  /*15270*/  STS.U8 [R4+UR5+0xf00], R8 ;  /* 0x000f000804007988 */ /* 0x0081e80008000005 */
[----:B------:R1:W-:Y:S04]  /*15280*/  STS.U8 [R0+UR5+0x380], R3 ;  /* 0x0003800300007988 */ /* 0x0003e80008000005 */
[----:B------:R2:W-:Y:S04]  /*15290*/  STS.U8 [R0+UR5+0x3c0], R6 ;  /* 0x0003c00600007988 */ /* 0x0005e80008000005 */
[----:B0-----:R-:W3:Y:S04]  /*152a0*/  LDL.LU R4, [R1+0x25e0] ;  /* 0x0025e00001047983 */ /* 0x001ee80000300800 */
[----:B-1----:R-:W4:Y:S04]  /*152b0*/  LDL.LU R3, [R1+0x25dc] ;  /* 0x0025dc0001037983 */ /* 0x002f280000300800 */
[----:B--2---:R-:W2:Y:S04]  /*152c0*/  LDL.LU R6, [R1+0x25d8] ;  /* 0x0025d80001067983 */ /* 0x004ea80000300800 */
[----:B------:R0:W-:Y:S04]  /*152d0*/  STS.U8 [R0+UR5+0x7c0], R7 ;  /* 0x0007c00700007988 */ /* 0x0001e80008000005 */
[----:B------:R1:W-:Y:S04]  /*152e0*/  STS.U8 [R0+UR5+0x780], R10 ;  /* 0x0007800a00007988 */ /* 0x0003e80008000005 */
[----:B0-----:R-:W2:Y:S04]  /*152f0*/  LDL.LU R7, [R1+0x25d4] ;  /* 0x0025d40001077983 */ /* 0x001ea80000300800 */
[----:B-1----:R-:W2:Y:S01]  /*15300*/  LDL.LU R10, [R1+0x25d0] ;  /* 0x0025d000010a7983 */ /* 0x002ea20000300800 */
[----:B------:R-:W-:-:S03]  /*15310*/  PRMT R5, RZ, 0x7610, R5 ;  /* 0x00007610ff057816 */ /* 0x000fc60000000005 */
[----:B--2---:R-:W-:Y:S04]  /*15320*/  STS.U8 [R0+UR5+0xb80], R10 ;  /* 0x000b800a00007988 */ /* 0x004fe80008000005 */
[----:B------:R-:W-:Y:S04]  /*15330*/  STS.U8 [R0+UR5+0xbc0], R7 ;  /* 0x000bc00700007988 */ /* 0x000fe80008000005 */
[----:B------:R-:W-:Y:S04]  /*15340*/  STS.U8 [R0+UR5+0xfc0], R6 ;  /* 0x000fc00600007988 */ /* 0x000fe80008000005 */
[----:B----4-:R0:W-:Y:S04]  /*15350*/  STS.U8 [R0+UR5+0xf80], R3 ;  /* 0x000f800300007988 */ /* 0x0101e80008000005 */
[----:B0-----:R-:W2:Y:S04]  /*15360*/  LDL.LU R0, [R1+0x25cc] ;  /* 0x0025cc0001007983 */ /* 0x001ea80000300800 */
[----:B------:R-:W4:Y:S01]  /*15370*/  LDL R3, [R1+0x1040] ;  /* 0x0010400001037983 */ /* 0x000f220000100800 */
[----:B------:R-:W-:Y:S06]  /*15380*/  BAR.SYNC.DEFER_BLOCKING 0x0 ;  /* 0x0000000000007b1d */ /* 0x000fec0000010000 */
[----:B----4-:R-:W4:Y:S04]  /*15390*/  @!P0 LDG.E.U8 R5, desc[UR38][R2.64] ;  /* 0x0000002602058981 */ /* 0x010f28000c1e1100 */
[----:B----4-:R0:W-:Y:S04]  /*153a0*/  STL [R1+0x9a8], R5 ;  /* 0x0009a80501007387 */ /* 0x0101e80000100800 */
[----:B0-----:R-:W4:Y:S04]  /*153b0*/  LDL.LU R5, [R1+0x25c8] ;  /* 0x0025c80001057983 */ /* 0x001f280000300800 */
[----:B------:R-:W3:Y:S04]  /*153c0*/  LDL R2, [R1+0xa5c] ;  /* 0x000a5c0001027983 */ /* 0x000ee80000100800 */
[----:B------:R-:W3:Y:S01]  /*153d0*/  LDL R3, [R1+0xc68] ;  /* 0x000c680001037983 */ /* 0x000ee20000100800 */
[----:B--2---:R-:W-:-:S02]  /*153e0*/  PRMT R0, RZ, 0x7610, R0 ;  /* 0x00007610ff007816 */ /* 0x004fc40000000000 */
[----:B---3--:R-:W-:-:S04]  /*153f0*/  @!P0 LOP3.LUT R3, R3, R2, RZ, 0x3c, !PT ;  /* 0x0000000203038212 */ /* 0x008fc800078e3cff */
[----:B------:R-:W-:-:S04]  /*15400*/  @!P0 LOP3.LUT R2, R3, R2, RZ, 0x3c, !PT ;  /* 0x0000000203028212 */ /* 0x000fc800078e3cff */
[----:B------:R-:W-:-:S05]  /*15410*/  @!P0 LOP3.LUT R3, R3, R2, RZ, 0x3c, !PT ;  /* 0x0000000203038212 */ /* 0x000fca00078e3cff */
[----:B------:R-:W2:Y:S04]  /*15420*/  @!P0 LDG.E.U8 R0, desc[UR38][R2.64] ;  /* 0x0000002602008981 */ /* 0x000ea8000c1e1100 */
[----:B--2---:R0:W-:Y:S04]  /*15430*/  STL [R1+0x9a4], R0 ;  /* 0x0009a40001007387 */ /* 0x0041e80000100800 */
[----:B0-----:R-:W2:Y:S04]  /*15440*/  LDL.LU R0, [R1+0x25c4] ;  /* 0x0025c40001007983 */ /* 0x001ea80000300800 */
[----:B------:R-:W3:Y:S04]  /*15450*/  LDL R2, [R1+0xc64] ;  /* 0x000c640001027983 */ /* 0x000ee80000100800 */
[----:B------:R-:W3:Y:S01]  /*15460*/  LDL R3, [R1+0xfd4] ;  /* 0x000fd40001037983 */ /* 0x000ee20000100800 */
[----:B------:R-:W-:-:S02]  /*15470*/  PRMT R4, RZ, 0x7610, R4 ;  /* 0x00007610ff047816 */ /* 0x000fc40000000004 */
[----:B---3--:R-:W-:-:S04]  /*15480*/  @!P0 LOP3.LUT R3, R3, R2, RZ, 0x3c, !PT ;  /* 0x0000000203038212 */ /* 0x008fc800078e3cff */
[----:B------:R-:W-:-:S04]  /*15490*/  @!P0 LOP3.LUT R2, R3, R2, RZ, 0x3c, !PT ;  /* 0x0000000203028212 */ /* 0x000fc800078e3cff */
[----:B------:R-:W-:-:S05]  /*154a0*/  @!P0 LOP3.LUT R3, R3, R2, RZ, 0x3c, !PT ;  /* 0x0000000203038212 */ /* 0x000fca00078e3cff */
[----:B------:R-:W3:Y:S04]  /*154b0*/  @!P0 LDG.E.U8 R4, desc[UR38][R2.64] ;  /* 0x0000002602048981 */ /* 0x000ee8000c1e1100 */
[----:B---3--:R0:W-:Y:S04]  /*154c0*/  STL [R1+0x9a0], R4 ;  /* 0x0009a00401007387 */ /* 0x0081e80000100800 */
[----:B0-----:R-:W3:Y:S04]  /*154d0*/  LDL.LU R4, [R1+0x25c0] ;  /* 0x0025c00001047983 */ /* 0x001ee80000300800 */
        /* <DEDUP_REMOVED lines=875> */
[----:B----4-:R-:W-:-:S02]  /*18b90*/  PRMT R5, RZ, 0x7610, R5 ;  /* 0x00007610ff057816 */ /* 0x010fc40000000005 */
[----:B---3--:R-:W-:-:S04]  /*18ba0*/  @!P0 LOP3.LUT R3, R3, R2, RZ, 0x3c, !PT ;  /* 0x0000000203038212 */ /* 0x008fc800078e3cff */
[----:B------:R-:W-:-:S04]  /*18bb0*/  @!P0 LOP3.LUT R2, R3, R2, RZ, 0x3c, !PT ;  /* 0x0000000203028212 */ /* 0x000fc800078e3cff */
[----:B------:R-:W-:-:S05]  /*18bc0*/  @!P0 LOP3.LUT R3, R3, R2, RZ, 0x3c, !PT ;  /* 0x0000000203038212 */ /* 0x000fca00078e3cff */
[----:B------:R-:W3:Y:S04]  /*18bd0*/  @!P0 LDG.E.U8 R5, desc[UR38][R2.64] ;  /* 0x0000002602058981 */ /* 0x000ee8000c1e1100 */
[----:B---3--:R0:W-:Y:S04]  /*18be0*/  STL [R1+0x4], R5 ;  /* 0x0000040501007387 */ /* 0x0081e80000100800 */
[----:B0-----:R-:W3:Y:S04]  /*18bf0*/  LDL.LU R5, [R1+0x2438] ;  /* 0x0024380001057983 */ /* 0x001ee80000300800 */
[----:B------:R-:W4:Y:S04]  /*18c00*/  LDL R2, [R1+0xc6c] ;  /* 0x000c6c0001027983 */ /* 0x000f280000100800 */
[----:B------:R-:W4:Y:S01]  /*18c10*/  LDL R3, [R1+0x100c] ;  /* 0x00100c0001037983 */ /* 0x000f220000100800 */
[----:B--2---:R-:W-:-:S02]  /*18c20*/  PRMT R0, RZ, 0x7610, R0 ;  /* 0x00007610ff007816 */ /* 0x004fc40000000000 */
[----:B----4-:R-:W-:-:S04]  /*18c30*/  @!P0 LOP3.LUT R3, R3, R2, RZ, 0x3c, !PT ;  /* 0x0000000203038212 */ /* 0x010fc800078e3cff */
[----:B------:R-:W-:-:S04]  /*18c40*/  @!P0 LOP3.LUT R2, R3, R2, RZ, 0x3c, !PT ;  /* 0x0000000203028212 */ /* 0x000fc800078e3cff */
[----:B------:R-:W-:-:S05]  /*18c50*/  @!P0 LOP3.LUT R3, R3, R2, RZ, 0x3c, !PT ;  /* 0x0000000203038212 */ /* 0x000fca00078e3cff */
[----:B------:R-:W2:Y:S04]  /*18c60*/  @!P0 LDG.E.U8 R0, desc[UR38][R2.64] ;  /* 0x0000002602008981 */ /* 0x000ea8000c1e1100 */
[----:B--2---:R0:W-:Y:S04]  /*18c70*/  STL [R1], R0 ;  /* 0x0000000001007387 */ /* 0x0041e80000100800 */
[----:B0-----:R-:W2:Y:S04]  /*18c80*/  LDL.LU R0, [R1+0x2434] ;  /* 0x0024340001007983 */ /* 0x001ea80000300800 */
[----:B------:R-:W4:Y:S04]  /*18c90*/  LDL R2, [R1+0xfe8] ;  /* 0x000fe80001027983 */ /* 0x000f280000100800 */
[----:B------:R-:W4:Y:S01]  /*18ca0*/  LDL R3, [R1+0x1024] ;  /* 0x0010240001037983 */ /* 0x000f220000100800 */
[----:B------:R-:W-:-:S02]  /*18cb0*/  PRMT R29, RZ, 0x7610, R29 ;  /* 0x00007610ff1d7816 */ /* 0x000fc4000000001d */
[----:B----4-:R-:W-:-:S04]  /*18cc0*/  @!P0 LOP3.LUT R3, R3, R2, RZ, 0x3c, !PT ;  /* 0x0000000203038212 */ /* 0x010fc800078e3cff */
[----:B------:R-:W-:-:S04]  /*18cd0*/  @!P0 LOP3.LUT R2, R3, R2, RZ, 0x3c, !PT ;  /* 0x0000000203028212 */ /* 0x000fc800078e3cff */
[----:B------:R-:W-:-:S05]  /*18ce0*/  @!P0 LOP3.LUT R3, R3, R2, RZ, 0x3c, !PT ;  /* 0x0000000203038212 */ /* 0x000fca00078e3cff */
[----:B------:R0:W4:Y:S04]  /*18cf0*/  @!P0 LDG.E.U8 R29, desc[UR38][R2.64] ;  /* 0x00000026021d8981 */ /* 0x000128000c1e1100 */
[----:B------:R-:W0:Y:S04]  /*18d00*/  LDL R2, [R1+0xff0] ;  /* 0x000ff00001027983 */ /* 0x000e280000100800 */
[----:B------:R-:W0:Y:S01]  /*18d10*/  LDL R3, [R1+0x103c] ;  /* 0x00103c0001037983 */ /* 0x000e220000100800 */
[----:B------:R-:W-:Y:S02]  /*18d20*/  PRMT R28, RZ, 0x7610, R28 ;  /* 0x00007610ff1c7816 */ /* 0x000fe4000000001c */
[----:B0-----:R-:W-:-:S04]  /*18d30*/  @!P0 LOP3.LUT R3, R3, R2, RZ, 0x3c, !PT ;  /* 0x0000000203038212 */ /* 0x001fc800078e3cff */
[----:B------:R-:W-:-:S04]  /*18d40*/  @!P0 LOP3.LUT R2, R3, R2, RZ, 0x3c, !PT ;  /* 0x0000000203028212 */ /* 0x000fc800078e3cff */
[----:B------:R-:W-:-:S05]  /*18d50*/  @!P0 LOP3.LUT R3, R3, R2, RZ, 0x3c, !PT ;  /* 0x0000000203038212 */ /* 0x000fca00078e3cff */
[----:B------:R-:W2:Y:S04]  /*18d60*/  @!P0 LDG.E.U8 R28, desc[UR38][R2.64] ;  /* 0x00000026021c8981 */ /* 0x000ea8000c1e1100 */
[----:B----4-:R0:W-:Y:S04]  /*18d70*/  STL [R1+0x242c], R29 ;  /* 0x00242c1d01007387 */ /* 0x0101e80000100800 */
[----:B------:R-:W4:Y:S04]  /*18d80*/  LDL R2, [R1+0x1008] ;  /* 0x0010080001027983 */ /* 0x000f280000100800 */
[----:B------:R-:W4:Y:S04]  /*18d90*/  LDL R3, [R1+0x1034] ;  /* 0x0010340001037983 */ /* 0x000f280000100800 */
[----:B0-----:R-:W3:Y:S04]  /*18da0*/  LDL R29, [R1+0x1030] ;  /* 0x00103000011d7983 */ /* 0x001ee80000100800 */
[----:B--2---:R0:W-:Y:S04]  /*18db0*/  STL [R1+0x2430], R28 ;  /* 0x0024301c01007387 */ /* 0x0041e80000100800 */
[----:B0-----:R-:W2:Y:S01]  /*18dc0*/  LDL R28, [R1+0x1010] ;  /* 0x00101000011c7983 */ /* 0x001ea20000100800 */
[----:B----4-:R-:W-:-:S04]  /*18dd0*/  @!P0 LOP3.LUT R3, R3, R2, RZ, 0x3c, !PT ;  /* 0x0000000203038212 */ /* 0x010fc800078e3cff */
[C---:B------:R-:W-:Y:S02]  /*18de0*/  @!P0 LOP3.LUT R2, R3.reuse, R2, RZ, 0x3c, !PT ;  /* 0x0000000203028212 */ /* 0x040fe400078e3cff */
[----:B------:R-:W-:Y:S02]  /*18df0*/  PRMT R27, RZ, 0x7610, R27 ;  /* 0x00007610ff1b7816 */ /* 0x000fe4000000001b */
[----:B------:R-:W-:Y:S02]  /*18e00*/  @!P0 LOP3.LUT R3, R3, R2, RZ, 0x3c, !PT ;  /* 0x0000000203038212 */ /* 0x000fe400078e3cff */
[----:B------:R-:W-:-:S03]  /*18e10*/  PRMT R26, RZ, 0x7610, R26 ;  /* 0x00007610ff1a7816 */ /* 0x000fc6000000001a */
[----:B------:R3:W4:Y:S02]  /*18e20*/  @!P0 LDG.E.U8 R27, desc[UR38][R2.64] ;  /* 0x00000026021b8981 */ /* 0x000724000c1e1100 */
[----:B---3--:R-:W-:Y:S01]  /*18e30*/  @!P0 IMAD.MOV.U32 R2, RZ, RZ, R29 ;  /* 0x000000ffff028224 */ /* 0x008fe200078e001d */
[----:B------:R-:W-:Y:S01]  /*18e40*/  PRMT R25, RZ, 0x7610, R25 ;  /* 0x00007610ff197816 */ /* 0x000fe20000000019 */
[----:B------:R-:W3:Y:S01]  /*18e50*/  LDL R29, [R1+0xd20] ;  /* 0x000d2000011d7983 */ /* 0x000ee20000100800 */
[----:B--2---:R-:W-:Y:S01]  /*18e60*/  @!P0 IMAD.MOV.U32 R3, RZ, RZ, R28 ;  /* 0x000000ffff038224 */ /* 0x004fe200078e001c */
[----:B------:R-:W-:Y:S02]  /*18e70*/  PRMT R24, RZ, 0x7610, R24 ;  /* 0x00007610ff187816 */ /* 0x000fe40000000018 */
[----:B------:R-:W2:Y:S04]  /*18e80*/  LDL R28, [R1+0xd24] ;  /* 0x000d2400011c7983 */ /* 0x000ea80000100800 */
[----:B------:R0:W2:Y:S04]  /*18e90*/  @!P0 LDG.E.U8 R26, desc[UR38][R2.64] ;  /* 0x00000026021a8981 */ /* 0x0000a8000c1e1100 */
[----:B------:R-:W0:Y:S04]  /*18ea0*/  LDL R2, [R1+0xd48] ;  /* 0x000d480001027983 */ /* 0x000e280000100800 */
[----:B------:R-:W0:Y:S02]  /*18eb0*/  LDL R3, [R1+0xd4c] ;  /* 0x000d4c0001037983 */ /* 0x000e240000100800 */
[----:B0-----:R-:W-:-:S04]  /*18ec0*/  @!P0 LOP3.LUT R3, R3, R2, RZ, 0x3c, !PT ;  /* 0x0000000203038212 */ /* 0x001fc800078e3cff */
[----:B------:R-:W-:-:S04]  /*18ed0*/  @!P0 LOP3.LUT R2, R3, R2, RZ, 0x3c, !PT ;  /* 0x0000000203028212 */ /* 0x000fc800078e3cff */
[----:B------:R-:W-:-:S05]  /*18ee0*/  @!P0 LOP3.LUT R3, R3, R2, RZ, 0x3c, !PT ;  /* 0x0000000203038212 */ /* 0x000fca00078e3cff */
[----:B------:R-:W2:Y:S04]  /*18ef0*/  @!P0 LDG.E.U8 R25, desc[UR38][R2.64] ;  /* 0x0000002602198981 */ /* 0x000ea8000c1e1100 */
[----:B------:R-:W3:Y:S04]  /*18f00*/  LDL R2, [R1+0xd40] ;  /* 0x000d400001027983 */ /* 0x000ee80000100800 */
[----:B------:R-:W3:Y:S04]  /*18f10*/  LDL R3, [R1+0xd44] ;  /* 0x000d440001037983 */ /* 0x000ee80000100800 */
[----:B--2---:R0:W-:Y:S04]  /*18f20*/  STL [R1+0x23c0], R25 ;  /* 0x0023c01901007387 */ /* 0x0041e80000100800 */
[----:B0-----:R-:W2:Y:S01]  /*18f30*/  LDL R25, [R1+0xd2c] ;  /* 0x000d2c0001197983 */ /* 0x001ea20000100800 */
[----:B---3--:R-:W-:-:S04]  /*18f40*/  @!P0 LOP3.LUT R3, R3, R2, RZ, 0x3c, !PT ;  /* 0x0000000203038212 */ /* 0x008fc800078e3cff */
[----:B------:R-:W-:-:S04]  /*18f50*/  @!P0 LOP3.LUT R2, R3, R2, RZ, 0x3c, !PT ;  /* 0x0000000203028212 */ /* 0x000fc800078e3cff */
[----:B------:R-:W-:-:S05]  /*18f60*/  @!P0 LOP3.LUT R3, R3, R2, RZ, 0x3c, !PT ;  /* 0x0000000203038212 */ /* 0x000fca00078e3cff */
[----:B------:R2:W3:Y:S04]  /*18f70*/  @!P0 LDG.E.U8 R24, desc[UR38][R2.64] ;  /* 0x0000002602188981 */ /* 0x0004e8000c1e1100 */
[----:B------:R-:W3:Y:S01]  /*18f80*/  LDL R3, [R1+0xd28] ;  /* 0x000d280001037983 */ /* 0x000ee20000100800 */
[----:B------:R-:W-:Y:S01]  /*18f90*/  PRMT R23, RZ, 0x7610, R23 ;  /* 0x00007610ff177816 */ /* 0x000fe20000000017 */
[----:B--2---:R-:W-:-:S05]  /*18fa0*/  @!P0 IMAD.MOV.U32 R2, RZ, RZ, R25 ;  /* 0x000000ffff028224 */ /* 0x004fca00078e0019 */
[----:B---3--:R0:W2:Y:S01]  /*18fb0*/  @!P0 LDG.E.U8 R23, desc[UR38][R2.64] ;  /* 0x0000002602178981 */ /* 0x0080a2000c1e1100 */
[----:B------:R-:W-:-:S03]  /*18fc0*/  PRMT R22, RZ, 0x7610, R22 ;  /* 0x00007610ff167816 */ /* 0x000fc60000000016 */
[----:B------:R1:W-:Y:S01]  /*18fd0*/  STL [R1+0x23c4], R24 ;  /* 0x0023c41801007387 */ /* 0x0003e20000100800 */
[----:B0-----:R-:W-:Y:S02]  /*18fe0*/  @!P0 IMAD.MOV.U32 R2, RZ, RZ, R28 ;  /* 0x000000ffff028224 */ /* 0x001fe400078e001c */
[----:B------:R-:W-:Y:S01]  /*18ff0*/  @!P0 IMAD.MOV.U32 R3, RZ, RZ, R29 ;  /* 0x000000ffff038224 */ /* 0x000fe200078e001d */
[----:B-1----:R-:W3:Y:S04]  /*19000*/  LDL R24, [R1+0xd0c] ;  /* 0x000d0c0001187983 */ /* 0x002ee80000100800 */
[----:B------:R3:W4:Y:S04]  /*19010*/  @!P0 LDG.E.U8 R22, desc[UR38][R2.64] ;  /* 0x0000002602168981 */ /* 0x000728000c1e1100 */
[----:B--2---:R0:W-:Y:S01]  /*19020*/  STL [R1+0x23c8], R23 ;  /* 0x0023c81701007387 */ /* 0x0041e20000100800 */
[----:B------:R-:W-:-:S03]  /*19030*/  PRMT R21, RZ, 0x7610, R21 ;  /* 0x00007610ff157816 */ /* 0x000fc60000000015 */
[----:B------:R-:W2:Y:S04]  /*19040*/  LDL R29, [R1+0xcec] ;  /* 0x000cec00011d7983 */ /* 0x000ea80000100800 */
[----:B------:R-:W2:Y:S04]  /*19050*/  LDL R28, [R1+0xce0] ;  /* 0x000ce000011c7983 */ /* 0x000ea80000100800 */
[----:B0-----:R-:W2:Y:S01]  /*19060*/  LDL R23, [R1+0xd08] ;  /* 0x000d080001177983 */ /* 0x001ea20000100800 */
[----:B---3--:R-:W-:-:S03]  /*19070*/  @!P0 IMAD.MOV.U32 R2, RZ, RZ, R24 ;  /* 0x000000ffff028224 */ /* 0x008fc600078e0018 */
[----:B------:R-:W3:Y:S04]  /*19080*/  LDL R25, [R1+0xce4] ;  /* 0x000ce40001197983 */ /* 0x000ee80000100800 */
[----:B----4-:R0:W-:Y:S01]  /*19090*/  STL [R1+0x23cc], R22 ;  /* 0x0023cc1601007387 */ /* 0x0101e20000100800 */
[----:B------:R-:W-:-:S03]  /*190a0*/  PRMT R20, RZ, 0x7610, R20 ;  /* 0x00007610ff147816 */ /* 0x000fc60000000014 */
[----:B------:R-:W4:Y:S04]  /*190b0*/  LDL R24, [R1+0xcc8] ;  /* 0x000cc80001187983 */ /* 0x000f280000100800 */
[----:B0-----:R-:W3:Y:S01]  /*190c0*/  LDL R22, [R1+0xd04] ;  /* 0x000d040001167983 */ /* 0x001ee20000100800 */
[----:B--2---:R-:W-:-:S03]  /*190d0*/  @!P0 IMAD.MOV.U32 R3, RZ, RZ, R23 ;  /* 0x000000ffff038224 */ /* 0x004fc600078e0017 */
[----:B------:R-:W2:Y:S04]  /*190e0*/  LDL R23, [R1+0xccc] ;  /* 0x000ccc0001177983 */ /* 0x000ea80000100800 */
[----:B------:R3:W2:Y:S04]  /*190f0*/  @!P0 LDG.E.U8 R21, desc[UR38][R2.64] ;  /* 0x0000002602158981 */ /* 0x0006a8000c1e1100 */
[----:B------:R-:W4:Y:S01]  /*19100*/  LDL R3, [R1+0xd00] ;  /* 0x000d000001037983 */ /* 0x000f220000100800 */
[----:B---3--:R-:W-:-:S03]  /*19110*/  @!P0 IMAD.MOV.U32 R2, RZ, RZ, R22 ;  /* 0x000000ffff028224 */ /* 0x008fc600078e0016 */
[----:B--2---:R0:W-:Y:S01]  /*19120*/  STL [R1+0x23d0], R21 ;  /* 0x0023d01501007387 */ /* 0x0041e20000100800 */
[----:B------:R-:W-:-:S03]  /*19130*/  PRMT R19, RZ, 0x7610, R19 ;  /* 0x00007610ff137816 */ /* 0x000fc60000000013 */
[----:B------:R-:W2:Y:S04]  /*19140*/  LDL R22, [R1+0xcc0] ;  /* 0x000cc00001167983 */ /* 0x000ea80000100800 */
[----:B----4-:R1:W3:Y:S04]  /*19150*/  @!P0 LDG.E.U8 R20, desc[UR38][R2.64] ;  /* 0x0000002602148981 */ /* 0x0102e8000c1e1100 */
[----:B0-----:R-:W4:Y:S04]  /*19160*/  LDL R21, [R1+0xcc4] ;  /* 0x000cc40001157983 */ /* 0x001f280000100800 */
[----:B------:R-:W2:Y:S01]  /*19170*/  LDL R3, [R1+0xce8] ;  /* 0x000ce80001037983 */ /* 0x000ea20000100800 */
[----:B-1----:R-:W-:Y:S01]  /*19180*/  @!P0 IMAD.MOV.U32 R2, RZ, RZ, R29 ;  /* 0x000000ffff028224 */ /* 0x002fe200078e001d */
[----:B------:R-:W-:-:S04]  /*19190*/  PRMT R18, RZ, 0x7610, R18 ;  /* 0x00007610ff127816 */ /* 0x000fc80000000012 */
[----:B--2---:R0:W2:Y:S01]  /*191a0*/  @!P0 LDG.E.U8 R19, desc[UR38][R2.64] ;  /* 0x0000002602138981 */ /* 0x0040a2000c1e1100 */
[----:B------:R-:W-:-:S03]  /*191b0*/  PRMT R17, RZ, 0x7610, R17 ;  /* 0x00007610ff117816 */ /* 0x000fc60000000011 */
[----:B---3--:R1:W-:Y:S01]  /*191c0*/  STL [R1+0x23d4], R20 ;  /* 0x0023d41401007387 */ /* 0x0083e20000100800 */
[----:B0-----:R-:W-:Y:S02]  /*191d0*/  @!P0 IMAD.MOV.U32 R2, RZ, RZ, R25 ;  /* 0x000000ffff028224 */ /* 0x001fe400078e0019 */
[----:B------:R-:W-:-:S05]  /*191e0*/  @!P0 IMAD.MOV.U32 R3, RZ, RZ, R28 ;  /* 0x000000ffff038224 */ /* 0x000fca00078e001c */
[----:B------:R0:W3:Y:S02]  /*191f0*/  @!P0 LDG.E.U8 R18, desc[UR38][R2.64] ;  /* 0x0000002602128981 */ /* 0x0000e4000c1e1100 */
[----:B0-----:R-:W-:Y:S02]  /*19200*/  @!P0 IMAD.MOV.U32 R2, RZ, RZ, R23 ;  /* 0x000000ffff028224 */ /* 0x001fe400078e0017 */
[----:B------:R-:W-:-:S05]  /*19210*/  @!P0 IMAD.MOV.U32 R3, RZ, RZ, R24 ;  /* 0x000000ffff038224 */ /* 0x000fca00078e0018 */
[----:B------:R4:W3:Y:S04]  /*19220*/  @!P0 LDG.E.U8 R17, desc[UR38][R2.64] ;  /* 0x0000002602118981 */ /* 0x0008e8000c1e1100 */
[----:B--2---:R0:W-:Y:S04]  /*19230*/  STL [R1+0x23d8], R19 ;  /* 0x0023d81301007387 */ /* 0x0041e80000100800 */
[----:B------:R-:W2:Y:S04]  /*19240*/  LDL R28, [R1+0xca8] ;  /* 0x000ca800011c7983 */ /* 0x000ea80000100800 */
[----:B------:R-:W2:Y:S01]  /*19250*/  LDL R25, [R1+0xcac] ;  /* 0x000cac0001197983 */ /* 0x000ea20000100800 */
[----:B------:R-:W-:Y:S01]  /*19260*/  PRMT R16, RZ, 0x7610, R16 ;  /* 0x00007610ff107816 */ /* 0x000fe20000000010 */
[----:B----4-:R-:W-:-:S02]  /*19270*/  @!P0 IMAD.MOV.U32 R2, RZ, RZ, R21 ;  /* 0x000000ffff028224 */ /* 0x010fc400078e0015 */
[----:B------:R-:W-:-:S05]  /*19280*/  @!P0 IMAD.MOV.U32 R3, RZ, RZ, R22 ;  /* 0x000000ffff038224 */ /* 0x000fca00078e0016 */
[----:B------:R2:W4:Y:S01]  /*19290*/  @!P0 LDG.E.U8 R16, desc[UR38][R2.64] ;  /* 0x0000002602108981 */ /* 0x000522000c1e1100 */
[----:B------:R-:W-:-:S03]  /*192a0*/  PRMT R15, RZ, 0x7610, R15 ;  /* 0x00007610ff0f7816 */ /* 0x000fc6000000000f */
[----:B---3--:R3:W-:Y:S04]  /*192b0*/  STL [R1+0x23dc], R18 ;  /* 0x0023dc1201007387 */ /* 0x0087e80000100800 */
[----:B------:R-:W3:Y:S04]  /*192c0*/  LDL R24, [R1+0xca0] ;  /* 0x000ca00001187983 */ /* 0x000ee80000100800 */
[----:B------:R-:W3:Y:S04]  /*192d0*/  LDL R23, [R1+0xca4] ;  /* 0x000ca40001177983 */ /* 0x000ee80000100800 */
[----:B------:R0:W-:Y:S04]  /*192e0*/  STL [R1+0x23e0], R17 ;  /* 0x0023e01101007387 */ /* 0x0001e80000100800 */
[----:B------:R-:W3:Y:S04]  /*192f0*/  LDL R22, [R1+0xc88] ;  /* 0x000c880001167983 */ /* 0x000ee80000100800 */
[----:B------:R-:W3:Y:S04]  /*19300*/  LDL R21, [R1+0xc8c] ;  /* 0x000c8c0001157983 */ /* 0x000ee80000100800 */
[----:B-1----:R-:W3:Y:S04]  /*19310*/  LDL R20, [R1+0xc84] ;  /* 0x000c840001147983 */ /* 0x002ee80000100800 */
[----:B0-----:R-:W3:Y:S01]  /*19320*/  LDL R19, [R1+0xfdc] ;  /* 0x000fdc0001137983 */ /* 0x001ee20000100800 */
[----:B--2---:R-:W-:-:S02]  /*19330*/  @!P0 IMAD.MOV.U32 R3, RZ, RZ, R28 ;  /* 0x000000ffff038224 */ /* 0x004fc400078e001c */
[----:B------:R-:W-:-:S05]  /*19340*/  @!P0 IMAD.MOV.U32 R2, RZ, RZ, R25 ;  /* 0x000000ffff028224 */ /* 0x000fca00078e0019 */
[----:B------:R0:W2:Y:S04]  /*19350*/  @!P0 LDG.E.U8 R15, desc[UR38][R2.64] ;  /* 0x00000026020f8981 */ /* 0x0000a8000c1e1100 */
[----:B----4-:R1:W-:Y:S04]  /*19360*/  STL [R1+0x23e4], R16 ;  /* 0x0023e41001007387 */ /* 0x0103e80000100800 */
[----:B---3--:R-:W3:Y:S04]  /*19370*/  LDL R18, [R1+0xc78] ;  /* 0x000c780001127983 */ /* 0x008ee80000100800 */
[----:B------:R-:W4:Y:S01]  /*19380*/  LDL R17, [R1+0xff4] ;  /* 0x000ff40001117983 */ /* 0x000f220000100800 */
[----:B------:R-:W-:-:S02]  /*19390*/  PRMT R14, RZ, 0x7610, R14 ;  /* 0x00007610ff0e7816 */ /* 0x000fc4000000000e */
[----:B------:R-:W-:Y:S01]  /*193a0*/  PRMT R13, RZ, 0x7610, R13 ;  /* 0x00007610ff0d7816 */ /* 0x000fe2000000000d */
[----:B0-----:R-:W-:Y:S02]  /*193b0*/  @!P0 IMAD.MOV.U32 R3, RZ, RZ, R24 ;  /* 0x000000ffff038224 */ /* 0x001fe400078e0018 */
[----:B------:R-:W-:-:S05]  /*193c0*/  @!P0 IMAD.MOV.U32 R2, RZ, RZ, R23 ;  /* 0x000000ffff028224 */ /* 0x000fca00078e0017 */
[----:B------:R0:W3:Y:S02]  /*193d0*/  @!P0 LDG.E.U8 R14, desc[UR38][R2.64] ;  /* 0x00000026020e8981 */ /* 0x0000e4000c1e1100 */
[----:B0-----:R-:W-:Y:S02]  /*193e0*/  @!P0 IMAD.MOV.U32 R3, RZ, RZ, R22 ;  /* 0x000000ffff038224 */ /* 0x001fe400078e0016 */
[----:B------:R-:W-:-:S05]  /*193f0*/  @!P0 IMAD.MOV.U32 R2, RZ, RZ, R21 ;  /* 0x000000ffff028224 */ /* 0x000fca00078e0015 */
[----:B------:R0:W3:Y:S04]  /*19400*/  @!P0 LDG.E.U8 R13, desc[UR38][R2.64] ;  /* 0x00000026020d8981 */ /* 0x0000e8000c1e1100 */
[----:B--2---:R2:W-:Y:S04]  /*19410*/  STL [R1+0x23e8], R15 ;  /* 0x0023e80f01007387 */ /* 0x0045e80000100800 */
[----:B-1----:R-:W3:Y:S04]  /*19420*/  LDL R16, [R1+0xc74] ;  /* 0x000c740001107983 */ /* 0x002ee80000100800 */
[----:B--2---:R-:W2:Y:S01]  /*19430*/  LDL R15, [R1+0xffc] ;  /* 0x000ffc00010f7983 */ /* 0x004ea20000100800 */
[----:B------:R-:W-:Y:S01]  /*19440*/  PRMT R12, RZ, 0x7610, R12 ;  /* 0x00007610ff0c7816 */ /* 0x000fe2000000000c */
[----:B0-----:R-:W-:-:S02]  /*19450*/  @!P0 IMAD.MOV.U32 R2, RZ, RZ, R19 ;  /* 0x000000ffff028224 */ /* 0x001fc400078e0013 */
[----:B------:R-:W-:Y:S01]  /*19460*/  @!P0 IMAD.MOV.U32 R3, RZ, RZ, R20 ;  /* 0x000000ffff038224 */ /* 0x000fe200078e0014 */
[----:B------:R-:W-:-:S04]  /*19470*/  PRMT R11, RZ, 0x7610, R11 ;  /* 0x00007610ff0b7816 */ /* 0x000fc8000000000b */
[----:B------:R4:W2:Y:S02]  /*19480*/  @!P0 LDG.E.U8 R12, desc[UR38][R2.64] ;  /* 0x00000026020c8981 */ /* 0x0008a4000c1e1100 */
[----:B----4-:R-:W-:Y:S02]  /*19490*/  @!P0 IMAD.MOV.U32 R2, RZ, RZ, R17 ;  /* 0x000000ffff028224 */ /* 0x010fe400078e0011 */
[----:B---3--:R-:W-:-:S05]  /*194a0*/  @!P0 IMAD.MOV.U32 R3, RZ, RZ, R18 ;  /* 0x000000ffff038224 */ /* 0x008fca00078e0012 */
[----:B------:R0:W3:Y:S01]  /*194b0*/  @!P0 LDG.E.U8 R11, desc[UR38][R2.64] ;  /* 0x00000026020b8981 */ /* 0x0000e2000c1e1100 */
[----:B------:R-:W-:-:S03]  /*194c0*/  PRMT R10, RZ, 0x7610, R10 ;  /* 0x00007610ff0a7816 */ /* 0x000fc6000000000a */
[----:B------:R-:W-:Y:S04]  /*194d0*/  STL [R1+0x23ec], R14 ;  /* 0x0023ec0e01007387 */ /* 0x000fe80000100800 */
[----:B------:R1:W-:Y:S04]  /*194e0*/  STL [R1+0x23f0], R13 ;  /* 0x0023f00d01007387 */ /* 0x0003e80000100800 */
[----:B------:R-:W4:Y:S04]  /*194f0*/  LDL R20, [R1+0xfd8] ;  /* 0x000fd80001147983 */ /* 0x000f280000100800 */
[----:B-1----:R-:W4:Y:S01]  /*19500*/  LDL R13, [R1+0x1014] ;  /* 0x00101400010d7983 */ /* 0x002f220000100800 */
[----:B0-----:R-:W-:-:S02]  /*19510*/  @!P0 IMAD.MOV.U32 R3, RZ, RZ, R16 ;  /* 0x000000ffff038224 */ /* 0x001fc400078e0010 */
[----:B--2---:R-:W-:-:S05]  /*19520*/  @!P0 IMAD.MOV.U32 R2, RZ, RZ, R15 ;  /* 0x000000ffff028224 */ /* 0x004fca00078e000f */
[----:B------:R4:W2:Y:S04]  /*19530*/  @!P0 LDG.E.U8 R10, desc[UR38][R2.64] ;  /* 0x00000026020a8981 */ /* 0x0008a8000c1e1100 */
[----:B------:R0:W-:Y:S04]  /*19540*/  STL [R1+0x23f4], R12 ;  /* 0x0023f40c01007387 */ /* 0x0001e80000100800 */
[----:B------:R-:W2:Y:S04]  /*19550*/  LDL R19, [R1+0xfe0] ;  /* 0x000fe00001137983 */ /* 0x000ea80000100800 */
[----:B------:R-:W2:Y:S04]  /*19560*/  LDL R18, [R1+0x101c] ;  /* 0x00101c0001127983 */ /* 0x000ea80000100800 */
[----:B---3--:R1:W-:Y:S04]  /*19570*/  STL [R1+0x23f8], R11 ;  /* 0x0023f80b01007387 */ /* 0x0083e80000100800 */
[----:B------:R-:W3:Y:S04]  /*19580*/  LDL R17, [R1+0xff8] ;  /* 0x000ff80001117983 */ /* 0x000ee80000100800 */
[----:B------:R-:W3:Y:S04]  /*19590*/  LDL R16, [R1+0x1044] ;  /* 0x0010440001107983 */ /* 0x000ee80000100800 */
[----:B------:R-:W3:Y:S04]  /*195a0*/  LDL R15, [R1+0x1000] ;  /* 0x00100000010f7983 */ /* 0x000ee80000100800 */
[----:B------:R-:W3:Y:S01]  /*195b0*/  LDL R14, [R1+0x1038] ;  /* 0x00103800010e7983 */ /* 0x000ee20000100800 */
[----:B----4-:R-:W-:-:S03]  /*195c0*/  @!P0 IMAD.MOV.U32 R2, RZ, RZ, R13 ;  /* 0x000000ffff028224 */ /* 0x010fc600078e000d */
[----:B--2---:R2:W-:Y:S04]  /*195d0*/  STL [R1+0x23fc], R10 ;  /* 0x0023fc0a01007387 */ /* 0x0045e80000100800 */
[----:B------:R-:W4:Y:S04]  /*195e0*/  LDL R13, [R1+0x1018] ;  /* 0x00101800010d7983 */ /* 0x000f280000100800 */
[----:B0-----:R-:W4:Y:S04]  /*195f0*/  LDL R12, [R1+0x102c] ;  /* 0x00102c00010c7983 */ /* 0x001f280000100800 */
[----:B-1----:R-:W4:Y:S04]  /*19600*/  LDL R11, [R1+0x1020] ;  /* 0x00102000010b7983 */ /* 0x002f280000100800 */
[----:B--2---:R-:W2:Y:S01]  /*19610*/  LDL R10, [R1+0x1028] ;  /* 0x00102800010a7983 */ /* 0x004ea20000100800 */
[----:B------:R-:W-:Y:S01]  /*19620*/  PRMT R9, RZ, 0x7610, R9 ;  /* 0x00007610ff097816 */ /* 0x000fe20000000009 */
[----:B------:R-:W-:Y:S01]  /*19630*/  @!P0 IMAD.MOV.U32 R3, RZ, RZ, R20 ;  /* 0x000000ffff038224 */ /* 0x000fe200078e0014 */
[----:B------:R-:W-:-:S04]  /*19640*/  PRMT R8, RZ, 0x7610, R8 ;  /* 0x00007610ff087816 */ /* 0x000fc80000000008 */
[----:B------:R0:W2:Y:S01]  /*19650*/  @!P0 LDG.E.U8 R9, desc[UR38][R2.64] ;  /* 0x0000002602098981 */ /* 0x0000a2000c1e1100 */
[----:B------:R-:W-:Y:S01]  /*19660*/  PRMT R7, RZ, 0x7610, R7 ;  /* 0x00007610ff077816 */ /* 0x000fe20000000007 */
[----:B0-----:R-:W-:Y:S02]  /*19670*/  @!P0 IMAD.MOV.U32 R2, RZ, RZ, R18 ;  /* 0x000000ffff028224 */ /* 0x001fe400078e0012 */
[----:B------:R-:W-:-:S05]  /*19680*/  @!P0 IMAD.MOV.U32 R3, RZ, RZ, R19 ;  /* 0x000000ffff038224 */ /* 0x000fca00078e0013 */
[----:B------:R3:W2:Y:S01]  /*19690*/  @!P0 LDG.E.U8 R8, desc[UR38][R2.64] ;  /* 0x0000002602088981 */ /* 0x0006a2000c1e1100 */
[----:B------:R-:W-:Y:S01]  /*196a0*/  PRMT R6, RZ, 0x7610, R6 ;  /* 0x00007610ff067816 */ /* 0x000fe20000000006 */
[----:B---3--:R-:W-:Y:S02]  /*196b0*/  @!P0 IMAD.MOV.U32 R2, RZ, RZ, R16 ;  /* 0x000000ffff028224 */ /* 0x008fe400078e0010 */
[----:B------:R-:W-:-:S05]  /*196c0*/  @!P0 IMAD.MOV.U32 R3, RZ, RZ, R17 ;  /* 0x000000ffff038224 */ /* 0x000fca00078e0011 */
[----:B------:R0:W3:Y:S01]  /*196d0*/  @!P0 LDG.E.U8 R7, desc[UR38][R2.64] ;  /* 0x0000002602078981 */ /* 0x0000e2000c1e1100 */
[----:B------:R-:W-:Y:S01]  /*196e0*/  PRMT R5, RZ, 0x7610, R5 ;  /* 0x00007610ff057816 */ /* 0x000fe20000000005 */
[----:B0-----:R-:W-:Y:S02]  /*196f0*/  @!P0 IMAD.MOV.U32 R2, RZ, RZ, R14 ;  /* 0x000000ffff028224 */ /* 0x001fe400078e000e */
[----:B------:R-:W-:-:S05]  /*19700*/  @!P0 IMAD.MOV.U32 R3, RZ, RZ, R15 ;  /* 0x000000ffff038224 */ /* 0x000fca00078e000f */
[----:B------:R4:W3:Y:S01]  /*19710*/  @!P0 LDG.E.U8 R6, desc[UR38][R2.64] ;  /* 0x0000002602068981 */ /* 0x0008e2000c1e1100 */
[----:B------:R-:W-:Y:S01]  /*19720*/  PRMT R4, RZ, 0x7610, R4 ;  /* 0x00007610ff047816 */ /* 0x000fe20000000004 */
[----:B----4-:R-:W-:Y:S02]  /*19730*/  @!P0 IMAD.MOV.U32 R3, RZ, RZ, R13 ;  /* 0x000000ffff038224 */ /* 0x010fe400078e000d */
[----:B------:R-:W-:-:S05]  /*19740*/  @!P0 IMAD.MOV.U32 R2, RZ, RZ, R12 ;  /* 0x000000ffff028224 */ /* 0x000fca00078e000c */
[----:B------:R2:W4:Y:S02]  /*19750*/  @!P0 LDG.E.U8 R5, desc[UR38][R2.64] ;  /* 0x0000002602058981 */ /* 0x000524000c1e1100 */
[----:B--2---:R-:W-:Y:S02]  /*19760*/  @!P0 IMAD.MOV.U32 R2, RZ, RZ, R10 ;  /* 0x000000ffff028224 */ /* 0x004fe400078e000a */
[----:B------:R-:W-:-:S05]  /*19770*/  @!P0 IMAD.MOV.U32 R3, RZ, RZ, R11 ;  /* 0x000000ffff038224 */ /* 0x000fca00078e000b */
[----:B------:R0:W2:Y:S04]  /*19780*/  @!P0 LDG.E.U8 R4, desc[UR38][R2.64] ;  /* 0x0000002602048981 */ /* 0x0000a8000c1e1100 */
[----:B0-----:R-:W0:Y:S04]  /*19790*/  LDS.U8 R3, [R0+UR5] ;  /* 0x0000000500037984 */ /* 0x001e280008000000 */
[----:B------:R-:W1:Y:S04]  /*197a0*/  LDS.U8 R2, [R0+UR5+0x88] ;  /* 0x0000880500027984 */ /* 0x000e680008000000 */
[----:B------:R-:W-:Y:S04]  /*197b0*/  STL [R1+0x2400], R9 ;  /* 0x0024000901007387 */ /* 0x000fe80000100800 */
[----:B------:R-:W-:Y:S04]  /*197c0*/  STL [R1+0x2404], R8 ;  /* 0x0024040801007387 */ /* 0x000fe80000100800 */
[----:B---3--:R-:W-:Y:S04]  /*197d0*/  STL [R1+0x2408], R7 ;  /* 0x0024080701007387 */ /* 0x008fe80000100800 */
[----:B------:R-:W-:Y:S04]  /*197e0*/  STL [R1+0x240c], R6 ;  /* 0x00240c0601007387 */ /* 0x000fe80000100800 */
[----:B----4-:R-:W-:Y:S04]  /*197f0*/  STL [R1+0x2410], R5 ;  /* 0x0024100501007387 */ /* 0x010fe80000100800 */
[----:B--2---:R-:W-:Y:S04]  /*19800*/  STL [R1+0x2414], R4 ;  /* 0x0024140401007387 */ /* 0x004fe80000100800 */
[----:B0-----:R-:W-:Y:S04]  /*19810*/  STL [R1+0x2418], R3 ;  /* 0x0024180301007387 */ /* 0x001fe80000100800 */
[----:B-1----:R-:W-:Y:S04]  /*19820*/  STL [R1+0x241c], R2 ;  /* 0x00241c0201007387 */ /* 0x002fe80000100800 */
[----:B------:R-:W0:Y:S04]  /*19830*/  LDS.U8 R4, [R0+UR5+0x110] ;  /* 0x0001100500047984 */ /* 0x000e280008000000 */
[----:B------:R-:W1:Y:S04]  /*19840*/  LDS.U8 R2, [R0+UR5+0x198] ;  /* 0x0001980500027984 */ /* 0x000e680008000000 */
[----:B------:R-:W2:Y:S04]  /*19850*/  LDS.U8 R3, [R0+UR5+0x8] ;  /* 0x0000080500037984 */ /* 0x000ea80008000000 */
[----:B0-----:R-:W-:Y:S04]  /*19860*/  STL [R1+0x10b0], R4 ;  /* 0x0010b00401007387 */ /* 0x001fe80000100800 */
[----:B------:R-:W0:Y:S04]  /*19870*/  LDS.U8 R4, [R0+UR5+0x80] ;  /* 0x0000800500047984 */ /* 0x000e280008000000 */
[----:B-1----:R-:W-:Y:S04]  /*19880*/  STL [R1+0x10ac], R2 ;  /* 0x0010ac0201007387 */ /* 0x002fe80000100800 */
[----:B------:R-:W1:Y:S04]  /*19890*/  LDS.U8 R2, [R0+UR5+0x118] ;  /* 0x0001180500027984 */ /* 0x000e680008000000 */
[----:B--2---:R-:W-:Y:S04]  /*198a0*/  STL [R1+0x9b0], R3 ;  /* 0x0009b00301007387 */ /* 0x004fe80000100800 */
        /* <DEDUP_REMOVED lines=45> */
[----:B-1----:R1:W-:Y:S04]  /*19b80*/  STL [R1+0x10dc], R2 ;  /* 0x0010dc0201007387 */ /* 0x0023e80000100800 */
[----:B--2---:R-:W-:Y:S04]  /*19b90*/  STL [R1+0x9f0], R3 ;  /* 0x0009f00301007387 */ /* 0x004fe80000100800 */
[----:B------:R-:W2:Y:S01]  /*19ba0*/  LDS.U8 R3, [R0+UR5+0x908] ;  /* 0x0009080500037984 */ /* 0x000ea20008000000 */
[----:B-1----:R-:W-:Y:S01]  /*19bb0*/  LOP3.LUT R2, R0, 0x20, RZ, 0x3c, !PT ;  /* 0x0000002000027812 */ /* 0x002fe200078e3cff */
[----:B------:R-:W1:Y:S04]  /*19bc0*/  S2R R29, SR_TID.X ;  /* 0x00000000001d7919 */ /* 0x000e680000002100 */
[----:B------:R-:W-:Y:S04]  /*19bd0*/  LDS.U8 R5, [R2+UR5+0x908] ;  /* 0x0009080502057984 */ /* 0x000fe80008000000 */
[----:B0-----:R-:W-:Y:S04]  /*19be0*/  STL [R1+0x9ec], R4 ;  /* 0x0009ec0401007387 */ /* 0x001fe80000100800 */
[----:B------:R-:W-:Y:S04]  /*19bf0*/  STL [R1+0x161c], R0 ;  /* 0x00161c0001007387 */ /* 0x000fe80000100800 */
[----:B------:R-:W0:Y:S04]  /*19c00*/  LDS.U8 R4, [R0+UR5+0x980] ;  /* 0x0009800500047984 */ /* 0x000e280008000000 */
[----:B------:R-:W-:Y:S04]  /*19c10*/  LDS.U8 R0, [R2+UR5+0x88] ;  /* 0x0000880502007984 */ /* 0x000fe80008000000 */
[----:B--2---:R-:W-:Y:S04]  /*19c20*/  STL [R1+0x10e8], R3 ;  /* 0x0010e80301007387 */ /* 0x004fe80000100800 */
[----:B------:R-:W2:Y:S04]  /*19c30*/  LDS.U8 R3, [R2+UR5] ;  /* 0x0000000502037984 */ /* 0x000ea80008000000 */
[----:B0-----:R-:W-:Y:S04]  /*19c40*/  STL [R1+0x10e4], R4 ;  /* 0x0010e40401007387 */ /* 0x001fe80000100800 */
[----:B------:R-:W0:Y:S04]  /*19c50*/  LDS.U8 R4, [R2+UR5+0x110] ;  /* 0x0001100502047984 */ /* 0x000e280008000000 */
[----:B--2---:R-:W-:Y:S04]  /*19c60*/  STL [R1+0x9fc], R3 ;  /* 0x0009fc0301007387 */ /* 0x004fe80000100800 */
[----:B------:R-:W2:Y:S04]  /*19c70*/  LDS.U8 R3, [R2+UR5+0x198] ;  /* 0x0001980502037984 */ /* 0x000ea80008000000 */
[----:B------:R-:W-:Y:S04]  /*19c80*/  STL [R1+0x9f8], R0 ;  /* 0x0009f80001007387 */ /* 0x000fe80000100800 */
[----:B------:R-:W3:Y:S04]  /*19c90*/  LDS.U8 R0, [R2+UR5+0x8] ;  /* 0x0000080502007984 */ /* 0x000ee80008000000 */
[----:B0-----:R-:W-:Y:S04]  /*19ca0*/  STL [R1+0x10f0], R4 ;  /* 0x0010f00401007387 */ /* 0x001fe80000100800 */
[----:B------:R-:W0:Y:S04]  /*19cb0*/  LDS.U8 R4, [R2+UR5+0x80] ;  /* 0x0000800502047984 */ /* 0x000e280008000000 */
[----:B--2---:R-:W-:Y:S04]  /*19cc0*/  STL [R1+0x10ec], R3 ;  /* 0x0010ec0301007387 */ /* 0x004fe80000100800 */
[----:B------:R-:W2:Y:S04]  /*19cd0*/  LDS.U8 R3, [R2+UR5+0x118] ;  /* 0x0001180502037984 */ /* 0x000ea80008000000 */
[----:B---3--:R-:W-:Y:S04]  /*19ce0*/  STL [R1+0xa04], R0 ;  /* 0x000a040001007387 */ /* 0x008fe80000100800 */
        /* <DEDUP_REMOVED lines=38> */
[----:B--2---:R-:W-:Y:S04]  /*19f50*/  STL [R1+0xa30], R3 ;  /* 0x000a300301007387 */ /* 0x004fe80000100800 */
[----:B------:R-:W0:Y:S04]  /*19f60*/  LDS.U8 R4, [R2+UR5+0x900] ;  /* 0x0009000502047984 */ /* 0x000e280008000000 */
[----:B------:R-:W2:Y:S04]  /*19f70*/  LDS.U8 R3, [R2+UR5+0x988] ;  /* 0x0009880502037984 */ /* 0x000ea80008000000 */
[----:B---3--:R-:W-:Y:S04]  /*19f80*/  STL [R1+0xa2c], R0 ;  /* 0x000a2c0001007387 */ /* 0x008fe80000100800 */
[----:B------:R-:W3:Y:S04]  /*19f90*/  LDS.U8 R0, [R2+UR5+0x818] ;  /* 0x0008180502007984 */ /* 0x000ee80008000000 */
[----:B0-----:R1:W-:Y:S04]  /*19fa0*/  STL [R1+0x1120], R4 ;  /* 0x0011200401007387 */ /* 0x0013e80000100800 */
[----:B--2---:R-:W-:Y:S04]  /*19fb0*/  STL [R1+0x111c], R3 ;  /* 0x00111c0301007387 */ /* 0x004fe80000100800 */
[----:B------:R-:W0:Y:S04]  /*19fc0*/  LDS.U8 R3, [R2+UR5+0x890] ;  /* 0x0008900502037984 */ /* 0x000e280008000000 */
[----:B---3--:R2:W-:Y:S01]  /*19fd0*/  STL [R1+0xa38], R0 ;  /* 0x000a380001007387 */ /* 0x0085e20000100800 */
[----:B-1----:R-:W-:-:S02]  /*19fe0*/  SHF.R.U32.HI R4, RZ, 0x2, R29 ;  /* 0x00000002ff047819 */ /* 0x002fc4000001161d */
[----:B--2---:R-:W-:Y:S02]  /*19ff0*/  LOP3.LUT R0, R29, 0x3, RZ, 0xc0, !PT ;  /* 0x000000031d007812 */ /* 0x004fe400078ec0ff */
[----:B------:R-:W-:-:S03]  /*1a000*/  SGXT.U32 R4, R4, 0x3 ;  /* 0x000000030404781a */ /* 0x000fc60000000000 */
[----:B------:R-:W-:-:S05]  /*1a010*/  IMAD R0, R0, 0x220, RZ ;  /* 0x0000022000007824 */ /* 0x000fca00078e02ff */
[----:B------:R-:W-:Y:S02]  /*1a020*/  LOP3.LUT R0, R0, R4, RZ, 0xfc, !PT ;  /* 0x0000000400007212 */ /* 0x000fe400078efcff */
[----:B------:R-:W1:Y:S02]  /*1a030*/  LDS.U8 R4, [R2+UR5+0x980] ;  /* 0x0009800502047984 */ /* 0x000e640008000000 */
[----:B------:R-:W-:-:S05]  /*1a040*/  LOP3.LUT R0, R0, 0x40, RZ, 0x3c, !PT ;  /* 0x0000004000007812 */ /* 0x000fca00078e3cff */
[----:B------:R-:W-:Y:S04]  /*1a050*/  LDS.U8 R2, [R0+UR5+0x88] ;  /* 0x0000880500027984 */ /* 0x000fe80008000000 */
[----:B0-----:R-:W-:Y:S04]  /*1a060*/  STL [R1+0xa34], R3 ;  /* 0x000a340301007387 */ /* 0x001fe80000100800 */
[----:B------:R-:W0:Y:S04]  /*1a070*/  LDS.U8 R3, [R0+UR5] ;  /* 0x0000000500037984 */ /* 0x000e280008000000 */
[----:B------:R-:W-:Y:S04]  /*1a080*/  STL [R1+0x1128], R5 ;  /* 0x0011280501007387 */ /* 0x000fe80000100800 */
[----:B-1----:R-:W-:Y:S04]  /*1a090*/  STL [R1+0x1124], R4 ;  /* 0x0011240401007387 */ /* 0x002fe80000100800 */
[----:B------:R-:W1:Y:S04]  /*1a0a0*/  LDS.U8 R4, [R0+UR5+0x110] ;  /* 0x0001100500047984 */ /* 0x000e680008000000 */
[----:B0-----:R-:W-:Y:S04]  /*1a0b0*/  STL [R1+0xa40], R3 ;  /* 0x000a400301007387 */ /* 0x001fe80000100800 */
[----:B------:R-:W0:Y:S04]  /*1a0c0*/  LDS.U8 R3, [R0+UR5+0x198] ;  /* 0x0001980500037984 */ /* 0x000e280008000000 */
[----:B------:R-:W-:Y:S04]  /*1a0d0*/  STL [R1+0xa3c], R2 ;  /* 0x000a3c0201007387 */ /* 0x000fe80000100800 */
[----:B------:R-:W2:Y:S04]  /*1a0e0*/  LDS.U8 R2, [R0+UR5+0x8] ;  /* 0x0000080500027984 */ /* 0x000ea80008000000 */
[----:B-1----:R-:W-:Y:S04]  /*1a0f0*/  STL [R1+0x1130], R4 ;  /* 0x0011300401007387 */ /* 0x002fe80000100800 */
[----:B------:R-:W1:Y:S04]  /*1a100*/  LDS.U8 R4, [R0+UR5+0x80] ;  /* 0x0000800500047984 */ /* 0x000e680008000000 */
[----:B0-----:R-:W-:Y:S04]  /*1a110*/  STL [R1+0x112c], R3 ;  /* 0x00112c0301007387 */ /* 0x001fe80000100800 */
[----:B------:R-:W0:Y:S04]  /*1a120*/  LDS.U8 R3, [R0+UR5+0x118] ;  /* 0x0001180500037984 */ /* 0x000e280008000000 */
[----:B--2---:R-:W-:Y:S04]  /*1a130*/  STL [R1+0xa48], R2 ;  /* 0x000a480201007387 */ /* 0x004fe80000100800 */
        /* <DEDUP_REMOVED lines=38> */
[----:B------:R-:W-:Y:S04]  /*1a3a0*/  LDS.U8 R4, [R0+UR5+0x988] ;  /* 0x0009880500047984 */ /* 0x000fe80008000000 */
[----:B0-----:R-:W-:Y:S04]  /*1a3b0*/  STL [R1+0x1060], R3 ;  /* 0x0010600301007387 */ /* 0x001fe80000100800 */
[----:B------:R-:W0:Y:S04]  /*1a3c0*/  LDS.U8 R3, [R0+UR5+0x900] ;  /* 0x0009000500037984 */ /* 0x000e280008000000 */
[----:B--2---:R-:W-:Y:S04]  /*1a3d0*/  STL [R1+0x105c], R2 ;  /* 0x00105c0201007387 */ /* 0x004fe80000100800 */
[----:B------:R-:W1:Y:S04]  /*1a3e0*/  LDS.U8 R2, [R0+UR5+0x818] ;  /* 0x0008180500027984 */ /* 0x000e680008000000 */
[----:B0-----:R0:W-:Y:S04]  /*1a3f0*/  STL [R1+0x1160], R3 ;  /* 0x0011600301007387 */ /* 0x0011e80000100800 */
[----:B------:R-:W-:Y:S04]  /*1a400*/  STL [R1+0x115c], R4 ;  /* 0x00115c0401007387 */ /* 0x000fe80000100800 */
[----:B-1----:R1:W-:Y:S04]  /*1a410*/  STL [R1+0x1068], R2 ;  /* 0x0010680201007387 */ /* 0x0023e80000100800 */
[----:B------:R-:W2:Y:S01]  /*1a420*/  LDS.U8 R4, [R0+UR5+0x890] ;  /* 0x0008900500047984 */ /* 0x000ea20008000000 */
[----:B0-----:R-:W-:-:S02]  /*1a430*/  SHF.R.U32.HI R3, RZ, 0x2, R29 ;  /* 0x00000002ff037819 */ /* 0x001fc4000001161d */
[----:B-1----:R-:W-:Y:S02]  /*1a440*/  LOP3.LUT R2, R29, 0x3, RZ, 0xc0, !PT ;  /* 0x000000031d027812 */ /* 0x002fe400078ec0ff */
[----:B------:R-:W-:-:S03]  /*1a450*/  SGXT.U32 R3, R3, 0x3 ;  /* 0x000000030303781a */ /* 0x000fc60000000000 */
[----:B------:R-:W-:-:S05]  /*1a460*/  IMAD R2, R2, 0x220, RZ ;  /* 0x0000022002027824 */ /* 0x000fca00078e02ff */
[----:B------:R-:W-:Y:S02]  /*1a470*/  LOP3.LUT R2, R2, R3, RZ, 0xfc, !PT ;  /* 0x0000000302027212 */ /* 0x000fe400078efcff */
[----:B------:R-:W0:Y:S04]  /*1a480*/  LDS.U8 R3, [R0+UR5+0x908] ;  /* 0x0009080500037984 */ /* 0x000e280008000000 */
[----:B------:R-:W1:Y:S01]  /*1a490*/  LDS.U8 R0, [R0+UR5+0x980] ;  /* 0x0009800500007984 */ /* 0x000e620008000000 */
[----:B------:R-:W-:-:S03]  /*1a4a0*/  LOP3.LUT R2, R2, 0x60, RZ, 0x3c, !PT ;  /* 0x0000006002027812 */ /* 0x000fc600078e3cff */
[----:B--2---:R-:W-:Y:S04]  /*1a4b0*/  STL [R1+0x1064], R4 ;  /* 0x0010640401007387 */ /* 0x004fe80000100800 */
[----:B------:R-:W2:Y:S04]  /*1a4c0*/  LDS.U8 R4, [R2+UR5] ;  /* 0x0000000502047984 */ /* 0x000ea80008000000 */
        /* <DEDUP_REMOVED lines=35> */
[----:B------:R-:W2:Y:S04]  /*1a700*/  LDL.LU R13, [R1+0x9a8] ;  /* 0x0009a800010d7983 */ /* 0x000ea80000300800 */
[----:B------:R-:W-:Y:S04]  /*1a710*/  LDS.U8 R4, [R2+UR5+0x188] ;  /* 0x0001880502047984 */ /* 0x000fe80008000000 */
[----:B0-----:R-:W-:Y:S04]  /*1a720*/  STL [R1+0x1090], R3 ;  /* 0x0010900301007387 */ /* 0x001fe80000100800 */
[----:B------:R-:W3:Y:S04]  /*1a730*/  LDL.LU R15, [R1+0x9a4] ;  /* 0x0009a400010f7983 */ /* 0x000ee80000300800 */
[----:B-1----:R-:W-:Y:S04]  /*1a740*/  STL [R1+0x108c], R0 ;  /* 0x00108c0001007387 */ /* 0x002fe80000100800 */
[----:B------:R-:W0:Y:S04]  /*1a750*/  LDS.U8 R0, [R2+UR5+0x100] ;  /* 0x0001000502007984 */ /* 0x000e280008000000 */
[----:B------:R-:W4:Y:S04]  /*1a760*/  LDL.LU R16, [R1+0x998] ;  /* 0x0009980001107983 */ /* 0x000f280000300800 */
[----:B------:R-:W3:Y:S04]  /*1a770*/  LDL.LU R17, [R1+0x994] ;  /* 0x0009940001117983 */ /* 0x000ee80000300800 */
[----:B------:R-:W3:Y:S04]  /*1a780*/  LDL.LU R21, [R1+0x988] ;  /* 0x0009880001157983 */ /* 0x000ee80000300800 */
[----:B------:R-:W3:Y:S04]  /*1a790*/  LDL.LU R22, [R1+0x984] ;  /* 0x0009840001167983 */ /* 0x000ee80000300800 */
[----:B------:R-:W3:Y:S04]  /*1a7a0*/  LDL.LU R23, [R1+0x978] ;  /* 0x0009780001177983 */ /* 0x000ee80000300800 */
[----:B------:R-:W3:Y:S04]  /*1a7b0*/  LDL.LU R24, [R1+0x974] ;  /* 0x0009740001187983 */ /* 0x000ee80000300800 */
[----:B------:R-:W3:Y:S04]  /*1a7c0*/  LDL.LU R25, [R1+0x968] ;  /* 0x0009680001197983 */ /* 0x000ee80000300800 */
[----:B------:R-:W1:Y:S04]  /*1a7d0*/  LDS.U8 R3, [R2+UR5+0x18] ;  /* 0x0000180502037984 */ /* 0x000e680008000000 */
[----:B0-----:R-:W-:Y:S04]  /*1a7e0*/  STL [R1+0x1190], R0 ;  /* 0x0011900001007387 */ /* 0x001fe80000100800 */
[----:B------:R-:W0:Y:S04]  /*1a7f0*/  LDS.U8 R0, [R2+UR5+0x90] ;  /* 0x0000900502007984 */ /* 0x000e280008000000 */
[----:B------:R-:W-:Y:S04]  /*1a800*/  STL [R1+0x118c], R4 ;  /* 0x00118c0401007387 */ /* 0x000fe80000100800 */
[----:B------:R-:W0:Y:S04]  /*1a810*/  LDS.U8 R4, [R2+UR5+0x108] ;  /* 0x0001080502047984 */ /* 0x000e280008000000 */
[----:B-1----:R-:W-:Y:S04]  /*1a820*/  STL [R1+0x1098], R3 ;  /* 0x0010980301007387 */ /* 0x002fe80000100800 */
[----:B------:R-:W1:Y:S04]  /*1a830*/  LDS.U8 R3, [R2+UR5+0x180] ;  /* 0x0001800502037984 */ /* 0x000e680008000000 */
[----:B0-----:R-:W-:Y:S04]  /*1a840*/  STL [R1+0x1094], R0 ;  /* 0x0010940001007387 */ /* 0x001fe80000100800 */
[----:B------:R-:W0:Y:S04]  /*1a850*/  LDS.U8 R0, [R2+UR5+0x810] ;  /* 0x0008100502007984 */ /* 0x000e280008000000 */
[----:B------:R-:W-:Y:S04]  /*1a860*/  STL [R1+0x1198], R4 ;  /* 0x0011980401007387 */ /* 0x000fe80000100800 */
[----:B------:R-:W0:Y:S04]  /*1a870*/  LDS.U8 R4, [R2+UR5+0x898] ;  /* 0x0008980502047984 */ /* 0x000e280008000000 */
[----:B-1----:R-:W-:Y:S04]  /*1a880*/  STL [R1+0x1194], R3 ;  /* 0x0011940301007387 */ /* 0x002fe80000100800 */
[----:B------:R-:W-:Y:S04]  /*1a890*/  LDS.U8 R3, [R2+UR5+0x900] ;  /* 0x0009000502037984 */ /* 0x000fe80008000000 */
[----:B0-----:R-:W-:Y:S04]  /*1a8a0*/  STL [R1+0x10a0], R0 ;  /* 0x0010a00001007387 */ /* 0x001fe80000100800 */
[----:B------:R-:W0:Y:S04]  /*1a8b0*/  LDS.U8 R0, [R2+UR5+0x988] ;  /* 0x0009880502007984 */ /* 0x000e280008000000 */
[----:B------:R-:W-:Y:S04]  /*1a8c0*/  STL [R1+0x109c], R4 ;  /* 0x00109c0401007387 */ /* 0x000fe80000100800 */
[----:B0-----:R-:W-:Y:S04]  /*1a8d0*/  STL [R1+0x1778], R0 ;  /* 0x0017780001007387 */ /* 0x001fe80000100800 */
[----:B------:R-:W0:Y:S04]  /*1a8e0*/  LDS.U8 R0, [R2+UR5+0x818] ;  /* 0x0008180502007984 */ /* 0x000e280008000000 */
[----:B------:R-:W-:Y:S04]  /*1a8f0*/  STL [R1+0x11a0], R3 ;  /* 0x0011a00301007387 */ /* 0x000fe80000100800 */
[----:B------:R-:W1:Y:S04]  /*1a900*/  LDS.U8 R3, [R2+UR5+0x890] ;  /* 0x0008900502037984 */ /* 0x000e680008000000 */
[----:B0-----:R-:W-:Y:S04]  /*1a910*/  STL [R1+0x10a8], R0 ;  /* 0x0010a80001007387 */ /* 0x001fe80000100800 */
[----:B------:R-:W0:Y:S04]  /*1a920*/  LDS.U8 R0, [R2+UR5+0x908] ;  /* 0x0009080502007984 */ /* 0x000e280008000000 */
[----:B-1----:R-:W-:Y:S04]  /*1a930*/  STL [R1+0x10a4], R3 ;  /* 0x0010a40301007387 */ /* 0x002fe80000100800 */
[----:B------:R-:W4:Y:S04]  /*1a940*/  LDL.LU R18, [R1+0x964] ;  /* 0x0009640001127983 */ /* 0x000f280000300800 */
[----:B------:R-:W4:Y:S01]  /*1a950*/  LDL.LU R19, [R1+0x958] ;  /* 0x0009580001137983 */ /* 0x000f220000300800 */
[----:B------:R-:W-:-:S03]  /*1a960*/  LOP3.LUT R14, R29, 0x3f, RZ, 0xc0, !PT ;  /* 0x0000003f1d0e7812 */ /* 0x000fc600078ec0ff */
[----:B0-----:R-:W-:Y:S04]  /*1a970*/  STL [R1+0x11a8], R0 ;  /* 0x0011a80001007387 */ /* 0x001fe80000100800 */
[----:B------:R-:W4:Y:S04]  /*1a980*/  LDL.LU R20, [R1+0x954] ;  /* 0x0009540001147983 */ /* 0x000f280000300800 */
[----:B------:R-:W4:Y:S04]  /*1a990*/  LDL.LU R28, [R1+0x948] ;  /* 0x00094800011c7983 */ /* 0x000f280000300800 */
[----:B------:R-:W4:Y:S04]  /*1a9a0*/  LDL.LU R29, [R1+0x944] ;  /* 0x00094400011d7983 */ /* 0x000f280000300800 */
[----:B------:R-:W0:Y:S01]  /*1a9b0*/  LDS.U8 R0, [R2+UR5+0x980] ;  /* 0x0009800502007984 */ /* 0x000e220008000000 */
[----:B------:R-:W-:Y:S06]  /*1a9c0*/  BAR.SYNC.DEFER_BLOCKING 0x0 ;  /* 0x0000000000007b1d */ /* 0x000fec0000010000 */
[----:B--2---:R-:W-:Y:S04]  /*1a9d0*/  STS.U8 [R14+UR5], R13 ;  /* 0x0000000d0e007988 */ /* 0x004fe80008000005 */
[----:B0-----:R0:W-:Y:S04]  /*1a9e0*/  STL [R1+0x11a4], R0 ;  /* 0x0011a40001007387 */ /* 0x0011e80000100800 */
[----:B0-----:R-:W2:Y:S04]  /*1a9f0*/  LDL.LU R0, [R1+0x938] ;  /* 0x0009380001007983 */ /* 0x001ea80000300800 */
[----:B------:R-:W2:Y:S04]  /*1aa00*/  LDL.LU R2, [R1+0x934] ;  /* 0x0009340001027983 */ /* 0x000ea80000300800 */
[----:B------:R-:W2:Y:S04]  /*1aa10*/  LDL.LU R3, [R1+0x928] ;  /* 0x0009280001037983 */ /* 0x000ea80000300800 */
[----:B------:R-:W2:Y:S04]  /*1aa20*/  LDL.LU R4, [R1+0x924] ;  /* 0x0009240001047983 */ /* 0x000ea80000300800 */
[----:B------:R-:W2:Y:S04]  /*1aa30*/  LDL.LU R5, [R1+0x918] ;  /* 0x0009180001057983 */ /* 0x000ea80000300800 */
[----:B------:R-:W2:Y:S04]  /*1aa40*/  LDL.LU R6, [R1+0x914] ;  /* 0x0009140001067983 */ /* 0x000ea80000300800 */
[----:B---3--:R-:W-:Y:S04]  /*1aa50*/  STS.U8 [R14+UR5+0x40], R15 ;  /* 0x0000400f0e007988 */ /* 0x008fe80008000005 */
[----:B------:R-:W3:Y:S04]  /*1aa60*/  LDL.LU R7, [R1+0x908] ;  /* 0x0009080001077983 */ /* 0x000ee80000300800 */
[----:B----4-:R-:W-:Y:S04]  /*1aa70*/  STS.U8 [R14+UR5+0x100], R16 ;  /* 0x000100100e007988 */ /* 0x010fe80008000005 */
[----:B------:R-:W4:Y:S04]  /*1aa80*/  LDL.LU R8, [R1+0x904] ;  /* 0x0009040001087983 */ /* 0x000f280000300800 */
[----:B------:R-:W-:Y:S04]  /*1aa90*/  STS.U8 [R14+UR5+0x140], R17 ;  /* 0x000140110e007988 */ /* 0x000fe80008000005 */
[----:B------:R-:W4:Y:S04]  /*1aaa0*/  LDL.LU R9, [R1+0x8f8] ;  /* 0x0008f80001097983 */ /* 0x000f280000300800 */
[----:B------:R0:W-:Y:S04]  /*1aab0*/  STS.U8 [R14+UR5+0x200], R21 ;  /* 0x000200150e007988 */ /* 0x0001e80008000005 */
[----:B------:R-:W4:Y:S04]  /*1aac0*/  LDL.LU R10, [R1+0x8f4] ;  /* 0x0008f400010a7983 */ /* 0x000f280000300800 */
[----:B------:R1:W-:Y:S04]  /*1aad0*/  STS.U8 [R14+UR5+0x240], R22 ;  /* 0x000240160e007988 */ /* 0x0003e80008000005 */
[----:B------:R0:W-:Y:S04]  /*1aae0*/  STS.U8 [R14+UR5+0x300], R23 ;  /* 0x000300170e007988 */ /* 0x0001e80008000005 */
[----:B------:R1:W-:Y:S04]  /*1aaf0*/  STS.U8 [R14+UR5+0x340], R24 ;  /* 0x000340180e007988 */ /* 0x0003e80008000005 */
[----:B------:R1:W-:Y:S04]  /*1ab00*/  STS.U8 [R14+UR5+0x400], R25 ;  /* 0x000400190e007988 */ /* 0x0003e80008000005 */
[----:B0-----:R-:W4:Y:S04]  /*1ab10*/  LDL.LU R21, [R1+0x8e8] ;  /* 0x0008e80001157983 */ /* 0x001f280000300800 */
[----:B-1----:R-:W4:Y:S04]  /*1ab20*/  LDL.LU R22, [R1+0x8e4] ;  /* 0x0008e40001167983 */ /* 0x002f280000300800 */
[----:B------:R-:W4:Y:S04]  /*1ab30*/  LDL.LU R23, [R1+0x8d8] ;  /* 0x0008d80001177983 */ /* 0x000f280000300800 */
        /* <DEDUP_REMOVED lines=8> */
[----:B------:R0:W-:Y:S04]  /*1abc0*/  STS.U8 [R14+UR5+0x440], R18 ;  /* 0x000440120e007988 */ /* 0x0001e80008000005 */
[----:B------:R1:W-:Y:S04]  /*1abd0*/  STS.U8 [R14+UR5+0x500], R19 ;  /* 0x000500130e007988 */ /* 0x0003e80008000005 */
[----:B0-----:R-:W4:Y:S04]  /*1abe0*/  LDL.LU R18, [R1+0x90] ;  /* 0x0000900001127983 */ /* 0x001f280000300800 */
[----:B-1----:R-:W4:Y:S04]  /*1abf0*/  LDL.LU R19, [R1+0x84] ;  /* 0x0000840001137983 */ /* 0x002f280000300800 */
[----:B------:R0:W-:Y:S04]  /*1ac00*/  STS.U8 [R14+UR5+0x540], R20 ;  /* 0x000540140e007988 */ /* 0x0001e80008000005 */
[----:B------:R1:W-:Y:S04]  /*1ac10*/  STS.U8 [R14+UR5+0x600], R28 ;  /* 0x0006001c0e007988 */ /* 0x0003e80008000005 */
[----:B------:R1:W-:Y:S04]  /*1ac20*/  STS.U8 [R14+UR5+0x640], R29 ;  /* 0x0006401d0e007988 */ /* 0x0003e80008000005 */
[----:B0-----:R-:W4:Y:S04]  /*1ac30*/  LDL.LU R20, [R1+0x80] ;  /* 0x0000800001147983 */ /* 0x001f280000300800 */
[----:B-1----:R-:W4:Y:S04]  /*1ac40*/  LDL.LU R28, [R1+0x64] ;  /* 0x00006400011c7983 */ /* 0x002f280000300800 */
[----:B------:R-:W4:Y:S04]  /*1ac50*/  LDL.LU R29, [R1+0x60] ;  /* 0x00006000011d7983 */ /* 0x000f280000300800 */
[----:B--2---:R-:W-:Y:S04]  /*1ac60*/  STS.U8 [R14+UR5+0x700], R0 ;  /* 0x000700000e007988 */ /* 0x004fe80008000005 */
[----:B------:R-:W-:Y:S04]  /*1ac70*/  STS.U8 [R14+UR5+0x740], R2 ;  /* 0x000740020e007988 */ /* 0x000fe80008000005 */
[----:B------:R-:W-:Y:S04]  /*1ac80*/  STS.U8 [R14+UR5+0x800], R3 ;  /* 0x000800030e007988 */ /* 0x000fe80008000005 */
[----:B------:R-:W-:Y:S04]  /*1ac90*/  STS.U8 [R14+UR5+0x840], R4 ;  /* 0x000840040e007988 */ /* 0x000fe80008000005 */
[----:B------:R-:W-:Y:S04]  /*1aca0*/  STS.U8 [R14+UR5+0x900], R5 ;  /* 0x000900050e007988 */ /* 0x000fe80008000005 */
[----:B------:R-:W-:Y:S04]  /*1acb0*/  STS.U8 [R14+UR5+0x940], R6 ;  /* 0x000940060e007988 */ /* 0x000fe80008000005 */
[----:B---3--:R-:W-:Y:S04]  /*1acc0*/  STS.U8 [R14+UR5+0xa00], R7 ;  /* 0x000a00070e007988 */ /* 0x008fe80008000005 */
[----:B----4-:R-:W-:Y:S04]  /*1acd0*/  STS.U8 [R14+UR5+0xa40], R8 ;  /* 0x000a40080e007988 */ /* 0x010fe80008000005 */
[----:B------:R-:W-:Y:S04]  /*1ace0*/  STS.U8 [R14+UR5+0xb00], R9 ;  /* 0x000b00090e007988 */ /* 0x000fe80008000005 */
[----:B------:R-:W-:Y:S04]  /*1acf0*/  STS.U8 [R14+UR5+0xb40], R10 ;  /* 0x000b400a0e007988 */ /* 0x000fe80008000005 */
[----:B------:R0:W-:Y:S04]  /*1ad00*/  STS.U8 [R14+UR5+0xc00], R21 ;  /* 0x000c00150e007988 */ /* 0x0001e80008000005 */
[----:B------:R1:W-:Y:S04]  /*1ad10*/  STS.U8 [R14+UR5+0xc40], R22 ;  /* 0x000c40160e007988 */ /* 0x0003e80008000005 */
[----:B------:R2:W-:Y:S04]  /*1ad20*/  STS.U8 [R14+UR5+0xd00], R23 ;  /* 0x000d00170e007988 */ /* 0x0005e80008000005 */
[----:B------:R3:W-:Y:S04]  /*1ad30*/  STS.U8 [R14+UR5+0xd40], R24 ;  /* 0x000d40180e007988 */ /* 0x0007e80008000005 */
[----:B------:R4:W-:Y:S04]  /*1ad40*/  STS.U8 [R14+UR5+0xe00], R25 ;  /* 0x000e00190e007988 */ /* 0x0009e80008000005 */
[----:B------:R-:W-:Y:S04]  /*1ad50*/  STS.U8 [R14+UR5+0xe40], R11 ;  /* 0x000e400b0e007988 */ /* 0x000fe80008000005 */
[----:B------:R-:W-:Y:S04]  /*1ad60*/  STS.U8 [R14+UR5+0xf00], R12 ;  /* 0x000f000c0e007988 */ /* 0x000fe80008000005 */
[----:B------:R-:W-:Y:S04]  /*1ad70*/  STS.U8 [R14+UR5+0xf40], R13 ;  /* 0x000f400d0e007988 */ /* 0x000fe80008000005 */
[----:B------:R-:W-:Y:S04]  /*1ad80*/  STS.U8 [R14+UR5+0x1000], R15 ;  /* 0x0010000f0e007988 */ /* 0x000fe80008000005 */
[----:B------:R-:W-:Y:S04]  /*1ad90*/  STS.U8 [R14+UR5+0x1040], R16 ;  /* 0x001040100e007988 */ /* 0x000fe80008000005 */
[----:B0-----:R-:W4:Y:S04]  /*1ada0*/  LDL.LU R21, [R1+0x54] ;  /* 0x0000540001157983 */ /* 0x001f280000300800 */
[----:B------:R-:W-:Y:S04]  /*1adb0*/  STS.U8 [R14+UR5+0x1100], R17 ;  /* 0x001100110e007988 */ /* 0x000fe80008000005 */
[----:B-1----:R-:W4:Y:S04]  /*1adc0*/  LDL.LU R22, [R1+0x50] ;  /* 0x0000500001167983 */ /* 0x002f280000300800 */
[----:B--2---:R-:W2:Y:S04]  /*1add0*/  LDL.LU R23, [R1+0x44] ;  /* 0x0000440001177983 */ /* 0x004ea80000300800 */
[----:B---3--:R-:W3:Y:S04]  /*1ade0*/  LDL.LU R24, [R1+0x40] ;  /* 0x0000400001187983 */ /* 0x008ee80000300800 */
[----:B----4-:R-:W4:Y:S04]  /*1adf0*/  LDL.LU R25, [R1+0x3c] ;  /* 0x00003c0001197983 */ /* 0x010f280000300800 */
[----:B------:R-:W-:Y:S04]  /*1ae00*/  STS.U8 [R14+UR5+0x1140], R18 ;  /* 0x001140120e007988 */ /* 0x000fe80008000005 */
[----:B------:R-:W-:Y:S04]  /*1ae10*/  STS.U8 [R14+UR5+0x1200], R19 ;  /* 0x001200130e007988 */ /* 0x000fe80008000005 */
[----:B------:R-:W-:Y:S04]  /*1ae20*/  STS.U8 [R14+UR5+0x1240], R20 ;  /* 0x001240140e007988 */ /* 0x000fe80008000005 */
        /* <DEDUP_REMOVED lines=16> */
[----:B------:R-:W4:Y:S04]  /*1af30*/  LDL.LU R13, [R1] ;  /* 0x00000000010d7983 */ /* 0x000f280000300800 */
        /* <DEDUP_REMOVED lines=8> */
[----:B--2---:R2:W-:Y:S04]  /*1afc0*/  STS.U8 [R14+UR5+0x1500], R23 ;  /* 0x001500170e007988 */ /* 0x0045e80008000005 */
[----:B---3--:R3:W-:Y:S04]  /*1afd0*/  STS.U8 [R14+UR5+0x1540], R24 ;  /* 0x001540180e007988 */ /* 0x0087e80008000005 */
[----:B----4-:R4:W-:Y:S04]  /*1afe0*/  STS.U8 [R14+UR5+0x1600], R25 ;  /* 0x001600190e007988 */ /* 0x0109e80008000005 */
[----:B0-----:R-:W4:Y:S04]  /*1aff0*/  LDL.LU R21, [R1+0x970] ;  /* 0x0009700001157983 */ /* 0x001f280000300800 */
[----:B-1----:R-:W4:Y:S04]  /*1b000*/  LDL.LU R22, [R1+0x96c] ;  /* 0x00096c0001167983 */ /* 0x002f280000300800 */
[----:B--2---:R-:W2:Y:S04]  /*1b010*/  LDL.LU R23, [R1+0x960] ;  /* 0x0009600001177983 */ /* 0x004ea80000300800 */
[----:B---3--:R-:W3:Y:S04]  /*1b020*/  LDL.LU R24, [R1+0x95c] ;  /* 0x00095c0001187983 */ /* 0x008ee80000300800 */
[----:B----4-:R-:W4:Y:S04]  /*1b030*/  LDL.LU R25, [R1+0x950] ;  /* 0x0009500001197983 */ /* 0x010f280000300800 */
[----:B------:R0:W-:Y:S04]  /*1b040*/  STS.U8 [R14+UR5+0x1640], R28 ;  /* 0x0016401c0e007988 */ /* 0x0001e80008000005 */
[----:B------:R1:W-:Y:S04]  /*1b050*/  STS.U8 [R14+UR5+0x1700], R29 ;  /* 0x0017001d0e007988 */ /* 0x0003e80008000005 */
[----:B------:R-:W-:Y:S04]  /*1b060*/  STS.U8 [R14+UR5+0x1740], R0 ;  /* 0x001740000e007988 */ /* 0x000fe80008000005 */
[----:B------:R1:W-:Y:S04]  /*1b070*/  STS.U8 [R14+UR5+0x1800], R2 ;  /* 0x001800020e007988 */ /* 0x0003e80008000005 */
[----:B0-----:R-:W2:Y:S04]  /*1b080*/  LDL.LU R28, [R1+0x2430] ;  /* 0x00243000011c7983 */ /* 0x001ea80000300800 */
[----:B-1----:R-:W2:Y:S04]  /*1b090*/  LDL.LU R29, [R1+0x242c] ;  /* 0x00242c00011d7983 */ /* 0x002ea80000300800 */
[----:B------:R-:W2:Y:S04]  /*1b0a0*/  LDL.LU R2, [R1+0x930] ;  /* 0x0009300001027983 */ /* 0x000ea80000300800 */
[----:B--2---:R0:W-:Y:S04]  /*1b0b0*/  STL [R1+0x2420], R2 ;  /* 0x0024200201007387 */ /* 0x0041e80000100800 */
[----:B0-----:R-:W2:Y:S04]  /*1b0c0*/  LDL.LU R2, [R1+0x93c] ;  /* 0x00093c0001027983 */ /* 0x001ea80000300800 */
[----:B--2---:R0:W-:Y:S04]  /*1b0d0*/  STL [R1+0x2424], R2 ;  /* 0x0024240201007387 */ /* 0x0041e80000100800 */
[----:B0-----:R-:W2:Y:S04]  /*1b0e0*/  LDL.LU R2, [R1+0x940] ;  /* 0x0009400001027983 */ /* 0x001ea80000300800 */
[----:B------:R-:W-:Y:S04]  /*1b0f0*/  STS.U8 [R14+UR5+0x1840], R3 ;  /* 0x001840030e007988 */ /* 0x000fe80008000005 */
        /* <DEDUP_REMOVED lines=9> */
[----:B------:R-:W-:Y:S01]  /*1b190*/  STS.U8 [R14+UR5+0x1d40], R13 ;  /* 0x001d400d0e007988 */ /* 0x000fe20008000005 */
[----:B------:R-:W-:-:S03]  /*1b1a0*/  LOP3.LUT R0, R14, 0x10, RZ, 0x3c, !PT ;  /* 0x000000100e007812 */ /* 0x000fc600078e3cff */
[----:B------:R-:W-:Y:S04]  /*1b1b0*/  STS.U8 [R14+UR5+0x1e00], R29 ;  /* 0x001e001d0e007988 */ /* 0x000fe80008000005 */
[----:B------:R-:W-:Y:S04]  /*1b1c0*/  STS.U8 [R14+UR5+0x1e40], R28 ;  /* 0x001e401c0e007988 */ /* 0x000fe80008000005 */
[----:B------:R-:W-:Y:S04]  /*1b1d0*/  STS.U8 [R14+UR5+0x1f00], R27 ;  /* 0x001f001b0e007988 */ /* 0x000fe80008000005 */
[----:B--2---:R0:W-:Y:S04]  /*1b1e0*/  STL [R1+0x2428], R2 ;  /* 0x0024280201007387 */ /* 0x0041e80000100800 */
[----:B0-----:R-:W2:Y:S04]  /*1b1f0*/  LDL.LU R2, [R1+0x94c] ;  /* 0x00094c0001027983 */ /* 0x001ea80000300800 */
        /* <DEDUP_REMOVED lines=10> */
[----:B------:R0:W-:Y:S04]  /*1b2a0*/  STS.U8 [R14+UR5+0x1f40], R26 ;  /* 0x001f401a0e007988 */ /* 0x0001e80008000005 */
[----:B------:R-:W2:Y:S04]  /*1b2b0*/  LDL.LU R13, [R1+0x8dc] ;  /* 0x0008dc00010d7983 */ /* 0x000ea80000300800 */
[----:B------:R1:W-:Y:S04]  /*1b2c0*/  STS.U8 [R0+UR5+0x80], R15 ;  /* 0x0000800f00007988 */ /* 0x0003e80008000005 */
[----:B------:R0:W-:Y:S04]  /*1b2d0*/  STS.U8 [R0+UR5+0xc0], R16 ;  /* 0x0000c01000007988 */ /* 0x0001e80008000005 */
[----:B------:R0:W-:Y:S04]  /*1b2e0*/  STS.U8 [R0+UR5+0x180], R17 ;  /* 0x0001801100007988 */ /* 0x0001e80008000005 */
[----:B------:R1:W-:Y:S04]  /*1b2f0*/  STS.U8 [R0+UR5+0x1c0], R18 ;  /* 0x0001c01200007988 */ /* 0x0003e80008000005 */
[----:B------:R3:W-:Y:S04]  /*1b300*/  STS.U8 [R0+UR5+0x280], R19 ;  /* 0x0002801300007988 */ /* 0x0007e80008000005 */
[----:B0-----:R-:W2:Y:S04]  /*1b310*/  LDL.LU R14, [R1+0x8d0] ;  /* 0x0008d000010e7983 */ /* 0x001ea80000300800 */
[----:B-1----:R-:W2:Y:S04]  /*1b320*/  LDL.LU R15, [R1+0x8cc] ;  /* 0x0008cc00010f7983 */ /* 0x002ea80000300800 */
[----:B------:R-:W2:Y:S04]  /*1b330*/  LDL.LU R16, [R1+0x8c0] ;  /* 0x0008c00001107983 */ /* 0x000ea80000300800 */
[----:B------:R-:W2:Y:S04]  /*1b340*/  LDL.LU R17, [R1+0x8bc] ;  /* 0x0008bc0001117983 */ /* 0x000ea80000300800 */
[----:B------:R-:W2:Y:S04]  /*1b350*/  LDL.LU R18, [R1+0xac] ;  /* 0x0000ac0001127983 */ /* 0x000ea80000300800 */
[----:B------:R0:W-:Y:S04]  /*1b360*/  STS.U8 [R0+UR5+0x2c0], R20 ;  /* 0x0002c01400007988 */ /* 0x0001e80008000005 */
[----:B---3--:R-:W3:Y:S04]  /*1b370*/  LDL.LU R19, [R1+0xa8] ;  /* 0x0000a80001137983 */ /* 0x008ee80000300800 */
[----:B------:R1:W-:Y:S04]  /*1b380*/  STS.U8 [R0+UR5+0x380], R21 ;  /* 0x0003801500007988 */ /* 0x0003e80008000005 */
[----:B------:R0:W-:Y:S04]  /*1b390*/  STS.U8 [R0+UR5+0x3c0], R22 ;  /* 0x0003c01600007988 */ /* 0x0001e80008000005 */
[----:B------:R0:W-:Y:S04]  /*1b3a0*/  STS.U8 [R0+UR5+0x480], R23 ;  /* 0x0004801700007988 */ /* 0x0001e80008000005 */
[----:B------:R1:W-:Y:S04]  /*1b3b0*/  STS.U8 [R0+UR5+0x4c0], R24 ;  /* 0x0004c01800007988 */ /* 0x0003e80008000005 */
[----:B----4-:R4:W-:Y:S04]  /*1b3c0*/  STS.U8 [R0+UR5+0x580], R25 ;  /* 0x0005801900007988 */ /* 0x0109e80008000005 */
[----:B0-----:R-:W3:Y:S04]  /*1b3d0*/  LDL.LU R20, [R1+0x9c] ;  /* 0x00009c0001147983 */ /* 0x001ee80000300800 */
[----:B-1----:R-:W3:Y:S04]  /*1b3e0*/  LDL.LU R21, [R1+0x98] ;  /* 0x0000980001157983 */ /* 0x002ee80000300800 */
[----:B------:R-:W3:Y:S04]  /*1b3f0*/  LDL.LU R22, [R1+0x8c] ;  /* 0x00008c0001167983 */ /* 0x000ee80000300800 */
[----:B------:R-:W3:Y:S04]  /*1b400*/  LDL.LU R23, [R1+0x88] ;  /* 0x0000880001177983 */ /* 0x000ee80000300800 */
[----:B------:R-:W3:Y:S04]  /*1b410*/  LDL.LU R24, [R1+0x6c] ;  /* 0x00006c0001187983 */ /* 0x000ee80000300800 */
[----:B----4-:R-:W4:Y:S04]  /*1b420*/  LDL.LU R25, [R1+0x68] ;  /* 0x0000680001197983 */ /* 0x010f280000300800 */
[----:B------:R-:W3:Y:S04]  /*1b430*/  LDL.LU R26, [R1+0x5c] ;  /* 0x00005c00011a7983 */ /* 0x000ee80000300800 */
[----:B------:R-:W3:Y:S04]  /*1b440*/  LDL.LU R27, [R1+0x58] ;  /* 0x00005800011b7983 */ /* 0x000ee80000300800 */
[----:B------:R-:W3:Y:S04]  /*1b450*/  LDL.LU R28, [R1+0x4c] ;  /* 0x00004c00011c7983 */ /* 0x000ee80000300800 */
[----:B------:R-:W3:Y:S04]  /*1b460*/  LDL.LU R29, [R1+0x48] ;  /* 0x00004800011d7983 */ /* 0x000ee80000300800 */
[----:B--2---:R0:W-:Y:S04]  /*1b470*/  STS.U8 [R0+UR5+0x5c0], R2 ;  /* 0x0005c00200007988 */ /* 0x0041e80008000005 */
[----:B0-----:R-:W2:Y:S04]  /*1b480*/  LDL.LU R2, [R1+0x2428] ;  /* 0x0024280001027983 */ /* 0x001ea80000300800 */
[----:B--2---:R0:W-:Y:S04]  /*1b490*/  STS.U8 [R0+UR5+0x680], R2 ;  /* 0x0006800200007988 */ /* 0x0041e80008000005 */
[----:B0-----:R-:W2:Y:S04]  /*1b4a0*/  LDL.LU R2, [R1+0x2424] ;  /* 0x0024240001027983 */ /* 0x001ea80000300800 */
[----:B--2---:R0:W-:Y:S04]  /*1b4b0*/  STS.U8 [R0+UR5+0x6c0], R2 ;  /* 0x0006c00200007988 */ /* 0x0041e80008000005 */
[----:B0-----:R-:W2:Y:S04]  /*1b4c0*/  LDL.LU R2, [R1+0x2420] ;  /* 0x0024200001027983 */ /* 0x001ea80000300800 */
[----:B--2---:R0:W-:Y:S04]  /*1b4d0*/  STS.U8 [R0+UR5+0x780], R2 ;  /* 0x0007800200007988 */ /* 0x0041e80008000005 */
[----:B------:R1:W-:Y:S04]  /*1b4e0*/  STS.U8 [R0+UR5+0x7c0], R3 ;  /* 0x0007c00300007988 */ /* 0x0003e80008000005 */
[----:B------:R2:W-:Y:S04]  /*1b4f0*/  STS.U8 [R0+UR5+0x880], R4 ;  /* 0x0008800400007988 */ /* 0x0005e80008000005 */
[----:B------:R0:W-:Y:S04]  /*1b500*/  STS.U8 [R0+UR5+0x8c0], R5 ;  /* 0x0008c00500007988 */ /* 0x0001e80008000005 */
[----:B------:R1:W-:Y:S04]  /*1b510*/  STS.U8 [R0+UR5+0x980], R6 ;  /* 0x0009800600007988 */ /* 0x0003e80008000005 */
[----:B------:R2:W-:Y:S04]  /*1b520*/  STS.U8 [R0+UR5+0x9c0], R7 ;  /* 0x0009c00700007988 */ /* 0x0005e80008000005 */
[----:B0-----:R-:W4:Y:S04]  /*1b530*/  LDL.LU R2, [R1+0x241c] ;  /* 0x00241c0001027983 */ /* 0x001f280000300800 */
[----:B-1----:R-:W4:Y:S04]  /*1b540*/  LDL.LU R3, [R1+0x2418] ;  /* 0x0024180001037983 */ /* 0x002f280000300800 */
[----:B--2---:R-:W2:Y:S04]  /*1b550*/  LDL.LU R4, [R1+0x2414] ;  /* 0x0024140001047983 */ /* 0x004ea80000300800 */
[----:B------:R-:W2:Y:S04]  /*1b560*/  LDL.LU R5, [R1+0x2410] ;  /* 0x0024100001057983 */ /* 0x000ea80000300800 */
[----:B------:R-:W2:Y:S04]  /*1b570*/  LDL.LU R6, [R1+0x240c] ;  /* 0x00240c0001067983 */ /* 0x000ea80000300800 */
[----:B------:R-:W2:Y:S04]  /*1b580*/  LDL.LU R7, [R1+0x2408] ;  /* 0x0024080001077983 */ /* 0x000ea80000300800 */
[----:B------:R0:W-:Y:S04]  /*1b590*/  STS.U8 [R0+UR5+0xa80], R8 ;  /* 0x000a800800007988 */ /* 0x0001e80008000005 */
        /* <DEDUP_REMOVED lines=10> */
[----:B---3--:R-:W3:Y:S04]  /*1b640*/  LDL.LU R13, [R1+0x23f0] ;  /* 0x0023f000010d7983 */ /* 0x008ee80000300800 */
        /* <DEDUP_REMOVED lines=17> */
[----:B----4-:R4:W-:Y:S04]  /*1b760*/  STS.U8 [R0+UR5+0x12c0], R25 ;  /* 0x0012c01900007988 */ /* 0x0109e80008000005 */
[----:B0-----:R-:W2:Y:S04]  /*1b770*/  LDL.LU R20, [R1+0x23d4] ;  /* 0x0023d40001147983 */ /* 0x001ea80000300800 */
[----:B-1----:R-:W2:Y:S04]  /*1b780*/  LDL.LU R21, [R1+0x23d0] ;  /* 0x0023d00001157983 */ /* 0x002ea80000300800 */
[----:B------:R-:W2:Y:S04]  /*1b790*/  LDL.LU R22, [R1+0x23cc] ;  /* 0x0023cc0001167983 */ /* 0x000ea80000300800 */
[----:B------:R-:W2:Y:S04]  /*1b7a0*/  LDL.LU R23, [R1+0x23c8] ;  /* 0x0023c80001177983 */ /* 0x000ea80000300800 */
[----:B------:R-:W2:Y:S04]  /*1b7b0*/  LDL.LU R24, [R1+0x23c4] ;  /* 0x0023c40001187983 */ /* 0x000ea80000300800 */
[----:B----4-:R-:W4:Y:S04]  /*1b7c0*/  LDL.LU R25, [R1+0x23c0] ;  /* 0x0023c00001197983 */ /* 0x010f280000300800 */
[----:B------:R0:W-:Y:S04]  /*1b7d0*/  STS.U8 [R0+UR5+0x1380], R26 ;  /* 0x0013801a00007988 */ /* 0x0001e80008000005 */
[----:B------:R1:W-:Y:S04]  /*1b7e0*/  STS.U8 [R0+UR5+0x13c0], R27 ;  /* 0x0013c01b00007988 */ /* 0x0003e80008000005 */
[----:B------:R1:W-:Y:S04]  /*1b7f0*/  STS.U8 [R0+UR5+0x1480], R28 ;  /* 0x0014801c00007988 */ /* 0x0003e80008000005 */
[----:B------:R1:W-:Y:S04]  /*1b800*/  STS.U8 [R0+UR5+0x14c0], R29 ;  /* 0x0014c01d00007988 */ /* 0x0003e80008000005 */
[----:B0-----:R-:W3:Y:S04]  /*1b810*/  LDL.LU R26, [R1+0x9b8] ;  /* 0x0009b800011a7983 */ /* 0x001ee80000300800 */
[----:B-1----:R-:W3:Y:S04]  /*1b820*/  LDL.LU R27, [R1+0x9b4] ;  /* 0x0009b400011b7983 */ /* 0x002ee80000300800 */
[----:B------:R-:W3:Y:S04]  /*1b830*/  LDL.LU R28, [R1+0x9c0] ;  /* 0x0009c000011c7983 */ /* 0x000ee80000300800 */
[----:B------:R-:W3:Y:S04]  /*1b840*/  LDL.LU R29, [R1+0x9bc] ;  /* 0x0009bc00011d7983 */ /* 0x000ee80000300800 */
[----:B----4-:R-:W-:Y:S04]  /*1b850*/  STS.U8 [R0+UR5+0x1580], R25 ;  /* 0x0015801900007988 */ /* 0x010fe80008000005 */
[----:B--2---:R-:W-:Y:S04]  /*1b860*/  STS.U8 [R0+UR5+0x15c0], R24 ;  /* 0x0015c01800007988 */ /* 0x004fe80008000005 */
[----:B------:R0:W-:Y:S04]  /*1b870*/  STS.U8 [R0+UR5+0x1680], R23 ;  /* 0x0016801700007988 */ /* 0x0001e80008000005 */
[----:B------:R1:W-:Y:S04]  /*1b880*/  STS.U8 [R0+UR5+0x16c0], R22 ;  /* 0x0016c01600007988 */ /* 0x0003e80008000005 */
[----:B------:R-:W-:Y:S04]  /*1b890*/  STS.U8 [R0+UR5+0x1780], R21 ;  /* 0x0017801500007988 */ /* 0x000fe80008000005 */
[----:B------:R-:W-:Y:S04]  /*1b8a0*/  STS.U8 [R0+UR5+0x17c0], R20 ;  /* 0x0017c01400007988 */ /* 0x000fe80008000005 */
[----:B------:R2:W-:Y:S04]  /*1b8b0*/  STS.U8 [R0+UR5+0x1880], R19 ;  /* 0x0018801300007988 */ /* 0x0005e80008000005 */
[----:B0-----:R-:W4:Y:S04]  /*1b8c0*/  LDL.LU R23, [R1+0x9ac] ;  /* 0x0009ac0001177983 */ /* 0x001f280000300800 */
[----:B-1----:R-:W4:Y:S04]  /*1b8d0*/  LDL.LU R22, [R1+0x9b0] ;  /* 0x0009b00001167983 */ /* 0x002f280000300800 */
[----:B--2---:R-:W2:Y:S04]  /*1b8e0*/  LDL R19, [R1+0x154] ;  /* 0x0001540001137983 */ /* 0x004ea80000100800 */
[----:B------:R-:W-:Y:S04]  /*1b8f0*/  STS.U8 [R0+UR5+0x18c0], R18 ;  /* 0x0018c01200007988 */ /* 0x000fe80008000005 */
[----:B------:R-:W-:Y:S04]  /*1b900*/  STS.U8 [R0+UR5+0x1980], R17 ;  /* 0x0019801100007988 */ /* 0x000fe80008000005 */
[----:B------:R-:W-:Y:S04]  /*1b910*/  STS.U8 [R0+UR5+0x19c0], R16 ;  /* 0x0019c01000007988 */ /* 0x000fe80008000005 */
[----:B------:R-:W-:Y:S04]  /*1b920*/  STS.U8 [R0+UR5+0x1a80], R15 ;  /* 0x001a800f00007988 */ /* 0x000fe80008000005 */
[----:B------:R-:W-:Y:S04]  /*1b930*/  STS.U8 [R0+UR5+0x1ac0], R14 ;  /* 0x001ac00e00007988 */ /* 0x000fe80008000005 */
[----:B---3--:R-:W-:Y:S04]  /*1b940*/  STS.U8 [R0+UR5+0x1b80], R13 ;  /* 0x001b800d00007988 */ /* 0x008fe80008000005 */
        /* <DEDUP_REMOVED lines=9> */
[----:B------:R-:W-:Y:S06]  /*1b9e0*/  BAR.SYNC.DEFER_BLOCKING 0x0 ;  /* 0x0000000000007b1d */ /* 0x000fec0000010000 */
[----:B--2---:R-:W0:Y:S04]  /*1b9f0*/  LDSM.16.M88.4 R8, [R19+UR9] ;  /* 0x000000091308783b */ /* 0x004e280008000200 */
[----:B------:R-:W1:Y:S04]  /*1ba00*/  LDSM.16.M88.4 R12, [R19+UR9+0x400] ;  /* 0x00040009130c783b */ /* 0x000e680008000200 */
[----:B0-----:R-:W-:Y:S04]  /*1ba10*/  STL.64 [R1+0x20], R8 ;  /* 0x0000200801007387 */ /* 0x001fe80000100a00 */
[----:B------:R0:W-:Y:S01]  /*1ba20*/  STL.64 [R1+0x28], R10 ;  /* 0x0000280a01007387 */ /* 0x0001e20000100a00 */
[----:B------:R-:W-:-:S02]  /*1ba30*/  IMAD.MOV.U32 R25, RZ, RZ, R10 ;  /* 0x000000ffff197224 */ /* 0x000fc400078e000a */
[----:B------:R-:W-:Y:S01]  /*1ba40*/  IMAD.MOV.U32 R24, RZ, RZ, R11 ;  /* 0x000000ffff187224 */ /* 0x000fe200078e000b */
[----:B-1----:R-:W-:Y:S01]  /*1ba50*/  STL.64 [R1+0x30], R12 ;  /* 0x0000300c01007387 */ /* 0x002fe20000100a00 */
[----:B------:R-:W-:Y:S02]  /*1ba60*/  IMAD.MOV.U32 R18, RZ, RZ, R12 ;  /* 0x000000ffff127224 */ /* 0x000fe400078e000c */
[----:B------:R-:W-:Y:S01]  /*1ba70*/  IMAD.MOV.U32 R17, RZ, RZ, R13 ;  /* 0x000000ffff117224 */ /* 0x000fe200078e000d */
[----:B------:R-:W-:Y:S01]  /*1ba80*/  STL.64 [R1+0x38], R14 ;  /* 0x0000380e01007387 */ /* 0x000fe20000100a00 */
[----:B0-----:R-:W-:Y:S02]  /*1ba90*/  IMAD.MOV.U32 R10, RZ, RZ, R14 ;  /* 0x000000ffff0a7224 */ /* 0x001fe400078e000e */
[----:B------:R-:W-:Y:S02]  /*1baa0*/  IMAD.MOV.U32 R11, RZ, RZ, R15 ;  /* 0x000000ffff0b7224 */ /* 0x000fe400078e000f */
[----:B------:R-:W0:Y:S01]  /*1bab0*/  LDSM.16.M88.4 R12, [R19+UR9+0x800] ;  /* 0x00080009130c783b */ /* 0x000e220008000200 */
[----:B------:R-:W-:-:S02]  /*1bac0*/  IMAD.MOV.U32 R4, RZ, RZ, R8 ;  /* 0x000000ffff047224 */ /* 0x000fc400078e0008 */
[----:B------:R-:W-:Y:S02]  /*1bad0*/  IMAD.MOV.U32 R0, RZ, RZ, R9 ;  /* 0x000000ffff007224 */ /* 0x000fe400078e0009 */
[----:B0-----:R-:W-:Y:S02]  /*1bae0*/  IMAD.MOV.U32 R8, RZ, RZ, R13 ;  /* 0x000000ffff087224 */ /* 0x001fe400078e000d */
[----:B------:R-:W-:Y:S01]  /*1baf0*/  IMAD.MOV.U32 R9, RZ, RZ, R14 ;  /* 0x000000ffff097224 */ /* 0x000fe200078e000e */
[----:B------:R4:W-:Y:S04]  /*1bb00*/  STL.64 [R1+0x40], R12 ;  /* 0x0000400c01007387 */ /* 0x0009e80000100a00 */
[----:B------:R0:W-:Y:S04]  /*1bb10*/  STL.64 [R1+0x48], R14 ;  /* 0x0000480e01007387 */ /* 0x0001e80000100a00 */
[----:B------:R-:W-:Y:S04]  /*1bb20*/  STL.64 [R1+0x23b8], R10 ;  /* 0x0023b80a01007387 */ /* 0x000fe80000100a00 */
[----:B------:R-:W-:Y:S04]  /*1bb30*/  STL.64 [R1+0x23b0], R8 ;  /* 0x0023b00801007387 */ /* 0x000fe80000100a00 */
[----:B------:R-:W1:Y:S04]  /*1bb40*/  LDSM.16.M88.4 R8, [R19+UR9+0xc00] ;  /* 0x000c00091308783b */ /* 0x000e680008000200 */
[----:B------:R-:W2:Y:S01]  /*1bb50*/  LDL.LU.64 R20, [R1+0xf0] ;  /* 0x0000f00001147983 */ /* 0x000ea20000300a00 */
[----:B------:R-:W-:-:S02]  /*1bb60*/  IMAD.MOV.U32 R7, RZ, RZ, R15 ;  /* 0x000000ffff077224 */ /* 0x000fc400078e000f */
[----:B----4-:R-:W-:Y:S02]  /*1bb70*/  IMAD R13, R23, 0x100, R22 ;  /* 0x00000100170d7824 */ /* 0x010fe400078e0216 */
[----:B0-----:R-:W-:Y:S01]  /*1bb80*/  IMAD R14, R27, 0x100, R26 ;  /* 0x000001001b0e7824 */ /* 0x001fe200078e021a */
[----:B------:R-:W2:Y:S01]  /*1bb90*/  LDL.LU.64 R22, [R1+0xf8] ;  /* 0x0000f80001167983 */ /* 0x000ea20000300a00 */
[----:B------:R-:W-:Y:S02]  /*1bba0*/  F2FP.F16.E5M2.UNPACK_B R26, R4 ;  /* 0x00000004ff1a723e */ /* 0x000fe400020004ff */
[----:B------:R-:W-:Y:S01]  /*1bbb0*/  F2FP.F16.E5M2.UNPACK_B R27, R0 ;  /* 0x00000000ff1b723e */ /* 0x000fe200020004ff */
[----:B-1----:R-:W-:Y:S01]  /*1bbc0*/  IMAD.MOV.U32 R6, RZ, RZ, R8 ;  /* 0x000000ffff067224 */ /* 0x002fe200078e0008 */
[----:B------:R-:W-:Y:S01]  /*1bbd0*/  STL.64 [R1+0x50], R8 ;  /* 0x0000500801007387 */ /* 0x000fe20000100a00 */
[----:B------:R-:W-:-:S03]  /*1bbe0*/  IMAD.MOV.U32 R5, RZ, RZ, R10 ;  /* 0x000000ffff057224 */ /* 0x000fc600078e000a */
[----:B------:R0:W-:Y:S01]  /*1bbf0*/  STL.64 [R1+0x58], R10 ;  /* 0x0000580a01007387 */ /* 0x0001e20000100a00 */
[----:B------:R-:W-:Y:S02]  /*1bc00*/  IMAD.MOV.U32 R4, RZ, RZ, R11 ;  /* 0x000000ffff047224 */ /* 0x000fe400078e000b */
[----:B------:R-:W-:Y:S01]  /*1bc10*/  IMAD.MOV.U32 R0, RZ, RZ, R9 ;  /* 0x000000ffff007224 */ /* 0x000fe200078e0009 */
[----:B0-----:R-:W3:Y:S04]  /*1bc20*/  LDL.LU.64 R10, [R1+0x23b8] ;  /* 0x0023b800010a7983 */ /* 0x001ee80000300a00 */
[----:B------:R-:W4:Y:S04]  /*1bc30*/  LDL.LU.64 R8, [R1+0x23b0] ;  /* 0x0023b00001087983 */ /* 0x000f280000300a00 */
[----:B------:R-:W-:Y:S04]  /*1bc40*/  STL.64 [R1+0x18], R26 ;  /* 0x0000181a01007387 */ /* 0x000fe80000100a00 */
[----:B------:R-:W-:Y:S04]  /*1bc50*/  STL.64 [R1+0x2398], R6 ;  /* 0x0023980601007387 */ /* 0x000fe80000100a00 */
[----:B------:R0:W-:Y:S04]  /*1bc60*/  STL.64 [R1+0x2390], R4 ;  /* 0x0023900401007387 */ /* 0x0001e80000100a00 */
[----:B0-----:R-:W2:Y:S04]  /*1bc70*/  LDL.LU.64 R4, [R1+0xd0] ;  /* 0x0000d00001047983 */ /* 0x001ea80000300a00 */
[----:B------:R-:W2:Y:S01]  /*1bc80*/  LDL.LU.64 R6, [R1+0xd8] ;  /* 0x0000d80001067983 */ /* 0x000ea20000300a00 */
[----:B------:R-:W-:-:S02]  /*1bc90*/  IMAD.MOV.U32 R16, RZ, RZ, R12 ;  /* 0x000000ffff107224 */ /* 0x000fc400078e000c */
[----:B------:R-:W-:Y:S02]  /*1bca0*/  IMAD R12, R2, 0x100, R3 ;  /* 0x00000100020c7824 */ /* 0x000fe400078e0203 */
[----:B------:R-:W-:Y:S01]  /*1bcb0*/  IMAD R15, R29, 0x100, R28 ;  /* 0x000001001d0f7824 */ /* 0x000fe200078e021c */
[----:B------:R-:W-:Y:S02]  /*1bcc0*/  F2FP.F16.E5M2.UNPACK_B R13, R13 ;  /* 0x0000000dff0d723e */ /* 0x000fe400020004ff */
[----:B------:R-:W-:Y:S02]  /*1bcd0*/  F2FP.F16.E5M2.UNPACK_B R14, R14 ;  /* 0x0000000eff0e723e */ /* 0x000fe400020004ff */
[----:B------:R-:W-:Y:S02]  /*1bce0*/  F2FP.F16.E5M2.UNPACK_B R12, R12 ;  /* 0x0000000cff0c723e */ /* 0x000fe400020004ff */
[----:B------:R-:W-:Y:S02]  /*1bcf0*/  F2FP.F16.E5M2.UNPACK_B R15, R15 ;  /* 0x0000000fff0f723e */ /* 0x000fe400020004ff */
[----:B------:R-:W-:-:S02]  /*1bd00*/  F2FP.F16.E5M2.UNPACK_B R2, R25 ;  /* 0x00000019ff02723e */ /* 0x000fc400020004ff */
[----:B------:R-:W-:Y:S02]  /*1bd10*/  F2FP.F16.E5M2.UNPACK_B R3, R24 ;  /* 0x00000018ff03723e */ /* 0x000fe400020004ff */
[----:B------:R-:W3:Y:S01]  /*1bd20*/  LDL.LU.64 R24, [R1+0x130] ;  /* 0x0001300001187983 */ /* 0x000ee20000300a00 */
[----:B--2---:R-:W-:-:S15]  /*1bd30*/  HMMA.16816.F32 R4, R12, R26, R4 ;  /* 0x0000001a0c04723c */ /* 0x004fde0000001804 */
[----:B------:R-:W-:-:S04]  /*1bd40*/  NOP ;  /* 0x0000000000007918 */ /* 0x000fc80000000000 */
[----:B------:R-:W-:Y:S04]  /*1bd50*/  STL.64 [R1+0xd0], R4 ;  /* 0x0000d00401007387 */ /* 0x000fe80000100a00 */
[----:B------:R-:W-:Y:S04]  /*1bd60*/  STL.64 [R1+0xd8], R6 ;  /* 0x0000d80601007387 */ /* 0x000fe80000100a00 */
[----:B------:R-:W-:Y:S04]  /*1bd70*/  STL [R1+0x10], R2 ;  /* 0x0000100201007387 */ /* 0x000fe80000100800 */
[----:B------:R-:W2:Y:S01]  /*1bd80*/  LDL.LU.64 R26, [R1+0x138] ;  /* 0x00013800011a7983 */ /* 0x000ea20000300a00 */
[----:B------:R-:W-:Y:S01]  /*1bd90*/  HMMA.16816.F32 R20, R12, R2, R20 ;  /* 0x000000020c14723c */ /* 0x000fe20000001814 */
[----:B------:R-:W-:-:S02]  /*1bda0*/  F2FP.F16.E5M2.UNPACK_B R28, R18 ;  /* 0x00000012ff1c723e */ /* 0x000fc400020004ff */
[----:B------:R-:W-:Y:S01]  /*1bdb0*/  F2FP.F16.E5M2.UNPACK_B R29, R17 ;  /* 0x00000011ff1d723e */ /* 0x000fe200020004ff */
[----:B--2---:R-:W-:Y:S04]  /*1bdc0*/  STL.64 [R1+0x23a8], R26 ;  /* 0x0023a81a01007387 */ /* 0x004fe80000100a00 */
[----:B------:R-:W-:Y:S04]  /*1bdd0*/  STL [R1+0x14], R3 ;  /* 0x0000140301007387 */ /* 0x000fe80000100800 */
[----:B---3--:R0:W-:Y:S04]  /*1bde0*/  STL.64 [R1+0x23a0], R24 ;  /* 0x0023a01801007387 */ /* 0x0081e80000100a00 */
[----:B0-----:R-:W2:Y:S04]  /*1bdf0*/  LDL.LU.64 R24, [R1+0x110] ;  /* 0x0001100001187983 */ /* 0x001ea80000300a00 */
[----:B------:R-:W2:Y:S04]  /*1be00*/  LDL.LU.64 R26, [R1+0x118] ;  /* 0x00011800011a7983 */ /* 0x000ea80000300a00 */
[----:B------:R-:W3:Y:S04]  /*1be10*/  LDL.LU.64 R4, [R1+0x140] ;  /* 0x0001400001047983 */ /* 0x000ee80000300a00 */
[----:B------:R-:W3:Y:S04]  /*1be20*/  LDL.LU.64 R6, [R1+0x148] ;  /* 0x0001480001067983 */ /* 0x000ee80000300a00 */
[----:B------:R-:W-:Y:S04]  /*1be30*/  STL.64 [R1+0xf0], R20 ;  /* 0x0000f01401007387 */ /* 0x000fe80000100a00 */
[----:B------:R-:W-:Y:S04]  /*1be40*/  STL.64 [R1+0xf8], R22 ;  /* 0x0000f81601007387 */ /* 0x000fe80000100a00 */
[----:B------:R-:W0:Y:S04]  /*1be50*/  LDSM.16.M88.4 R20, [R19+UR9+0x1000] ;  /* 0x001000091314783b */ /* 0x000e280008000200 */
[----:B------:R-:W-:Y:S04]  /*1be60*/  STL [R1+0x8], R28 ;  /* 0x0000081c01007387 */ /* 0x000fe80000100800 */
[----:B0-----:R0:W-:Y:S04]  /*1be70*/  STL.64 [R1+0x60], R20 ;  /* 0x0000601401007387 */ /* 0x0011e80000100a00 */
[----:B------:R1:W-:Y:S01]  /*1be80*/  STL.64 [R1+0x68], R22 ;  /* 0x0000681601007387 */ /* 0x0003e20000100a00 */
[----:B------:R-:W-:-:S02]  /*1be90*/  IMAD.MOV.U32 R3, RZ, RZ, R20 ;  /* 0x000000ffff037224 */ /* 0x000fc400078e0014 */
[----:B------:R-:W-:Y:S01]  /*1bea0*/  IMAD.MOV.U32 R2, RZ, RZ, R21 ;  /* 0x000000ffff027224 */ /* 0x000fe200078e0015 */
[----:B------:R-:W-:Y:S01]  /*1beb0*/  STL [R1+0xc], R29 ;  /* 0x00000c1d01007387 */ /* 0x000fe20000100800 */
[----:B------:R-:W-:Y:S02]  /*1bec0*/  IMAD.MOV.U32 R18, RZ, RZ, R22 ;  /* 0x000000ffff127224 */ /* 0x000fe400078e0016 */
[----:B------:R-:W-:Y:S01]  /*1bed0*/  IMAD.MOV.U32 R17, RZ, RZ, R23 ;  /* 0x000000ffff117224 */ /* 0x000fe200078e0017 */
[----:B0-----:R-:W3:Y:S04]  /*1bee0*/  LDL.LU.64 R20, [R1+0x160] ;  /* 0x0001600001147983 */ /* 0x001ee80000300a00 */
[----:B-1----:R-:W3:Y:S01]  /*1bef0*/  LDL.LU.64 R22, [R1+0x168] ;  /* 0x0001680001167983 */ /* 0x002ee20000300a00 */
[----:B--2---:R-:W-:-:S15]  /*1bf00*/  HMMA.16816.F32 R24, R12, R28, R24 ;  /* 0x0000001c0c18723c */ /* 0x004fde0000001818 */
[----:B------:R-:W-:-:S04]  /*1bf10*/  NOP ;  /* 0x0000000000007918 */ /* 0x000fc80000000000 */
[----:B------:R-:W-:Y:S04]  /*1bf20*/  STL.64 [R1+0x110], R24 ;  /* 0x0001101801007387 */ /* 0x000fe80000100a00 */
[----:B------:R0:W-:Y:S04]  /*1bf30*/  STL.64 [R1+0x118], R26 ;  /* 0x0001181a01007387 */ /* 0x0001e80000100a00 */
[----:B0-----:R-:W2:Y:S04]  /*1bf40*/  LDL.LU.64 R26, [R1+0x23a8] ;  /* 0x0023a800011a7983 */ /* 0x001ea80000300a00 */
[----:B------:R-:W2:Y:S01]  /*1bf50*/  LDL.LU.64 R24, [R1+0x23a0] ;  /* 0x0023a00001187983 */ /* 0x000ea20000300a00 */
[----:B------:R-:W-:-:S02]  /*1bf60*/  F2FP.F16.E5M2.UNPACK_B R10, R10 ;  /* 0x0000000aff0a723e */ /* 0x000fc400020004ff */
[----:B------:R-:W-:-:S05]  /*1bf70*/  F2FP.F16.E5M2.UNPACK_B R11, R11 ;  /* 0x0000000bff0b723e */ /* 0x000fca00020004ff */
[----:B------:R-:W-:Y:S01]  /*1bf80*/  STL.64 [R1], R10 ;  /* 0x0000000a01007387 */ /* 0x000fe20000100a00 */
[----:B------:R-:W-:Y:S02]  /*1bf90*/  F2FP.F16.E5M2.UNPACK_B R28, R16 ;  /* 0x00000010ff1c723e */ /* 0x000fe400020004ff */
[----:B----4-:R-:W-:-:S07]  /*1bfa0*/  F2FP.F16.E5M2.UNPACK_B R29, R8 ;  /* 0x00000008ff1d723e */ /* 0x010fce00020004ff */
[C---:B---3--:R-:W-:Y:S08]  /*1bfb0*/  HMMA.16816.F32 R4, R12.reuse, R28, R4 ;  /* 0x0000001c0c04723c */ /* 0x048ff00000001804 */
[----:B--2---:R-:W-:-:S15]  /*1bfc0*/  HMMA.16816.F32 R24, R12, R10, R24 ;  /* 0x0000000a0c18723c */ /* 0x004fde0000001818 */
[----:B------:R-:W-:-:S04]  /*1bfd0*/  NOP ;  /* 0x0000000000007918 */ /* 0x000fc80000000000 */
[----:B------:R-:W-:Y:S04]  /*1bfe0*/  STL.64 [R1+0x130], R24 ;  /* 0x0001301801007387 */ /* 0x000fe80000100a00 */
[----:B------:R-:W-:Y:S04]  /*1bff0*/  STL.64 [R1+0x138], R26 ;  /* 0x0001381a01007387 */ /* 0x000fe80000100a00 */
[----:B------:R-:W0:Y:S04]  /*1c000*/  LDSM.16.M88.4 R24, [R19+UR9+0x1400] ;  /* 0x001400091318783b */ /* 0x000e280008000200 */
[----:B0-----:R-:W-:Y:S04]  /*1c010*/  STL.64 [R1+0x80], R24 ;  /* 0x0000801801007387 */ /* 0x001fe80000100a00 */
[----:B------:R-:W-:Y:S04]  /*1c020*/  STL.64 [R1+0x88], R26 ;  /* 0x0000881a01007387 */ /* 0x000fe80000100a00 */
[----:B------:R-:W-:Y:S04]  /*1c030*/  STL.64 [R1+0x140], R4 ;  /* 0x0001400401007387 */ /* 0x000fe80000100a00 */
[----:B------:R0:W-:Y:S04]  /*1c040*/  STL.64 [R1+0x148], R6 ;  /* 0x0001480601007387 */ /* 0x0001e80000100a00 */
[----:B0-----:R-:W2:Y:S01]  /*1c050*/  LDL.LU.64 R6, [R1+0x2398] ;  /* 0x0023980001067983 */ /* 0x001ea20000300a00 */
[----:B------:R-:W-:-:S02]  /*1c060*/  IMAD.MOV.U32 R10, RZ, RZ, R26 ;  /* 0x000000ffff0a7224 */ /* 0x000fc400078e001a */
[----:B------:R-:W-:Y:S01]  /*1c070*/  IMAD.MOV.U32 R8, RZ, RZ, R27 ;  /* 0x000000ffff087224 */ /* 0x000fe200078e001b */
[----:B------:R-:W-:Y:S01]  /*1c080*/  F2FP.F16.E5M2.UNPACK_B R26, R9 ;  /* 0x00000009ff1a723e */ /* 0x000fe200020004ff */
[----:B------:R-:W3:Y:S04]  /*1c090*/  LDL.LU.64 R4, [R1+0x2390] ;  /* 0x0023900001047983 */ /* 0x000ee80000300a00 */
[----:B------:R-:W-:Y:S04]  /*1c0a0*/  STL [R1+0x2354], R28 ;  /* 0x0023541c01007387 */ /* 0x000fe80000100800 */
[----:B------:R-:W-:Y:S01]  /*1c0b0*/  STL [R1+0x2350], R29 ;  /* 0x0023501d01007387 */ /* 0x000fe20000100800 */
[----:B------:R-:W-:Y:S01]  /*1c0c0*/  IMAD.MOV.U32 R11, RZ, RZ, R25 ;  /* 0x000000ffff0b7224 */ /* 0x000fe200078e0019 */
[----:B--2---:R-:W-:-:S07]  /*1c0d0*/  F2FP.F16.E5M2.UNPACK_B R27, R7 ;  /* 0x00000007ff1b723e */ /* 0x004fce00020004ff */
[----:B------:R-:W-:-:S15]  /*1c0e0*/  HMMA.16816.F32 R20, R12, R26, R20 ;  /* 0x0000001a0c14723c */ /* 0x000fde0000001814 */
[----:B------:R-:W-:-:S04]  /*1c0f0*/  NOP ;  /* 0x0000000000007918 */ /* 0x000fc80000000000 */
[----:B------:R-:W-:Y:S04]  /*1c100*/  STL.64 [R1+0x160], R20 ;  /* 0x0001601401007387 */ /* 0x000fe80000100a00 */
[----:B------:R-:W-:Y:S04]  /*1c110*/  STL.64 [R1+0x168], R22 ;  /* 0x0001681601007387 */ /* 0x000fe80000100a00 */
[----:B------:R-:W0:Y:S02]  /*1c120*/  LDSM.16.M88.4 R20, [R19+UR9+0x1800] ;  /* 0x001800091314783b */ /* 0x000e240008000200 */
[----:B0-----:R-:W-:-:S02]  /*1c130*/  IMAD.MOV.U32 R9, RZ, RZ, R21 ;  /* 0x000000ffff097224 */ /* 0x001fc400078e0015 */
[----:B------:R-:W-:Y:S04]  /*1c140*/  STL.64 [R1+0x90], R20 ;  /* 0x0000901401007387 */ /* 0x000fe80000100a00 */
[----:B------:R-:W-:Y:S04]  /*1c150*/  STL.64 [R1+0x98], R22 ;  /* 0x0000981601007387 */ /* 0x000fe80000100a00 */
[----:B------:R-:W-:Y:S04]  /*1c160*/  STL.64 [R1+0x2388], R10 ;  /* 0x0023880a01007387 */ /* 0x000fe80000100a00 */
[----:B------:R0:W-:Y:S04]  /*1c170*/  STL.64 [R1+0x2380], R8 ;  /* 0x0023800801007387 */ /* 0x0001e80000100a00 */
[----:B0-----:R-:W2:Y:S04]  /*1c180*/  LDL.LU.64 R8, [R1+0x190] ;  /* 0x0001900001087983 */ /* 0x001ea80000300a00 */
[----:B------:R-:W2:Y:S01]  /*1c190*/  LDL.LU.64 R10, [R1+0x198] ;  /* 0x00019800010a7983 */ /* 0x000ea20000300a00 */
[----:B------:R-:W-:Y:S01]  /*1c1a0*/  IMAD.MOV.U32 R16, RZ, RZ, R24 ;  /* 0x000000ffff107224 */ /* 0x000fe200078e0018 */
[----:B------:R-:W-:-:S02]  /*1c1b0*/  F2FP.F16.E5M2.UNPACK_B R24, R6 ;  /* 0x00000006ff18723e */ /* 0x000fc400020004ff */
[----:B------:R-:W-:-:S07]  /*1c1c0*/  F2FP.F16.E5M2.UNPACK_B R25, R0 ;  /* 0x00000000ff19723e */ /* 0x000fce00020004ff */
[----:B--2---:R-:W-:-:S15]  /*1c1d0*/  HMMA.16816.F32 R8, R12, R24, R8 ;  /* 0x000000180c08723c */ /* 0x004fde0000001808 */
[----:B------:R-:W-:-:S04]  /*1c1e0*/  NOP ;  /* 0x0000000000007918 */ /* 0x000fc80000000000 */
[----:B------:R0:W-:Y:S04]  /*1c1f0*/  STL.64 [R1+0x190], R8 ;  /* 0x0001900801007387 */ /* 0x0001e80000100a00 */
[----:B------:R1:W-:Y:S04]  /*1c200*/  STL.64 [R1+0x198], R10 ;  /* 0x0001980a01007387 */ /* 0x0003e80000100a00 */
[----:B0-----:R-:W2:Y:S04]  /*1c210*/  LDL.LU.64 R8, [R1+0x1d0] ;  /* 0x0001d00001087983 */ /* 0x001ea80000300a00 */
[----:B-1----:R-:W2:Y:S04]  /*1c220*/  LDL.LU.64 R10, [R1+0x1d8] ;  /* 0x0001d800010a7983 */ /* 0x002ea80000300a00 */
[----:B------:R-:W-:Y:S04]  /*1c230*/  STL.64 [R1+0x22f8], R26 ;  /* 0x0022f81a01007387 */ /* 0x000fe80000100a00 */
[----:B------:R0:W-:Y:S04]  /*1c240*/  STL.64 [R1+0x22f0], R24 ;  /* 0x0022f01801007387 */ /* 0x0001e80000100a00 */
[----:B0-----:R-:W4:Y:S04]  /*1c250*/  LDL.LU.64 R24, [R1+0x1b0] ;  /* 0x0001b00001187983 */ /* 0x001f280000300a00 */
[----:B------:R-:W4:Y:S01]  /*1c260*/  LDL.LU.64 R26, [R1+0x1b8] ;  /* 0x0001b800011a7983 */ /* 0x000f220000300a00 */
[----:B------:R-:W-:-:S02]  /*1c270*/  IMAD.MOV.U32 R6, RZ, RZ, R22 ;  /* 0x000000ffff067224 */ /* 0x000fc400078e0016 */
[----:B------:R-:W-:Y:S01]  /*1c280*/  IMAD.MOV.U32 R7, RZ, RZ, R23 ;  /* 0x000000ffff077224 */ /* 0x000fe200078e0017 */
[----:B---3--:R-:W-:Y:S02]  /*1c290*/  F2FP.F16.E5M2.UNPACK_B R22, R5 ;  /* 0x00000005ff16723e */ /* 0x008fe400020004ff */
[----:B------:R-:W-:Y:S01]  /*1c2a0*/  F2FP.F16.E5M2.UNPACK_B R23, R4 ;  /* 0x00000004ff17723e */ /* 0x000fe200020004ff */
[----:B------:R-:W-:Y:S01]  /*1c2b0*/  IMAD.MOV.U32 R0, RZ, RZ, R20 ;  /* 0x000000ffff007224 */ /* 0x000fe200078e0014 */
[----:B------:R-:W-:Y:S02]  /*1c2c0*/  F2FP.F16.E5M2.UNPACK_B R20, R3 ;  /* 0x00000003ff14723e */ /* 0x000fe400020004ff */
[----:B------:R-:W-:-:S03]  /*1c2d0*/  F2FP.F16.E5M2.UNPACK_B R21, R2 ;  /* 0x00000002ff15723e */ /* 0x000fc600020004ff */
[----:B----4-:R-:W-:-:S15]  /*1c2e0*/  HMMA.16816.F32 R24, R12, R22, R24 ;  /* 0x000000160c18723c */ /* 0x010fde0000001818 */
[----:B------:R-:W-:-:S04]  /*1c2f0*/  NOP ;  /* 0x0000000000007918 */ /* 0x000fc80000000000 */
[----:B------:R-:W-:Y:S04]  /*1c300*/  STL.64 [R1+0x1b0], R24 ;  /* 0x0001b01801007387 */ /* 0x000fe80000100a00 */
[----:B------:R-:W-:Y:S04]  /*1c310*/  STL.64 [R1+0x1b8], R26 ;  /* 0x0001b81a01007387 */ /* 0x000fe80000100a00 */
[----:B------:R-:W0:Y:S04]  /*1c320*/  LDSM.16.M88.4 R24, [R19+UR9+0x1c00] ;  /* 0x001c00091318783b */ /* 0x000e280008000200 */
[----:B0-----:R0:W-:Y:S01]  /*1c330*/  STL.64 [R1+0xa0], R24 ;  /* 0x0000a01801007387 */ /* 0x0011e20000100a00 */
[----:B------:R-:W-:-:S02]  /*1c340*/  IMAD.MOV.U32 R4, RZ, RZ, R24 ;  /* 0x000000ffff047224 */ /* 0x000fc400078e0018 */
[----:B------:R-:W-:Y:S01]  /*1c350*/  IMAD.MOV.U32 R5, RZ, RZ, R25 ;  /* 0x000000ffff057224 */ /* 0x000fe200078e0019 */
[----:B------:R1:W-:Y:S01]  /*1c360*/  STL.64 [R1+0xa8], R26 ;  /* 0x0000a81a01007387 */ /* 0x0003e20000100a00 */
[----:B------:R-:W-:Y:S02]  /*1c370*/  IMAD.MOV.U32 R2, RZ, RZ, R26 ;  /* 0x000000ffff027224 */ /* 0x000fe400078e001a */
[----:B------:R-:W-:Y:S01]  /*1c380*/  IMAD.MOV.U32 R3, RZ, RZ, R27 ;  /* 0x000000ffff037224 */ /* 0x000fe200078e001b */
[----:B0-----:R-:W3:Y:S04]  /*1c390*/  LDL.LU.64 R24, [R1+0x200] ;  /* 0x0002000001187983 */ /* 0x001ee80000300a00 */
[----:B-1----:R-:W3:Y:S01]  /*1c3a0*/  LDL.LU.64 R26, [R1+0x208] ;  /* 0x00020800011a7983 */ /* 0x002ee20000300a00 */
[----:B--2---:R-:W-:Y:S03]  /*1c3b0*/  HMMA.16816.F32 R8, R12, R20, R8 ;  /* 0x000000140c08723c */ /* 0x004fe60000001808 */
[----:B------:R-:W-:Y:S01]  /*1c3c0*/  STL.64 [R1+0x2378], R6 ;  /* 0x0023780601007387 */ /* 0x000fe20000100a00 */
[----:B------:R-:W-:-:S02]  /*1c3d0*/  F2FP.F16.E5M2.UNPACK_B R18, R18 ;  /* 0x00000012ff12723e */ /* 0x000fc400020004ff */
[----:B------:R-:W-:Y:S01]  /*1c3e0*/  F2FP.F16.E5M2.UNPACK_B R19, R17 ;  /* 0x00000011ff13723e */ /* 0x000fe200020004ff */
[----:B------:R0:W-:Y:S04]  /*1c3f0*/  STL.64 [R1+0x2370], R4 ;  /* 0x0023700401007387 */ /* 0x0001e80000100a00 */
[----:B0-----:R-:W2:Y:S04]  /*1c400*/  LDL.LU.64 R4, [R1+0x220] ;  /* 0x0002200001047983 */ /* 0x001ea80000300a00 */
[----:B------:R-:W2:Y:S04]  /*1c410*/  LDL.LU.64 R6, [R1+0x228] ;  /* 0x0002280001067983 */ /* 0x000ea80000300a00 */
[----:B------:R-:W-:Y:S04]  /*1c420*/  STL.64 [R1+0x1d0], R8 ;  /* 0x0001d00801007387 */ /* 0x000fe80000100a00 */
[----:B------:R0:W-:Y:S04]  /*1c430*/  STL.64 [R1+0x1d8], R10 ;  /* 0x0001d80a01007387 */ /* 0x0001e80000100a00 */
[----:B0-----:R-:W4:Y:S04]  /*1c440*/  LDL.LU.64 R10, [R1+0x2388] ;  /* 0x00238800010a7983 */ /* 0x001f280000300a00 */
[----:B------:R-:W2:Y:S04]  /*1c450*/  LDL.LU.64 R8, [R1+0x2380] ;  /* 0x0023800001087983 */ /* 0x000ea80000300a00 */
[----:B------:R-:W-:Y:S04]  /*1c460*/  STL.64 [R1+0x2308], R22 ;  /* 0x0023081601007387 */ /* 0x000fe80000100a00 */
[----:B------:R0:W-:Y:S04]  /*1c470*/  STL.64 [R1+0x2300], R20 ;  /* 0x0023001401007387 */ /* 0x0001e80000100a00 */
[----:B0-----:R-:W2:Y:S04]  /*1c480*/  LDL.LU.64 R20, [R1+0x240] ;  /* 0x0002400001147983 */ /* 0x001ea80000300a00 */
[----:B------:R-:W2:Y:S01]  /*1c490*/  LDL.LU.64 R22, [R1+0x248] ;  /* 0x0002480001167983 */ /* 0x000ea20000300a00 */
[----:B---3--:R-:W-:-:S15]  /*1c4a0*/  HMMA.16816.F32 R24, R12, R18, R24 ;  /* 0x000000120c18723c */ /* 0x008fde0000001818 */
[----:B------:R-:W-:-:S04]  /*1c4b0*/  NOP ;  /* 0x0000000000007918 */ /* 0x000fc80000000000 */
[----:B------:R0:W-:Y:S04]  /*1c4c0*/  STL.64 [R1+0x200], R24 ;  /* 0x0002001801007387 */ /* 0x0001e80000100a00 */
[----:B------:R1:W-:Y:S04]  /*1c4d0*/  STL.64 [R1+0x208], R26 ;  /* 0x0002081a01007387 */ /* 0x0003e80000100a00 */
[----:B0-----:R-:W3:Y:S04]  /*1c4e0*/  LDL.LU.64 R24, [R1+0x260] ;  /* 0x0002600001187983 */ /* 0x001ee80000300a00 */
[----:B-1----:R-:W3:Y:S01]  /*1c4f0*/  LDL.LU.64 R26, [R1+0x268] ;  /* 0x00026800011a7983 */ /* 0x002ee20000300a00 */
[----:B------:R-:W-:-:S02]  /*1c500*/  F2FP.F16.E5M2.UNPACK_B R16, R16 ;  /* 0x00000010ff10723e */ /* 0x000fc400020004ff */
[----:B----4-:R-:W-:Y:S02]  /*1c510*/  F2FP.F16.E5M2.UNPACK_B R17, R11 ;  /* 0x0000000bff11723e */ /* 0x010fe400020004ff */
[----:B------:R-:W-:Y:S02]  /*1c520*/  F2FP.F16.E5M2.UNPACK_B R10, R10 ;  /* 0x0000000aff0a723e */ /* 0x000fe400020004ff */
[----:B--2---:R-:W-:-:S03]  /*1c530*/  F2FP.F16.E5M2.UNPACK_B R11, R8 ;  /* 0x00000008ff0b723e */ /* 0x004fc600020004ff */
[C---:B------:R-:W-:Y:S08]  /*1c540*/  HMMA.16816.F32 R4, R12.reuse, R16, R4 ;  /* 0x000000100c04723c */ /* 0x040ff00000001804 */
[----:B------:R-:W-:Y:S01]  /*1c550*/  HMMA.16816.F32 R20, R12, R10, R20 ;  /* 0x0000000a0c14723c */ /* 0x000fe20000001814 */
[----:B------:R-:W-:Y:S02]  /*1c560*/  F2FP.F16.E5M2.UNPACK_B R8, R0 ;  /* 0x00000000ff08723e */ /* 0x000fe400020004ff */
[----:B------:R-:W-:-:S08]  /*1c570*/  F2FP.F16.E5M2.UNPACK_B R9, R9 ;  /* 0x00000009ff09723e */ /* 0x000fd000020004ff */
[----:B------:R-:W-:Y:S04]  /*1c580*/  STL.64 [R1+0x220], R4 ;  /* 0x0002200401007387 */ /* 0x000fe80000100a00 */
[----:B------:R0:W-:Y:S04]  /*1c590*/  STL.64 [R1+0x228], R6 ;  /* 0x0002280601007387 */ /* 0x0001e80000100a00 */
[----:B0-----:R-:W2:Y:S04]  /*1c5a0*/  LDL.LU.64 R6, [R1+0x2378] ;  /* 0x0023780001067983 */ /* 0x001ea80000300a00 */
[----:B------:R-:W4:Y:S04]  /*1c5b0*/  LDL.LU.64 R4, [R1+0x2370] ;  /* 0x0023700001047983 */ /* 0x000f280000300a00 */
[----:B------:R0:W-:Y:S04]  /*1c5c0*/  STL.64 [R1+0x22d8], R18 ;  /* 0x0022d81201007387 */ /* 0x0001e80000100a00 */
[----:B------:R-:W-:Y:S04]  /*1c5d0*/  STL.64 [R1+0x22d0], R16 ;  /* 0x0022d01001007387 */ /* 0x000fe80000100a00 */
[----:B0-----:R-:W2:Y:S04]  /*1c5e0*/  LDL.LU R19, [R1+0x9d8] ;  /* 0x0009d80001137983 */ /* 0x001ea80000300800 */
[----:B------:R0:W-:Y:S04]  /*1c5f0*/  STL.64 [R1+0x240], R20 ;  /* 0x0002401401007387 */ /* 0x0001e80000100a00 */
[----:B------:R1:W-:Y:S04]  /*1c600*/  STL.64 [R1+0x248], R22 ;  /* 0x0002481601007387 */ /* 0x0003e80000100a00 */
[----:B0-----:R-:W2:Y:S04]  /*1c610*/  LDL.LU R20, [R1+0x9d4] ;  /* 0x0009d40001147983 */ /* 0x001ea80000300800 */
[----:B------:R-:W2:Y:S04]  /*1c620*/  LDL.LU R21, [R1+0x9e0] ;  /* 0x0009e00001157983 */ /* 0x000ea80000300800 */
[----:B------:R-:W2:Y:S04]  /*1c630*/  LDL.LU R28, [R1+0x9dc] ;  /* 0x0009dc00011c7983 */ /* 0x000ea80000300800 */
[----:B-1----:R-:W2:Y:S04]  /*1c640*/  LDL.LU R22, [R1+0x9e8] ;  /* 0x0009e80001167983 */ /* 0x002ea80000300800 */
[----:B------:R-:W2:Y:S04]  /*1c650*/  LDL.LU R29, [R1+0x9e4] ;  /* 0x0009e400011d7983 */ /* 0x000ea80000300800 */
[----:B------:R-:W2:Y:S04]  /*1c660*/  LDL.LU R23, [R1+0x9f0] ;  /* 0x0009f00001177983 */ /* 0x000ea80000300800 */
[----:B------:R-:W2:Y:S01]  /*1c670*/  LDL.LU R0, [R1+0x9ec] ;  /* 0x0009ec0001007983 */ /* 0x000ea20000300800 */
[----:B---3--:R-:W-:-:S15]  /*1c680*/  HMMA.16816.F32 R24, R12, R8, R24 ;  /* 0x000000080c18723c */ /* 0x008fde0000001818 */
[----:B------:R-:W-:-:S04]  /*1c690*/  NOP ;  /* 0x0000000000007918 */ /* 0x000fc80000000000 */
[----:B------:R-:W-:Y:S04]  /*1c6a0*/  STL.64 [R1+0x260], R24 ;  /* 0x0002601801007387 */ /* 0x000fe80000100a00 */
[----:B------:R0:W-:Y:S04]  /*1c6b0*/  STL.64 [R1+0x268], R26 ;  /* 0x0002681a01007387 */ /* 0x0001e80000100a00 */
[----:B0-----:R-:W3:Y:S04]  /*1c6c0*/  LDL R26, [R1] ;  /* 0x00000000011a7983 */ /* 0x001ee80000100800 */
[----:B------:R-:W3:Y:S04]  /*1c6d0*/  LDL R27, [R1+0x4] ;  /* 0x00000400011b7983 */ /* 0x000ee80000100800 */
[----:B---3--:R-:W-:Y:S04]  /*1c6e0*/  STL.64 [R1+0x2310], R26 ;  /* 0x0023101a01007387 */ /* 0x008fe80000100a00 */
[----:B------:R-:W-:Y:S04]  /*1c6f0*/  STL.64 [R1+0x22b8], R10 ;  /* 0x0022b80a01007387 */ /* 0x000fe80000100a00 */
[----:B------:R0:W-:Y:S04]  /*1c700*/  STL.64 [R1+0x22b0], R8 ;  /* 0x0022b00801007387 */ /* 0x0001e80000100a00 */
[----:B0-----:R-:W3:Y:S04]  /*1c710*/  LDL.LU.64 R8, [R1+0x8a0] ;  /* 0x0008a00001087983 */ /* 0x001ee80000300a00 */
[----:B------:R-:W3:Y:S04]  /*1c720*/  LDL.LU.64 R10, [R1+0x8a8] ;  /* 0x0008a800010a7983 */ /* 0x000ee80000300a00 */
[----:B------:R-:W3:Y:S04]  /*1c730*/  LDL R24, [R1+0x8] ;  /* 0x0000080001187983 */ /* 0x000ee80000100800 */
[----:B------:R-:W3:Y:S01]  /*1c740*/  LDL R25, [R1+0xc] ;  /* 0x00000c0001197983 */ /* 0x000ee20000100800 */
[----:B--2---:R-:W-:-:S02]  /*1c750*/  F2FP.F16.E5M2.UNPACK_B R6, R6 ;  /* 0x00000006ff06723e */ /* 0x004fc400020004ff */
[----:B------:R-:W-:Y:S01]  /*1c760*/  F2FP.F16.E5M2.UNPACK_B R7, R7 ;  /* 0x00000007ff07723e */ /* 0x000fe200020004ff */
[----:B---3--:R0:W-:Y:S04]  /*1c770*/  STL.64 [R1+0x2328], R24 ;  /* 0x0023281801007387 */ /* 0x0081e80000100a00 */
[----:B0-----:R-:W2:Y:S04]  /*1c780*/  LDL.LU.64 R24, [R1+0x2f0] ;  /* 0x0002f00001187983 */ /* 0x001ea80000300a00 */
[----:B------:R-:W2:Y:S02]  /*1c790*/  LDL.LU.64 R26, [R1+0x2f8] ;  /* 0x0002f800011a7983 */ /* 0x000ea40000300a00 */
[----:B--2---:R-:W-:-:S15]  /*1c7a0*/  HMMA.16816.F32 R24, R12, R6, R24 ;  /* 0x000000060c18723c */ /* 0x004fde0000001818 */
[----:B------:R-:W-:-:S04]  /*1c7b0*/  NOP ;  /* 0x0000000000007918 */ /* 0x000fc80000000000 */
[----:B------:R-:W-:Y:S04]  /*1c7c0*/  STL.64 [R1+0x2f0], R24 ;  /* 0x0002f01801007387 */ /* 0x000fe80000100a00 */
[----:B------:R0:W-:Y:S04]  /*1c7d0*/  STL.64 [R1+0x2f8], R26 ;  /* 0x0002f81a01007387 */ /* 0x0001e80000100a00 */
[----:B0-----:R-:W2:Y:S01]  /*1c7e0*/  LDL R26, [R1+0x10] ;  /* 0x00001000011a7983 */ /* 0x001ea20000100800 */
[----:B----4-:R-:W-:Y:S02]  /*1c7f0*/  F2FP.F16.E5M2.UNPACK_B R4, R4 ;  /* 0x00000004ff04723e */ /* 0x010fe400020004ff */
[----:B------:R-:W-:-:S07]  /*1c800*/  F2FP.F16.E5M2.UNPACK_B R5, R5 ;  /* 0x00000005ff05723e */ /* 0x000fce00020004ff */
[----:B------:R-:W-:Y:S01]  /*1c810*/  HMMA.16816.F32 R8, R12, R4, R8 ;  /* 0x000000040c08723c */ /* 0x000fe20000001808 */
[----:B--2---:R0:W-:Y:S04]  /*1c820*/  STL [R1+0x2358], R26 ;  /* 0x0023581a01007387 */ /* 0x0041e80000100800 */
[----:B------:R-:W2:Y:S04]  /*1c830*/  LDL R27, [R1+0x14] ;  /* 0x00001400011b7983 */ /* 0x000ea80000100800 */
[----:B------:R-:W3:Y:S04]  /*1c840*/  LDL.64 R24, [R1+0x18] ;  /* 0x0000180001187983 */ /* 0x000ee80000100a00 */
[----:B------:R-:W-:Y:S04]  /*1c850*/  STL.64 [R1+0x22c8], R6 ;  /* 0x0022c80601007387 */ /* 0x000fe80000100a00 */
[----:B------:R-:W-:Y:S04]  /*1c860*/  STL.64 [R1+0x22c0], R4 ;  /* 0x0022c00401007387 */ /* 0x000fe80000100a00 */
[----:B------:R-:W-:Y:S04]  /*1c870*/  STL.64 [R1+0x8a0], R8 ;  /* 0x0008a00801007387 */ /* 0x000fe80000100a00 */
[----:B------:R-:W-:Y:S01]  /*1c880*/  STL.64 [R1+0x8a8], R10 ;  /* 0x0008a80a01007387 */ /* 0x000fe20000100a00 */
[----:B0-----:R-:W-:-:S02]  /*1c890*/  IMAD R26, R20, 0x100, R19 ;  /* 0x00000100141a7824 */ /* 0x001fc400078e0213 */
[----:B------:R-:W-:Y:S02]  /*1c8a0*/  IMAD R28, R28, 0x100, R21 ;  /* 0x000001001c1c7824 */ /* 0x000fe400078e0215 */
[----:B------:R-:W-:Y:S02]  /*1c8b0*/  IMAD R29, R29, 0x100, R22 ;  /* 0x000001001d1d7824 */ /* 0x000fe400078e0216 */
[----:B------:R-:W-:Y:S01]  /*1c8c0*/  IMAD R0, R0, 0x100, R23 ;  /* 0x0000010000007824 */ /* 0x000fe200078e0217 */
[----:B--2---:R-:W-:Y:S04]  /*1c8d0*/  STL.64 [R1+0x2368], R26 ;  /* 0x0023681a01007387 */ /* 0x004fe80000100a00 */
[----:B---3--:R0:W-:Y:S04]  /*1c8e0*/  STL.64 [R1+0x2360], R24 ;  /* 0x0023601801007387 */ /* 0x0081e80000100a00 */
[----:B0-----:R-:W2:Y:S04]  /*1c8f0*/  LDL.LU.64 R24, [R1+0x2e0] ;  /* 0x0002e00001187983 */ /* 0x001ea80000300a00 */
[----:B------:R-:W2:Y:S04]  /*1c900*/  LDL.LU.64 R26, [R1+0x2e8] ;  /* 0x0002e800011a7983 */ /* 0x000ea80000300a00 */
[----:B------:R-:W3:Y:S04]  /*1c910*/  LDL.LU.64 R20, [R1+0x860] ;  /* 0x0008600001147983 */ /* 0x000ee80000300a00 */
[----:B------:R-:W4:Y:S04]  /*1c920*/  LDL.LU.64 R22, [R1+0x868] ;  /* 0x0008680001167983 */ /* 0x000f280000300a00 */
[----:B----4-:R-:W-:Y:S04]  /*1c930*/  STL.64 [R1+0x2320], R22 ;  /* 0x0023201601007387 */ /* 0x010fe80000100a00 */
[----:B---3--:R0:W-:Y:S04]  /*1c940*/  STL.64 [R1+0x2318], R20 ;  /* 0x0023181401007387 */ /* 0x0081e80000100a00 */
[----:B0-----:R-:W3:Y:S04]  /*1c950*/  LDL.LU.64 R20, [R1+0x870] ;  /* 0x0008700001147983 */ /* 0x001ee80000300a00 */
[----:B------:R-:W4:Y:S04]  /*1c960*/  LDL.LU.64 R22, [R1+0x878] ;  /* 0x0008780001167983 */ /* 0x000f280000300a00 */
[----:B----4-:R-:W-:Y:S04]  /*1c970*/  STL.64 [R1+0x2338], R22 ;  /* 0x0023381601007387 */ /* 0x010fe80000100a00 */
[----:B---3--:R0:W-:Y:S04]  /*1c980*/  STL.64 [R1+0x2330], R20 ;  /* 0x0023301401007387 */ /* 0x0081e80000100a00 */
[----:B0-----:R-:W3:Y:S04]  /*1c990*/  LDL.LU.64 R20, [R1+0x880] ;  /* 0x0008800001147983 */ /* 0x001ee80000300a00 */
[----:B------:R-:W4:Y:S01]  /*1c9a0*/  LDL.LU.64 R22, [R1+0x888] ;  /* 0x0008880001167983 */ /* 0x000f220000300a00 */
[----:B------:R-:W-:-:S02]  /*1c9b0*/  F2FP.F16.E5M2.UNPACK_B R2, R2 ;  /* 0x00000002ff02723e */ /* 0x000fc400020004ff */
[----:B------:R-:W-:-:S07]  /*1c9c0*/  F2FP.F16.E5M2.UNPACK_B R3, R3 ;  /* 0x00000003ff03723e */ /* 0x000fce00020004ff */
[----:B--2---:R-:W-:Y:S01]  /*1c9d0*/  HMMA.16816.F32 R12, R12, R2, R24 ;  /* 0x000000020c0c723c */ /* 0x004fe20000001818 */
[----:B----4-:R-:W-:Y:S04]  /*1c9e0*/  STL.64 [R1+0x2348], R22 ;  /* 0x0023481601007387 */ /* 0x010fe80000100a00 */
[----:B---3--:R0:W-:Y:S04]  /*1c9f0*/  STL.64 [R1+0x2340], R20 ;  /* 0x0023401401007387 */ /* 0x0081e80000100a00 */
[----:B0-----:R-:W2:Y:S04]  /*1ca00*/  LDL.LU.64 R20, [R1+0x890] ;  /* 0x0008900001147983 */ /* 0x001ea80000300a00 */
[----:B------:R-:W2:Y:S04]  /*1ca10*/  LDL.LU.64 R22, [R1+0x898] ;  /* 0x0008980001167983 */ /* 0x000ea80000300a00 */
[----:B------:R-:W3:Y:S04]  /*1ca20*/  LDL.LU.64 R16, [R1+0x850] ;  /* 0x0008500001107983 */ /* 0x000ee80000300a00 */
[----:B------:R-:W3:Y:S04]  /*1ca30*/  LDL.LU.64 R18, [R1+0x858] ;  /* 0x0008580001127983 */ /* 0x000ee80000300a00 */
[----:B------:R-:W4:Y:S04]  /*1ca40*/  LDL.LU.64 R8, [R1+0x840] ;  /* 0x0008400001087983 */ /* 0x000f280000300a00 */
[----:B------:R-:W4:Y:S04]  /*1ca50*/  LDL.LU.64 R10, [R1+0x848] ;  /* 0x00084800010a7983 */ /* 0x000f280000300a00 */
[----:B------:R-:W2:Y:S04]  /*1ca60*/  LDL.LU.64 R4, [R1+0x830] ;  /* 0x0008300001047983 */ /* 0x000ea80000300a00 */
[----:B------:R-:W2:Y:S04]  /*1ca70*/  LDL.LU.64 R6, [R1+0x838] ;  /* 0x0008380001067983 */ /* 0x000ea80000300a00 */
[----:B------:R-:W2:Y:S04]  /*1ca80*/  LDL.LU.64 R26, [R1+0x2368] ;  /* 0x00236800011a7983 */ /* 0x000ea80000300a00 */
[----:B------:R-:W3:Y:S04]  /*1ca90*/  LDL.LU.64 R24, [R1+0x2360] ;  /* 0x0023600001187983 */ /* 0x000ee80000300a00 */
[----:B------:R-:W-:Y:S04]  /*1caa0*/  STL [R1+0x2298], R3 ;  /* 0x0022980301007387 */ /* 0x000fe80000100800 */
[----:B------:R0:W-:Y:S04]  /*1cab0*/  STL.64 [R1+0x2e0], R12 ;  /* 0x0002e00c01007387 */ /* 0x0001e80000100a00 */
[----:B------:R1:W-:Y:S01]  /*1cac0*/  STL.64 [R1+0x2e8], R14 ;  /* 0x0002e80e01007387 */ /* 0x0003e20000100a00 */
[----:B0-----:R-:W-:-:S02]  /*1cad0*/  F2FP.F16.E5M2.UNPACK_B R13, R28 ;  /* 0x0000001cff0d723e */ /* 0x001fc400020004ff */
[----:B-1----:R-:W-:Y:S02]  /*1cae0*/  F2FP.F16.E5M2.UNPACK_B R14, R29 ;  /* 0x0000001dff0e723e */ /* 0x002fe400020004ff */
[----:B------:R-:W-:Y:S02]  /*1caf0*/  F2FP.F16.E5M2.UNPACK_B R15, R0 ;  /* 0x00000000ff0f723e */ /* 0x000fe400020004ff */
[----:B--2---:R-:W-:Y:S02]  /*1cb00*/  F2FP.F16.E5M2.UNPACK_B R12, R26 ;  /* 0x0000001aff0c723e */ /* 0x004fe400020004ff */
[----:B------:R-:W2:Y:S04]  /*1cb10*/  LDL.LU R26, [R1+0x2358] ;  /* 0x00235800011a7983 */ /* 0x000ea80000300800 */
[----:B------:R-:W2:Y:S04]  /*1cb20*/  LDL.LU R28, [R1+0x2354] ;  /* 0x00235400011c7983 */ /* 0x000ea80000300800 */
[----:B------:R-:W2:Y:S01]  /*1cb30*/  LDL.LU R29, [R1+0x2350] ;  /* 0x00235000011d7983 */ /* 0x000ea20000300800 */
[----:B---3--:R-:W-:-:S15]  /*1cb40*/  HMMA.16816.F32 R20, R12, R24, R20 ;  /* 0x000000180c14723c */ /* 0x008fde0000001814 */
[----:B------:R-:W-:-:S04]  /*1cb50*/  NOP ;  /* 0x0000000000007918 */ /* 0x000fc80000000000 */
[----:B------:R-:W-:Y:S04]  /*1cb60*/  STL.64 [R1+0x890], R20 ;  /* 0x0008901401007387 */ /* 0x000fe80000100a00 */
[----:B------:R0:W-:Y:S04]  /*1cb70*/  STL.64 [R1+0x898], R22 ;  /* 0x0008981601007387 */ /* 0x0001e80000100a00 */
[----:B0-----:R-:W2:Y:S04]  /*1cb80*/  LDL.LU.64 R22, [R1+0x2348] ;  /* 0x0023480001167983 */ /* 0x001ea80000300a00 */
[----:B------:R-:W2:Y:S01]  /*1cb90*/  LDL.LU.64 R20, [R1+0x2340] ;  /* 0x0023400001147983 */ /* 0x000ea20000300a00 */
[----:B------:R-:W-:-:S02]  /*1cba0*/  IMAD.MOV.U32 R3, RZ, RZ, R24 ;  /* 0x000000ffff037224 */ /* 0x000fc400078e0018 */
[----:B------:R-:W-:Y:S02]  /*1cbb0*/  IMAD.MOV.U32 R0, RZ, RZ, R25 ;  /* 0x000000ffff007224 */ /* 0x000fe400078e0019 */
[----:B--2---:R-:W-:Y:S01]  /*1cbc0*/  HMMA.16816.F32 R24, R12, R26, R20 ;  /* 0x0000001a0c18723c */ /* 0x004fe20000001814 */
[----:B------:R-:W2:Y:S04]  /*1cbd0*/  LDL.LU.64 R22, [R1+0x2338] ;  /* 0x0023380001167983 */ /* 0x000ea80000300a00 */
[----:B------:R-:W2:-:S14]  /*1cbe0*/  LDL.LU.64 R20, [R1+0x2330] ;  /* 0x0023300001147983 */ /* 0x000e9c0000300a00 */
[----:B------:R0:W-:Y:S04]  /*1cbf0*/  STL.64 [R1+0x880], R24 ;  /* 0x0008801801007387 */ /* 0x0001e80000100a00 */
[----:B------:R2:W-:Y:S04]  /*1cc00*/  STL.64 [R1+0x888], R26 ;  /* 0x0008881a01007387 */ /* 0x0005e80000100a00 */
[----:B0-----:R-:W2:Y:S02]  /*1cc10*/  LDL.LU.64 R24, [R1+0x2328] ;  /* 0x0023280001187983 */ /* 0x001ea40000300a00 */
[----:B--2---:R-:W-:Y:S02]  /*1cc20*/  HMMA.16816.F32 R24, R12, R24, R20 ;  /* 0x000000180c18723c */ /* 0x004fe40000001814 */
[----:B------:R-:W2:Y:S04]  /*1cc30*/  LDL.LU.64 R22, [R1+0x2320] ;  /* 0x0023200001167983 */ /* 0x000ea80000300a00 */
[----:B------:R-:W2:-:S13]  /*1cc40*/  LDL.LU.64 R20, [R1+0x2318] ;  /* 0x0023180001147983 */ /* 0x000e9a0000300a00 */
[----:B------:R-:W-:Y:S04]  /*1cc50*/  STL.64 [R1+0x870], R24 ;  /* 0x0008701801007387 */ /* 0x000fe80000100a00 */
[----:B------:R0:W-:Y:S04]  /*1cc60*/  STL.64 [R1+0x878], R26 ;  /* 0x0008781a01007387 */ /* 0x0001e80000100a00 */
[----:B0-----:R-:W2:Y:S02]  /*1cc70*/  LDL.LU.64 R26, [R1+0x2310] ;  /* 0x00231000011a7983 */ /* 0x001ea40000300a00 */
[----:B--2---:R-:W-:Y:S02]  /*1cc80*/  HMMA.16816.F32 R24, R12, R26, R20 ;  /* 0x0000001a0c18723c */ /* 0x004fe40000001814 */
[----:B------:R-:W2:Y:S04]  /*1cc90*/  LDL.LU.64 R22, [R1+0x2308] ;  /* 0x0023080001167983 */ /* 0x000ea80000300a00 */
[----:B------:R-:W3:-:S13]  /*1cca0*/  LDL.LU.64 R20, [R1+0x2300] ;  /* 0x0023000001147983 */ /* 0x000eda0000300a00 */
[----:B------:R-:W-:Y:S04]  /*1ccb0*/  STL.64 [R1+0x860], R24 ;  /* 0x0008601801007387 */ /* 0x000fe80000100a00 */
[----:B------:R0:W-:Y:S04]  /*1ccc0*/  STL.64 [R1+0x868], R26 ;  /* 0x0008681a01007387 */ /* 0x0001e80000100a00 */
[----:B0-----:R-:W4:Y:S01]  /*1ccd0*/  LDL.LU.64 R26, [R1+0x22f8] ;  /* 0x0022f800011a7983 */ /* 0x001f220000300a00 */
[C---:B------:R-:W-:Y:S03]  /*1cce0*/  HMMA.16816.F32 R16, R12.reuse, R28, R16 ;  /* 0x0000001c0c10723c */ /* 0x040fe60000001810 */
[----:B------:R-:W2:Y:S04]  /*1ccf0*/  LDL.LU.64 R24, [R1+0x22f0] ;  /* 0x0022f00001187983 */ /* 0x000ea80000300a00 */
[----:B------:R-:W-:Y:S04]  /*1cd00*/  STL [R1+0x2284], R28 ;  /* 0x0022841c01007387 */ /* 0x000fe80000100800 */
[----:B------:R-:W-:Y:S08]  /*1cd10*/  STL [R1+0x2280], R29 ;  /* 0x0022801d01007387 */ /* 0x000ff00000100800 */
[----:B------:R0:W-:Y:S04]  /*1cd20*/  STL.64 [R1+0x850], R16 ;  /* 0x0008501001007387 */ /* 0x0001e80000100a00 */
[----:B------:R1:W-:Y:S04]  /*1cd30*/  STL.64 [R1+0x858], R18 ;  /* 0x0008581201007387 */ /* 0x0003e80000100a00 */
[----:B0-----:R-:W3:Y:S01]  /*1cd40*/  LDL.LU.64 R16, [R1+0x810] ;  /* 0x0008100001107983 */ /* 0x001ee20000300a00 */
[----:B----4-:R-:W-:-:S15]  /*1cd50*/  HMMA.16816.F32 R8, R12, R26, R8 ;  /* 0x0000001a0c08723c */ /* 0x010fde0000001808 */
[----:B------:R-:W-:-:S04]  /*1cd60*/  NOP ;  /* 0x0000000000007918 */ /* 0x000fc80000000000 */
[----:B------:R-:W-:Y:S04]  /*1cd70*/  STL.64 [R1+0x840], R8 ;  /* 0x0008400801007387 */ /* 0x000fe80000100a00 */
[----:B------:R-:W-:Y:S04]  /*1cd80*/  STL.64 [R1+0x848], R10 ;  /* 0x0008480a01007387 */ /* 0x000fe80000100a00 */
[----:B-1----:R-:W4:Y:S01]  /*1cd90*/  LDL.LU.64 R18, [R1+0x818] ;  /* 0x0008180001127983 */ /* 0x002f220000300a00 */
[----:B--2---:R-:W-:-:S15]  /*1cda0*/  HMMA.16816.F32 R4, R12, R24, R4 ;  /* 0x000000180c04723c */ /* 0x004fde0000001804 */
[----:B------:R-:W-:-:S04]  /*1cdb0*/  NOP ;  /* 0x0000000000007918 */ /* 0x000fc80000000000 */
[----:B------:R-:W-:Y:S04]  /*1cdc0*/  STL.64 [R1+0x830], R4 ;  /* 0x0008300401007387 */ /* 0x000fe80000100a00 */
[----:B------:R-:W-:Y:S04]  /*1cdd0*/  STL.64 [R1+0x838], R6 ;  /* 0x0008380601007387 */ /* 0x000fe80000100a00 */
        /* <DEDUP_REMOVED lines=8> */
[----:B------:R-:W3:Y:S04]  /*1ce60*/  LDL.LU R28, [R1+0x9f8] ;  /* 0x0009f800011c7983 */ /* 0x000ee80000300800 */
[----:B------:R-:W3:Y:S04]  /*1ce70*/  LDL.LU R29, [R1+0xa00] ;  /* 0x000a0000011d7983 */ /* 0x000ee80000300800 */
[----:B------:R0:W-:Y:S04]  /*1ce80*/  STL.64 [R1+0x2260], R26 ;  /* 0x0022601a01007387 */ /* 0x0001e80000100a00 */
[----:B0-----:R-:W3:Y:S04]  /*1ce90*/  LDL.64 R26, [R1+0x10] ;  /* 0x00001000011a7983 */ /* 0x001ee80000100a00 */
[----:B------:R0:W-:Y:S02]  /*1cea0*/  STL.64 [R1+0x2258], R24 ;  /* 0x0022581801007387 */ /* 0x0001e40000100a00 */
[----:B0-----:R-:W-:-:S02]  /*1ceb0*/  IMAD.MOV.U32 R24, RZ, RZ, R3 ;  /* 0x000000ffff187224 */ /* 0x001fc400078e0003 */
[----:B------:R-:W-:Y:S01]  /*1cec0*/  IMAD.MOV.U32 R25, RZ, RZ, R0 ;  /* 0x000000ffff197224 */ /* 0x000fe200078e0000 */
[----:B------:R-:W4:Y:S04]  /*1ced0*/  LDL.LU R3, [R1+0xa14] ;  /* 0x000a140001037983 */ /* 0x000f280000300800 */
[----:B------:R-:W4:Y:S01]  /*1cee0*/  LDL.LU R0, [R1+0xa10] ;  /* 0x000a100001007983 */ /* 0x000f220000300800 */
[C---:B--2---:R-:W-:Y:S03]  /*1cef0*/  HMMA.16816.F32 R16, R12.reuse, R22, R16 ;  /* 0x000000160c10723c */ /* 0x044fe60000001810 */
[----:B---3--:R-:W-:Y:S04]  /*1cf00*/  STL.64 [R1+0x2290], R26 ;  /* 0x0022901a01007387 */ /* 0x008fe80000100a00 */
[----:B------:R0:W-:Y:S04]  /*1cf10*/  STL.64 [R1+0x2288], R24 ;  /* 0x0022881801007387 */ /* 0x0001e80000100a00 */
[----:B0-----:R-:W2:Y:S04]  /*1cf20*/  LDL.LU.64 R24, [R1+0x7e0] ;  /* 0x0007e00001187983 */ /* 0x001ea80000300a00 */
[----:B------:R-:W2:Y:S04]  /*1cf30*/  LDL.LU.64 R26, [R1+0x7e8] ;  /* 0x0007e800011a7983 */ /* 0x000ea80000300a00 */
[----:B------:R-:W-:Y:S04]  /*1cf40*/  STL.64 [R1+0x820], R16 ;  /* 0x0008201001007387 */ /* 0x000fe80000100a00 */
[----:B------:R0:W-:Y:S04]  /*1cf50*/  STL.64 [R1+0x828], R18 ;  /* 0x0008281201007387 */ /* 0x0001e80000100a00 */
[----:B0-----:R-:W3:Y:S04]  /*1cf60*/  LDL.LU.64 R18, [R1+0x22e8] ;  /* 0x0022e80001127983 */ /* 0x001ee80000300a00 */
[----:B------:R-:W3:Y:S02]  /*1cf70*/  LDL.LU.64 R16, [R1+0x22e0] ;  /* 0x0022e00001107983 */ /* 0x000ee40000300a00 */
[----:B---3--:R-:W-:-:S15]  /*1cf80*/  HMMA.16816.F32 R16, R12, R20, R16 ;  /* 0x000000140c10723c */ /* 0x008fde0000001810 */
[----:B------:R-:W-:-:S04]  /*1cf90*/  NOP ;  /* 0x0000000000007918 */ /* 0x000fc80000000000 */
[----:B------:R-:W-:Y:S04]  /*1cfa0*/  STL.64 [R1+0x810], R16 ;  /* 0x0008101001007387 */ /* 0x000fe80000100a00 */
[----:B------:R0:W-:Y:S04]  /*1cfb0*/  STL.64 [R1+0x818], R18 ;  /* 0x0008181201007387 */ /* 0x0001e80000100a00 */
[----:B0-----:R-:W3:Y:S04]  /*1cfc0*/  LDL.LU.64 R18, [R1+0x22d8] ;  /* 0x0022d80001127983 */ /* 0x001ee80000300a00 */
[----:B------:R-:W4:Y:S04]  /*1cfd0*/  LDL.LU.64 R16, [R1+0x22d0] ;  /* 0x0022d00001107983 */ /* 0x000f280000300a00 */
[----:B------:R-:W-:Y:S04]  /*1cfe0*/  STL.64 [R1+0x2240], R22 ;  /* 0x0022401601007387 */ /* 0x000fe80000100a00 */
[----:B------:R0:W-:Y:S04]  /*1cff0*/  STL.64 [R1+0x2238], R20 ;  /* 0x0022381401007387 */ /* 0x0001e80000100a00 */
[----:B0-----:R-:W2:Y:S04]  /*1d000*/  LDL.LU.64 R20, [R1+0x7c0] ;  /* 0x0007c00001147983 */ /* 0x001ea80000300a00 */
[----:B------:R-:W2:Y:S01]  /*1d010*/  LDL.LU.64 R22, [R1+0x7c8] ;  /* 0x0007c80001167983 */ /* 0x000ea20000300a00 */
[C---:B---3--:R-:W-:Y:S08]  /*1d020*/  HMMA.16816.F32 R4, R12.reuse, R18, R4 ;  /* 0x000000120c04723c */ /* 0x048ff00000001804 */
[C---:B----4-:R-:W-:Y:S11]  /*1d030*/  HMMA.16816.F32 R8, R12.reuse, R16, R8 ;  /* 0x000000100c08723c */ /* 0x050ff60000001808 */
[----:B------:R-:W-:Y:S04]  /*1d040*/  STL.64 [R1+0x800], R4 ;  /* 0x0008000401007387 */ /* 0x000fe80000100a00 */
[----:B------:R0:W-:Y:S04]  /*1d050*/  STL.64 [R1+0x808], R6 ;  /* 0x0008080601007387 */ /* 0x0001e80000100a00 */
[----:B0-----:R-:W3:Y:S04]  /*1d060*/  LDL.LU.64 R6, [R1+0x22c8] ;  /* 0x0022c80001067983 */ /* 0x001ee80000300a00 */
[----:B------:R-:W4:Y:S04]  /*1d070*/  LDL.LU.64 R4, [R1+0x22c0] ;  /* 0x0022c00001047983 */ /* 0x000f280000300a00 */
[----:B------:R-:W-:Y:S04]  /*1d080*/  STL.64 [R1+0x7f0], R8 ;  /* 0x0007f00801007387 */ /* 0x000fe80000100a00 */
[----:B------:R0:W-:Y:S04]  /*1d090*/  STL.64 [R1+0x7f8], R10 ;  /* 0x0007f80a01007387 */ /* 0x0001e80000100a00 */
[----:B0-----:R-:W2:Y:S04]  /*1d0a0*/  LDL.LU.64 R10, [R1+0x22b8] ;  /* 0x0022b800010a7983 */ /* 0x001ea80000300a00 */
[----:B------:R-:W3:Y:S04]  /*1d0b0*/  LDL.LU.64 R8, [R1+0x22b0] ;  /* 0x0022b00001087983 */ /* 0x000ee80000300a00 */
[----:B------:R-:W-:Y:S04]  /*1d0c0*/  STL [R1+0x2210], R16 ;  /* 0x0022101001007387 */ /* 0x000fe80000100800 */
[----:B------:R0:W-:Y:S04]  /*1d0d0*/  STL [R1+0x220c], R17 ;  /* 0x00220c1101007387 */ /* 0x0001e80000100800 */
[----:B------:R1:W-:Y:S04]  /*1d0e0*/  STL.64 [R1+0x2278], R18 ;  /* 0x0022781201007387 */ /* 0x0003e80000100a00 */
[----:B0-----:R-:W3:Y:S04]  /*1d0f0*/  LDL.LU.64 R16, [R1+0x7d0] ;  /* 0x0007d00001107983 */ /* 0x001ee80000300a00 */
[----:B-1----:R-:W3:Y:S01]  /*1d100*/  LDL.LU.64 R18, [R1+0x7d8] ;  /* 0x0007d80001127983 */ /* 0x002ee20000300a00 */
[----:B--2---:R-:W-:-:S15]  /*1d110*/  HMMA.16816.F32 R24, R12, R10, R24 ;  /* 0x0000000a0c18723c */ /* 0x004fde0000001818 */
[----:B------:R-:W-:-:S04]  /*1d120*/  NOP ;  /* 0x0000000000007918 */ /* 0x000fc80000000000 */
[----:B------:R0:W-:Y:S04]  /*1d130*/  STL.64 [R1+0x7e0], R24 ;  /* 0x0007e01801007387 */ /* 0x0001e80000100a00 */
[----:B------:R1:W-:Y:S04]  /*1d140*/  STL.64 [R1+0x7e8], R26 ;  /* 0x0007e81a01007387 */ /* 0x0003e80000100a00 */
[----:B0-----:R-:W2:Y:S04]  /*1d150*/  LDL.LU.64 R24, [R1+0x2d0] ;  /* 0x0002d00001187983 */ /* 0x001ea80000300a00 */
[----:B-1----:R-:W2:Y:S01]  /*1d160*/  LDL.LU.64 R26, [R1+0x2d8] ;  /* 0x0002d800011a7983 */ /* 0x002ea20000300a00 */
[C---:B---3--:R-:W-:Y:S03]  /*1d170*/  HMMA.16816.F32 R16, R12.reuse, R8, R16 ;  /* 0x000000080c10723c */ /* 0x048fe60000001810 */
[----:B--2---:R-:W-:Y:S04]  /*1d180*/  STL.64 [R1+0x22a8], R26 ;  /* 0x0022a81a01007387 */ /* 0x004fe80000100a00 */
[----:B------:R0:W-:Y:S04]  /*1d190*/  STL.64 [R1+0x22a0], R24 ;  /* 0x0022a01801007387 */ /* 0x0001e80000100a00 */
[----:B0-----:R-:W4:Y:S04]  /*1d1a0*/  LDL.LU.64 R24, [R1+0x7b0] ;  /* 0x0007b00001187983 */ /* 0x001f280000300a00 */
[----:B------:R-:W4:Y:S04]  /*1d1b0*/  LDL.LU.64 R26, [R1+0x7b8] ;  /* 0x0007b800011a7983 */ /* 0x000f280000300a00 */
[----:B------:R0:W-:Y:S04]  /*1d1c0*/  STL [R1+0x2208], R11 ;  /* 0x0022080b01007387 */ /* 0x0001e80000100800 */
[----:B0-----:R-:W2:Y:S04]  /*1d1d0*/  LDL.LU R11, [R1+0xa08] ;  /* 0x000a0800010b7983 */ /* 0x001ea80000300800 */
[----:B------:R-:W-:Y:S04]  /*1d1e0*/  STL.64 [R1+0x7d0], R16 ;  /* 0x0007d01001007387 */ /* 0x000fe80000100a00 */
[----:B------:R0:W-:Y:S02]  /*1d1f0*/  STL.64 [R1+0x7d8], R18 ;  /* 0x0007d81201007387 */ /* 0x0001e40000100a00 */
[----:B0-----:R-:W-:Y:S02]  /*1d200*/  HMMA.16816.F32 R16, R12, R6, R20 ;  /* 0x000000060c10723c */ /* 0x001fe40000001814 */
[----:B------:R-:W3:Y:S04]  /*1d210*/  LDL.LU.64 R20, [R1+0x7a0] ;  /* 0x0007a00001147983 */ /* 0x000ee80000300a00 */
[----:B------:R-:W3:-:S13]  /*1d220*/  LDL.LU.64 R22, [R1+0x7a8] ;  /* 0x0007a80001167983 */ /* 0x000eda0000300a00 */
[----:B------:R0:W-:Y:S04]  /*1d230*/  STL.64 [R1+0x7c0], R16 ;  /* 0x0007c01001007387 */ /* 0x0001e80000100a00 */
[----:B------:R1:W-:Y:S04]  /*1d240*/  STL.64 [R1+0x7c8], R18 ;  /* 0x0007c81201007387 */ /* 0x0003e80000100a00 */
[----:B0-----:R-:W2:Y:S04]  /*1d250*/  LDL.LU.64 R16, [R1+0x790] ;  /* 0x0007900001107983 */ /* 0x001ea80000300a00 */
[----:B-1----:R-:W2:Y:S01]  /*1d260*/  LDL.LU.64 R18, [R1+0x798] ;  /* 0x0007980001127983 */ /* 0x002ea20000300a00 */
[----:B----4-:R-:W-:-:S15]  /*1d270*/  HMMA.16816.F32 R24, R12, R4, R24 ;  /* 0x000000040c18723c */ /* 0x010fde0000001818 */
[----:B------:R-:W-:-:S04]  /*1d280*/  NOP ;  /* 0x0000000000007918 */ /* 0x000fc80000000000 */
[----:B------:R-:W-:Y:S04]  /*1d290*/  STL.64 [R1+0x7b0], R24 ;  /* 0x0007b01801007387 */ /* 0x000fe80000100a00 */
[----:B------:R0:W-:Y:S04]  /*1d2a0*/  STL.64 [R1+0x7b8], R26 ;  /* 0x0007b81a01007387 */ /* 0x0001e80000100a00 */
[----:B0-----:R-:W4:Y:S04]  /*1d2b0*/  LDL.LU.64 R26, [R1+0x22a8] ;  /* 0x0022a800011a7983 */ /* 0x001f280000300a00 */
[----:B------:R-:W4:Y:S04]  /*1d2c0*/  LDL.LU.64 R24, [R1+0x22a0] ;  /* 0x0022a00001187983 */ /* 0x000f280000300a00 */
[----:B------:R0:W-:Y:S04]  /*1d2d0*/  STL.64 [R1+0x21f0], R6 ;  /* 0x0021f00601007387 */ /* 0x0001e80000100a00 */
[----:B0-----:R-:W2:Y:S04]  /*1d2e0*/  LDL.LU R6, [R1+0x9fc] ;  /* 0x0009fc0001067983 */ /* 0x001ea80000300800 */
[----:B------:R-:W3:Y:S04]  /*1d2f0*/  LDL.LU R7, [R1+0xa04] ;  /* 0x000a040001077983 */ /* 0x000ee80000300800 */
[----:B------:R0:W-:Y:S04]  /*1d300*/  STL.64 [R1+0x21e8], R4 ;  /* 0x0021e80401007387 */ /* 0x0001e80000100a00 */
[----:B0-----:R-:W4:Y:S01]  /*1d310*/  LDL.LU R5, [R1+0xa0c] ;  /* 0x000a0c0001057983 */ /* 0x001f220000300800 */
[----:B------:R-:W-:-:S02]  /*1d320*/  IMAD R0, R0, 0x100, R3 ;  /* 0x0000010000007824 */ /* 0x000fc400078e0203 */
[----:B--2---:R-:W-:Y:S02]  /*1d330*/  IMAD R28, R28, 0x100, R6 ;  /* 0x000001001c1c7824 */ /* 0x004fe400078e0206 */
[----:B---3--:R-:W-:Y:S01]  /*1d340*/  IMAD R29, R29, 0x100, R7 ;  /* 0x000001001d1d7824 */ /* 0x008fe200078e0207 */
[----:B------:R-:W2:Y:S04]  /*1d350*/  LDL R6, [R1] ;  /* 0x0000000001067983 */ /* 0x000ea80000100800 */
[----:B------:R-:W2:Y:S01]  /*1d360*/  LDL R7, [R1+0x4] ;  /* 0x0000040001077983 */ /* 0x000ea20000100800 */
[----:B----4-:R-:W-:-:S03]  /*1d370*/  IMAD R11, R11, 0x100, R5 ;  /* 0x000001000b0b7824 */ /* 0x010fc600078e0205 */
[----:B------:R-:W3:Y:S04]  /*1d380*/  LDL.64 R4, [R1+0x8] ;  /* 0x0000080001047983 */ /* 0x000ee80000100a00 */
[----:B------:R-:W4:Y:S02]  /*1d390*/  LDL.LU R3, [R1+0x2298] ;  /* 0x0022980001037983 */ /* 0x000f240000300800 */
[----:B----4-:R-:W-:Y:S02]  /*1d3a0*/  HMMA.16816.F32 R12, R12, R2, R24 ;  /* 0x000000020c0c723c */ /* 0x010fe40000001818 */
[----:B------:R-:W4:Y:S04]  /*1d3b0*/  LDL.LU.64 R26, [R1+0x2290] ;  /* 0x00229000011a7983 */ /* 0x000f280000300a00 */
[----:B------:R-:W2:-:S13]  /*1d3c0*/  LDL.LU.64 R24, [R1+0x2288] ;  /* 0x0022880001187983 */ /* 0x000e9a0000300a00 */
[----:B------:R0:W-:Y:S04]  /*1d3d0*/  STL.64 [R1+0x2d0], R12 ;  /* 0x0002d00c01007387 */ /* 0x0001e80000100a00 */
[----:B------:R1:W-:Y:S01]  /*1d3e0*/  STL.64 [R1+0x2d8], R14 ;  /* 0x0002d80e01007387 */ /* 0x0003e20000100a00 */
[----:B0-----:R-:W-:Y:S02]  /*1d3f0*/  F2FP.F16.E5M2.UNPACK_B R12, R28 ;  /* 0x0000001cff0c723e */ /* 0x001fe400020004ff */
[----:B------:R-:W-:Y:S02]  /*1d400*/  F2FP.F16.E5M2.UNPACK_B R13, R29 ;  /* 0x0000001dff0d723e */ /* 0x000fe400020004ff */
[----:B-1----:R-:W-:Y:S02]  /*1d410*/  F2FP.F16.E5M2.UNPACK_B R14, R11 ;  /* 0x0000000bff0e723e */ /* 0x002fe400020004ff */
[----:B------:R-:W-:Y:S01]  /*1d420*/  F2FP.F16.E5M2.UNPACK_B R15, R0 ;  /* 0x00000000ff0f723e */ /* 0x000fe200020004ff */
[----:B------:R-:W3:Y:S04]  /*1d430*/  LDL.LU R28, [R1+0x2284] ;  /* 0x00228400011c7983 */ /* 0x000ee80000300800 */
[----:B------:R-:W3:Y:S02]  /*1d440*/  LDL.LU R29, [R1+0x2280] ;  /* 0x00228000011d7983 */ /* 0x000ee40000300800 */
[C---:B--2---:R-:W-:Y:S08]  /*1d450*/  HMMA.16816.F32 R20, R12.reuse, R24, R20 ;  /* 0x000000180c14723c */ /* 0x044ff00000001814 */
[----:B----4-:R-:W-:Y:S01]  /*1d460*/  HMMA.16816.F32 R16, R12, R26, R16 ;  /* 0x0000001a0c10723c */ /* 0x010fe20000001810 */
[----:B------:R-:W-:-:S02]  /*1d470*/  IMAD.MOV.U32 R11, RZ, RZ, R26 ;  /* 0x000000ffff0b7224 */ /* 0x000fc400078e001a */
[----:B------:R-:W-:-:S08]  /*1d480*/  IMAD.MOV.U32 R0, RZ, RZ, R27 ;  /* 0x000000ffff007224 */ /* 0x000fd000078e001b */
[----:B------:R-:W-:Y:S04]  /*1d490*/  STL.64 [R1+0x7a0], R20 ;  /* 0x0007a01401007387 */ /* 0x000fe80000100a00 */
[----:B------:R-:W-:Y:S04]  /*1d4a0*/  STL.64 [R1+0x7a8], R22 ;  /* 0x0007a81601007387 */ /* 0x000fe80000100a00 */
[----:B------:R0:W-:Y:S04]  /*1d4b0*/  STL.64 [R1+0x790], R16 ;  /* 0x0007901001007387 */ /* 0x0001e80000100a00 */
[----:B------:R1:W-:Y:S04]  /*1d4c0*/  STL.64 [R1+0x798], R18 ;  /* 0x0007981201007387 */ /* 0x0003e80000100a00 */
[----:B0-----:R-:W3:Y:S04]  /*1d4d0*/  LDL.LU.64 R16, [R1+0x780] ;  /* 0x0007800001107983 */ /* 0x001ee80000300a00 */
[----:B-1----:R-:W3:Y:S04]  /*1d4e0*/  LDL.LU.64 R18, [R1+0x788] ;  /* 0x0007880001127983 */ /* 0x002ee80000300a00 */
[----:B------:R-:W2:Y:S04]  /*1d4f0*/  LDL.LU.64 R24, [R1+0x760] ;  /* 0x0007600001187983 */ /* 0x000ea80000300a00 */
[----:B------:R-:W4:Y:S04]  /*1d500*/  LDL.LU.64 R26, [R1+0x768] ;  /* 0x00076800011a7983 */ /* 0x000f280000300a00 */
[----:B----4-:R-:W-:Y:S04]  /*1d510*/  STL.64 [R1+0x2270], R26 ;  /* 0x0022701a01007387 */ /* 0x010fe80000100a00 */
[----:B--2---:R0:W-:Y:S04]  /*1d520*/  STL.64 [R1+0x2268], R24 ;  /* 0x0022681801007387 */ /* 0x0041e80000100a00 */
[----:B0-----:R-:W2:Y:S04]  /*1d530*/  LDL.LU.64 R24, [R1+0x770] ;  /* 0x0007700001187983 */ /* 0x001ea80000300a00 */
[----:B------:R-:W2:Y:S04]  /*1d540*/  LDL.LU.64 R26, [R1+0x778] ;  /* 0x00077800011a7983 */ /* 0x000ea80000300a00 */
[----:B------:R-:W4:Y:S04]  /*1d550*/  LDL.LU.64 R20, [R1+0x740] ;  /* 0x0007400001147983 */ /* 0x000f280000300a00 */
[----:B------:R-:W2:Y:S01]  /*1d560*/  LDL.LU.64 R22, [R1+0x748] ;  /* 0x0007480001167983 */ /* 0x000ea20000300a00 */
[----:B---3--:R-:W-:Y:S03]  /*1d570*/  HMMA.16816.F32 R16, R12, R4, R16 ;  /* 0x000000040c10723c */ /* 0x008fe60000001810 */
[----:B--2---:R-:W-:Y:S04]  /*1d580*/  STL.64 [R1+0x2250], R22 ;  /* 0x0022501601007387 */ /* 0x004fe80000100a00 */
[----:B----4-:R0:W-:Y:S04]  /*1d590*/  STL.64 [R1+0x2248], R20 ;  /* 0x0022481401007387 */ /* 0x0101e80000100a00 */
[----:B0-----:R-:W2:Y:S04]  /*1d5a0*/  LDL.LU.64 R20, [R1+0x750] ;  /* 0x0007500001147983 */ /* 0x001ea80000300a00 */
[----:B------:R-:W2:Y:S04]  /*1d5b0*/  LDL.LU.64 R22, [R1+0x758] ;  /* 0x0007580001167983 */ /* 0x000ea80000300a00 */
[----:B------:R-:W-:Y:S04]  /*1d5c0*/  STL.64 [R1+0x2220], R10 ;  /* 0x0022200a01007387 */ /* 0x000fe80000100a00 */
[----:B------:R0:W-:Y:S04]  /*1d5d0*/  STL.64 [R1+0x2218], R8 ;  /* 0x0022180801007387 */ /* 0x0001e80000100a00 */
[----:B0-----:R-:W3:Y:S04]  /*1d5e0*/  LDL.LU.64 R8, [R1+0x720] ;  /* 0x0007200001087983 */ /* 0x001ee80000300a00 */
[----:B------:R-:W4:Y:S04]  /*1d5f0*/  LDL.LU.64 R10, [R1+0x728] ;  /* 0x00072800010a7983 */ /* 0x000f280000300a00 */
[----:B----4-:R-:W-:Y:S04]  /*1d600*/  STL.64 [R1+0x2230], R10 ;  /* 0x0022300a01007387 */ /* 0x010fe80000100a00 */
[----:B---3--:R0:W-:Y:S04]  /*1d610*/  STL.64 [R1+0x2228], R8 ;  /* 0x0022280801007387 */ /* 0x0081e80000100a00 */
[----:B0-----:R-:W3:Y:S04]  /*1d620*/  LDL.LU.64 R8, [R1+0x730] ;  /* 0x0007300001087983 */ /* 0x001ee80000300a00 */
[----:B------:R-:W3:Y:S04]  /*1d630*/  LDL.LU.64 R10, [R1+0x738] ;  /* 0x00073800010a7983 */ /* 0x000ee80000300a00 */
[----:B------:R0:W-:Y:S04]  /*1d640*/  STL.64 [R1+0x780], R16 ;  /* 0x0007801001007387 */ /* 0x0001e80000100a00 */
[----:B------:R1:W-:Y:S01]  /*1d650*/  STL.64 [R1+0x788], R18 ;  /* 0x0007881201007387 */ /* 0x0003e20000100a00 */
[----:B0-----:R-:W-:-:S02]  /*1d660*/  IMAD.MOV.U32 R16, RZ, RZ, R4 ;  /* 0x000000ffff107224 */ /* 0x001fc400078e0004 */
[----:B------:R-:W-:Y:S01]  /*1d670*/  IMAD.MOV.U32 R17, RZ, RZ, R5 ;  /* 0x000000ffff117224 */ /* 0x000fe200078e0005 */
[----:B-1----:R-:W4:Y:S01]  /*1d680*/  LDL.LU.64 R18, [R1+0x2278] ;  /* 0x0022780001127983 */ /* 0x002f220000300a00 */
[----:B------:R-:W-:Y:S03]  /*1d690*/  HMMA.16816.F32 R4, R12, R6, R24 ;  /* 0x000000060c04723c */ /* 0x000fe60000001818 */
[----:B------:R-:W2:Y:S04]  /*1d6a0*/  LDL.LU.64 R26, [R1+0x2270] ;  /* 0x00227000011a7983 */ /* 0x000ea80000300a00 */
[----:B------:R-:W2:-:S12]  /*1d6b0*/  LDL.LU.64 R24, [R1+0x2268] ;  /* 0x0022680001187983 */ /* 0x000e980000300a00 */
[----:B------:R0:W-:Y:S04]  /*1d6c0*/  STL.64 [R1+0x770], R4 ;  /* 0x0007700401007387 */ /* 0x0001e80000100a00 */
[----:B------:R1:W-:Y:S04]  /*1d6d0*/  STL.64 [R1+0x778], R6 ;  /* 0x0007780601007387 */ /* 0x0003e80000100a00 */
[----:B0-----:R-:W4:Y:S04]  /*1d6e0*/  LDL.LU.64 R4, [R1+0x710] ;  /* 0x0007100001047983 */ /* 0x001f280000300a00 */
[----:B-1----:R-:W4:Y:S01]  /*1d6f0*/  LDL.LU.64 R6, [R1+0x718] ;  /* 0x0007180001067983 */ /* 0x002f220000300a00 */
[----:B--2---:R-:W-:-:S15]  /*1d700*/  HMMA.16816.F32 R24, R12, R28, R24 ;  /* 0x0000001c0c18723c */ /* 0x004fde0000001818 */
[----:B------:R-:W-:-:S04]  /*1d710*/  NOP ;  /* 0x0000000000007918 */ /* 0x000fc80000000000 */
[----:B------:R-:W-:Y:S04]  /*1d720*/  STL.64 [R1+0x760], R24 ;  /* 0x0007601801007387 */ /* 0x000fe80000100a00 */
[----:B------:R0:W-:Y:S04]  /*1d730*/  STL.64 [R1+0x768], R26 ;  /* 0x0007681a01007387 */ /* 0x0001e80000100a00 */
[----:B0-----:R-:W2:Y:S04]  /*1d740*/  LDL.LU.64 R26, [R1+0x2260] ;  /* 0x00226000011a7983 */ /* 0x001ea80000300a00 */
[----:B------:R-:W3:Y:S04]  /*1d750*/  LDL.LU.64 R24, [R1+0x2258] ;  /* 0x0022580001187983 */ /* 0x000ee80000300a00 */
[----:B------:R-:W-:Y:S01]  /*1d760*/  STL.64 [R1+0x2180], R28 ;  /* 0x0021801c01007387 */ /* 0x000fe20000100a00 */
[----:B--2---:R-:W-:-:S15]  /*1d770*/  HMMA.16816.F32 R20, R12, R26, R20 ;  /* 0x0000001a0c14723c */ /* 0x004fde0000001814 */
[----:B------:R-:W-:-:S04]  /*1d780*/  NOP ;  /* 0x0000000000007918 */ /* 0x000fc80000000000 */
        /* <DEDUP_REMOVED lines=8> */
[----:B0-----:R-:W2:Y:S04]  /*1d810*/  LDL.LU.64 R22, [R1+0x2240] ;  /* 0x0022400001167983 */ /* 0x001ea80000300a00 */
[----:B------:R-:W3:Y:S04]  /*1d820*/  LDL.LU.64 R20, [R1+0x2238] ;  /* 0x0022380001147983 */ /* 0x000ee80000300a00 */
[----:B------:R-:W-:Y:S04]  /*1d830*/  STL.64 [R1+0x2190], R26 ;  /* 0x0021901a01007387 */ /* 0x000fe80000100a00 */
[----:B------:R0:W-:Y:S04]  /*1d840*/  STL.64 [R1+0x2188], R24 ;  /* 0x0021881801007387 */ /* 0x0001e80000100a00 */
[----:B0-----:R-:W3:Y:S04]  /*1d850*/  LDL.LU.64 R24, [R1+0x700] ;  /* 0x0007000001187983 */ /* 0x001ee80000300a00 */
[----:B------:R-:W3:Y:S04]  /*1d860*/  LDL.LU.64 R26, [R1+0x708] ;  /* 0x00070800011a7983 */ /* 0x000ee80000300a00 */
[----:B------:R-:W3:Y:S01]  /*1d870*/  LDL.64 R28, [R1] ;  /* 0x00000000011c7983 */ /* 0x000ee20000100a00 */
        /* <DEDUP_REMOVED lines=12> */
[----:B------:R0:W-:Y:S02]  /*1d940*/  STL.64 [R1+0x21a0], R22 ;  /* 0x0021a01601007387 */ /* 0x0001e40000100a00 */
[----:B0-----:R-:W-:-:S02]  /*1d950*/  IMAD.MOV.U32 R22, RZ, RZ, R16 ;  /* 0x000000ffff167224 */ /* 0x001fc400078e0010 */
[----:B------:R-:W-:Y:S01]  /*1d960*/  IMAD.MOV.U32 R23, RZ, RZ, R17 ;  /* 0x000000ffff177224 */ /* 0x000fe200078e0011 */
[----:B------:R-:W3:Y:S04]  /*1d970*/  LDL.LU R16, [R1+0x2210] ;  /* 0x0022100001107983 */ /* 0x000ee80000300800 */
[----:B------:R-:W3:Y:S04]  /*1d980*/  LDL.LU R17, [R1+0x220c] ;  /* 0x00220c0001117983 */ /* 0x000ee80000300800 */
[----:B------:R-:W-:Y:S04]  /*1d990*/  STL.64 [R1+0x2198], R20 ;  /* 0x0021981401007387 */ /* 0x000fe80000100a00 */
[----:B------:R4:W-:Y:S02]  /*1d9a0*/  STL.64 [R1+0x21b8], R22 ;  /* 0x0021b81601007387 */ /* 0x0009e40000100a00 */
[----:B----4-:R-:W-:Y:S02]  /*1d9b0*/  HMMA.16816.F32 R20, R12, R18, R4 ;  /* 0x000000120c14723c */ /* 0x010fe40000001804 */
[----:B------:R-:W4:Y:S04]  /*1d9c0*/  LDL.LU.64 R4, [R1+0x6e0] ;  /* 0x0006e00001047983 */ /* 0x000f280000300a00 */
[----:B------:R-:W3:-:S13]  /*1d9d0*/  LDL.LU.64 R6, [R1+0x6e8] ;  /* 0x0006e80001067983 */ /* 0x000eda0000300a00 */
[----:B------:R2:W-:Y:S04]  /*1d9e0*/  STL.64 [R1+0x710], R20 ;  /* 0x0007101401007387 */ /* 0x0005e80000100a00 */
[----:B------:R-:W-:Y:S01]  /*1d9f0*/  STL.64 [R1+0x718], R22 ;  /* 0x0007181601007387 */ /* 0x000fe20000100a00 */
[----:B--2---:R-:W-:-:S03]  /*1da00*/  IMAD.MOV.U32 R20, RZ, RZ, R11 ;  /* 0x000000ffff147224 */ /* 0x004fc600078e000b */
[----:B---3--:R-:W-:Y:S04]  /*1da10*/  STL.64 [R1+0x2200], R6 ;  /* 0x0022000601007387 */ /* 0x008fe80000100a00 */
[----:B----4-:R0:W-:Y:S04]  /*1da20*/  STL.64 [R1+0x21f8], R4 ;  /* 0x0021f80401007387 */ /* 0x0101e80000100a00 */
[----:B0-----:R-:W2:Y:S04]  /*1da30*/  LDL.LU.64 R4, [R1+0x6f0] ;  /* 0x0006f00001047983 */ /* 0x001ea80000300a00 */
[----:B------:R-:W2:Y:S04]  /*1da40*/  LDL.LU.64 R6, [R1+0x6f8] ;  /* 0x0006f80001067983 */ /* 0x000ea80000300a00 */
[----:B------:R-:W2:Y:S01]  /*1da50*/  LDL.LU R11, [R1+0x2208] ;  /* 0x00220800010b7983 */ /* 0x000ea20000300800 */
[----:B------:R-:W-:Y:S01]  /*1da60*/  HMMA.16816.F32 R24, R12, R16, R24 ;  /* 0x000000100c18723c */ /* 0x000fe20000001818 */
[----:B------:R-:W-:-:S15]  /*1da70*/  IMAD.MOV.U32 R21, RZ, RZ, R0 ;  /* 0x000000ffff157224 */ /* 0x000fde00078e0000 */
[----:B------:R-:W-:-:S03]  /*1da80*/  NOP ;  /* 0x0000000000007918 */ /* 0x000fc60000000000 */
[----:B------:R0:W-:Y:S04]  /*1da90*/  STL.64 [R1+0x700], R24 ;  /* 0x0007001801007387 */ /* 0x0001e80000100a00 */
[----:B------:R1:W-:Y:S04]  /*1daa0*/  STL.64 [R1+0x708], R26 ;  /* 0x0007081a01007387 */ /* 0x0003e80000100a00 */
[----:B0-----:R-:W3:Y:S04]  /*1dab0*/  LDL.LU.64 R24, [R1+0x6c0] ;  /* 0x0006c00001187983 */ /* 0x001ee80000300a00 */
[----:B-1----:R-:W3:Y:S04]  /*1dac0*/  LDL.LU.64 R26, [R1+0x6c8] ;  /* 0x0006c800011a7983 */ /* 0x002ee80000300a00 */
[----:B------:R-:W4:Y:S04]  /*1dad0*/  LDL.LU R0, [R1+0xa34] ;  /* 0x000a340001007983 */ /* 0x000f280000300800 */
[----:B------:R0:W-:Y:S04]  /*1dae0*/  STL.64 [R1+0x21d0], R20 ;  /* 0x0021d01401007387 */ /* 0x0001e80000100a00 */
[----:B0-----:R-:W3:Y:S04]  /*1daf0*/  LDL.LU R20, [R1+0xa2c] ;  /* 0x000a2c0001147983 */ /* 0x001ee80000300800 */
[----:B------:R-:W4:Y:S04]  /*1db00*/  LDL.LU R21, [R1+0xa38] ;  /* 0x000a380001157983 */ /* 0x000f280000300800 */
[----:B------:R-:W-:Y:S04]  /*1db10*/  STL.64 [R1+0x2178], R18 ;  /* 0x0021781201007387 */ /* 0x000fe80000100a00 */
[----:B------:R0:W-:Y:S04]  /*1db20*/  STL.64 [R1+0x2170], R16 ;  /* 0x0021701001007387 */ /* 0x0001e80000100a00 */
[----:B0-----:R-:W3:Y:S04]  /*1db30*/  LDL.LU.64 R16, [R1+0x6d0] ;  /* 0x0006d00001107983 */ /* 0x001ee80000300a00 */
[----:B------:R-:W3:Y:S01]  /*1db40*/  LDL.LU.64 R18, [R1+0x6d8] ;  /* 0x0006d80001127983 */ /* 0x000ee20000300a00 */
[----:B--2---:R-:W-:-:S15]  /*1db50*/  HMMA.16816.F32 R4, R12, R10, R4 ;  /* 0x0000000a0c04723c */ /* 0x004fde0000001804 */
[----:B------:R-:W-:-:S04]  /*1db60*/  NOP ;  /* 0x0000000000007918 */ /* 0x000fc80000000000 */
[----:B------:R-:W-:Y:S04]  /*1db70*/  STL.64 [R1+0x6f0], R4 ;  /* 0x0006f00401007387 */ /* 0x000fe80000100a00 */
[----:B------:R0:W-:Y:S04]  /*1db80*/  STL.64 [R1+0x6f8], R6 ;  /* 0x0006f80601007387 */ /* 0x0001e80000100a00 */
[----:B0-----:R-:W2:Y:S04]  /*1db90*/  LDL.LU.64 R6, [R1+0x2200] ;  /* 0x0022000001067983 */ /* 0x001ea80000300a00 */
[----:B------:R-:W2:Y:S04]  /*1dba0*/  LDL.LU.64 R4, [R1+0x21f8] ;  /* 0x0021f80001047983 */ /* 0x000ea80000300a00 */
[----:B------:R-:W3:Y:S04]  /*1dbb0*/  LDL R22, [R1+0x18] ;  /* 0x0000180001167983 */ /* 0x000ee80000100800 */
[----:B------:R-:W3:Y:S01]  /*1dbc0*/  LDL R23, [R1+0x1c] ;  /* 0x00001c0001177983 */ /* 0x000ee20000100800 */
[----:B--2---:R-:W-:-:S15]  /*1dbd0*/  HMMA.16816.F32 R4, R12, R8, R4 ;  /* 0x000000080c04723c */ /* 0x004fde0000001804 */
[----:B------:R-:W-:-:S04]  /*1dbe0*/  NOP ;  /* 0x0000000000007918 */ /* 0x000fc80000000000 */
[----:B------:R-:W-:Y:S04]  /*1dbf0*/  STL.64 [R1+0x6e0], R4 ;  /* 0x0006e00401007387 */ /* 0x000fe80000100a00 */
[----:B------:R0:W-:Y:S04]  /*1dc00*/  STL.64 [R1+0x6e8], R6 ;  /* 0x0006e80601007387 */ /* 0x0001e80000100a00 */
[----:B0-----:R-:W3:Y:S04]  /*1dc10*/  LDL.LU.64 R6, [R1+0x21f0] ;  /* 0x0021f00001067983 */ /* 0x001ee80000300a00 */
[----:B------:R-:W2:Y:S04]  /*1dc20*/  LDL.LU.64 R4, [R1+0x21e8] ;  /* 0x0021e80001047983 */ /* 0x000ea80000300a00 */
[----:B------:R0:W-:Y:S04]  /*1dc30*/  STL.64 [R1+0x2158], R10 ;  /* 0x0021580a01007387 */ /* 0x0001e80000100a00 */
[----:B0-----:R-:W4:Y:S04]  /*1dc40*/  LDL.LU R10, [R1+0xa24] ;  /* 0x000a2400010a7983 */ /* 0x001f280000300800 */
[----:B------:R-:W4:Y:S04]  /*1dc50*/  LDL.LU R11, [R1+0xa30] ;  /* 0x000a3000010b7983 */ /* 0x000f280000300800 */
[----:B------:R0:W-:Y:S04]  /*1dc60*/  STL.64 [R1+0x2150], R8 ;  /* 0x0021500801007387 */ /* 0x0001e80000100a00 */
[----:B0-----:R-:W4:Y:S04]  /*1dc70*/  LDL.LU R8, [R1+0xa1c] ;  /* 0x000a1c0001087983 */ /* 0x001f280000300800 */
[----:B------:R-:W4:Y:S01]  /*1dc80*/  LDL.LU R9, [R1+0xa28] ;  /* 0x000a280001097983 */ /* 0x000f220000300800 */
[C---:B---3--:R-:W-:Y:S08]  /*1dc90*/  HMMA.16816.F32 R16, R12.reuse, R6, R16 ;  /* 0x000000060c10723c */ /* 0x048ff00000001810 */
[C---:B--2---:R-:W-:Y:S11]  /*1dca0*/  HMMA.16816.F32 R24, R12.reuse, R4, R24 ;  /* 0x000000040c18723c */ /* 0x044ff60000001818 */
[----:B------:R0:W-:Y:S04]  /*1dcb0*/  STL.64 [R1+0x6d0], R16 ;  /* 0x0006d01001007387 */ /* 0x0001e80000100a00 */
[----:B------:R1:W-:Y:S04]  /*1dcc0*/  STL.64 [R1+0x6d8], R18 ;  /* 0x0006d81201007387 */ /* 0x0003e80000100a00 */
[----:B0-----:R-:W2:Y:S04]  /*1dcd0*/  LDL.LU.64 R16, [R1+0x2c0] ;  /* 0x0002c00001107983 */ /* 0x001ea80000300a00 */
[----:B-1----:R-:W2:Y:S04]  /*1dce0*/  LDL.LU.64 R18, [R1+0x2c8] ;  /* 0x0002c80001127983 */ /* 0x002ea80000300a00 */
[----:B------:R0:W-:Y:S04]  /*1dcf0*/  STL.64 [R1+0x6c0], R24 ;  /* 0x0006c01801007387 */ /* 0x0001e80000100a00 */
[----:B------:R1:W-:Y:S04]  /*1dd00*/  STL.64 [R1+0x6c8], R26 ;  /* 0x0006c81a01007387 */ /* 0x0003e80000100a00 */
[----:B0-----:R-:W3:Y:S04]  /*1dd10*/  LDL.LU.64 R24, [R1+0x680] ;  /* 0x0006800001187983 */ /* 0x001ee80000300a00 */
[----:B-1----:R-:W2:Y:S04]  /*1dd20*/  LDL.LU.64 R26, [R1+0x688] ;  /* 0x00068800011a7983 */ /* 0x002ea80000300a00 */
[----:B--2---:R-:W-:Y:S04]  /*1dd30*/  STL.64 [R1+0x21b0], R26 ;  /* 0x0021b01a01007387 */ /* 0x004fe80000100a00 */
[----:B---3--:R0:W-:Y:S04]  /*1dd40*/  STL.64 [R1+0x21a8], R24 ;  /* 0x0021a81801007387 */ /* 0x0081e80000100a00 */
[----:B0-----:R-:W2:Y:S04]  /*1dd50*/  LDL.LU.64 R24, [R1+0x690] ;  /* 0x0006900001187983 */ /* 0x001ea80000300a00 */
[----:B------:R-:W3:Y:S04]  /*1dd60*/  LDL.LU.64 R26, [R1+0x698] ;  /* 0x00069800011a7983 */ /* 0x000ee80000300a00 */
[----:B---3--:R-:W-:Y:S04]  /*1dd70*/  STL.64 [R1+0x21c8], R26 ;  /* 0x0021c81a01007387 */ /* 0x008fe80000100a00 */
[----:B--2---:R0:W-:Y:S04]  /*1dd80*/  STL.64 [R1+0x21c0], R24 ;  /* 0x0021c01801007387 */ /* 0x0041e80000100a00 */
[----:B0-----:R-:W2:Y:S04]  /*1dd90*/  LDL.LU.64 R24, [R1+0x6a0] ;  /* 0x0006a00001187983 */ /* 0x001ea80000300a00 */
[----:B------:R-:W3:Y:S01]  /*1dda0*/  LDL.LU.64 R26, [R1+0x6a8] ;  /* 0x0006a800011a7983 */ /* 0x000ee20000300a00 */
[----:B------:R-:W-:Y:S03]  /*1ddb0*/  HMMA.16816.F32 R12, R12, R2, R16 ;  /* 0x000000020c0c723c */ /* 0x000fe60000001810 */
[----:B---3--:R-:W-:Y:S04]  /*1ddc0*/  STL.64 [R1+0x21e0], R26 ;  /* 0x0021e01a01007387 */ /* 0x008fe80000100a00 */
[----:B--2---:R0:W-:Y:S04]  /*1ddd0*/  STL.64 [R1+0x21d8], R24 ;  /* 0x0021d81801007387 */ /* 0x0041e80000100a00 */
[----:B0-----:R-:W2:Y:S04]  /*1dde0*/  LDL.LU.64 R24, [R1+0x6b0] ;  /* 0x0006b00001187983 */ /* 0x001ea80000300a00 */
[----:B------:R-:W2:Y:S04]  /*1ddf0*/  LDL.LU.64 R26, [R1+0x6b8] ;  /* 0x0006b800011a7983 */ /* 0x000ea80000300a00 */
[----:B------:R0:W-:Y:S04]  /*1de00*/  STL [R1+0x214c], R4 ;  /* 0x00214c0401007387 */ /* 0x0001e80000100800 */
[----:B0-----:R-:W3:Y:S04]  /*1de10*/  LDL.LU R4, [R1+0xa20] ;  /* 0x000a200001047983 */ /* 0x001ee80000300800 */
[----:B------:R0:W-:Y:S01]  /*1de20*/  STL [R1+0x2148], R5 ;  /* 0x0021480501007387 */ /* 0x0001e20000100800 */
[----:B----4-:R-:W-:-:S03]  /*1de30*/  IMAD R0, R0, 0x100, R21 ;  /* 0x0000010000007824 */ /* 0x010fc600078e0215 */
[----:B------:R-:W4:Y:S04]  /*1de40*/  LDL.LU.64 R16, [R1+0x660] ;  /* 0x0006600001107983 */ /* 0x000f280000300a00 */
[----:B------:R-:W4:Y:S04]  /*1de50*/  LDL.LU.64 R18, [R1+0x668] ;  /* 0x0006680001127983 */ /* 0x000f280000300a00 */
[----:B------:R1:W-:Y:S04]  /*1de60*/  STL.64 [R1+0x2c0], R12 ;  /* 0x0002c00c01007387 */ /* 0x0003e80000100a00 */
[----:B------:R1:W-:Y:S01]  /*1de70*/  STL.64 [R1+0x2c8], R14 ;  /* 0x0002c80e01007387 */ /* 0x0003e20000100a00 */
[----:B0-----:R-:W-:-:S05]  /*1de80*/  IMAD R5, R10, 0x100, R9 ;  /* 0x000001000a057824 */ /* 0x001fca00078e0209 */
[----:B-1----:R-:W-:Y:S02]  /*1de90*/  F2FP.F16.E5M2.UNPACK_B R13, R5 ;  /* 0x00000005ff0d723e */ /* 0x002fe400020004ff */
[----:B------:R-:W-:Y:S01]  /*1dea0*/  F2FP.F16.E5M2.UNPACK_B R15, R0 ;  /* 0x00000000ff0f723e */ /* 0x000fe200020004ff */
[----:B---3--:R-:W-:Y:S02]  /*1deb0*/  IMAD R8, R8, 0x100, R4 ;  /* 0x0000010008087824 */ /* 0x008fe400078e0204 */
[----:B------:R-:W-:-:S03]  /*1dec0*/  IMAD R4, R20, 0x100, R11 ;  /* 0x0000010014047824 */ /* 0x000fc600078e020b */
[----:B------:R-:W-:Y:S02]  /*1ded0*/  F2FP.F16.E5M2.UNPACK_B R12, R8 ;  /* 0x00000008ff0c723e */ /* 0x000fe400020004ff */
[----:B------:R-:W-:Y:S01]  /*1dee0*/  F2FP.F16.E5M2.UNPACK_B R14, R4 ;  /* 0x00000004ff0e723e */ /* 0x000fe200020004ff */
[----:B------:R-:W3:Y:S04]  /*1def0*/  LDL.LU.64 R8, [R1+0x650] ;  /* 0x0006500001087983 */ /* 0x000ee80000300a00 */
[----:B------:R-:W3:Y:S02]  /*1df00*/  LDL.LU.64 R10, [R1+0x658] ;  /* 0x00065800010a7983 */ /* 0x000ee40000300a00 */
[----:B--2---:R-:W-:Y:S02]  /*1df10*/  HMMA.16816.F32 R20, R12, R22, R24 ;  /* 0x000000160c14723c */ /* 0x004fe40000001818 */
[----:B------:R-:W2:Y:S04]  /*1df20*/  LDL.LU.64 R26, [R1+0x21e0] ;  /* 0x0021e000011a7983 */ /* 0x000ea80000300a00 */
[----:B------:R-:W2:-:S13]  /*1df30*/  LDL.LU.64 R24, [R1+0x21d8] ;  /* 0x0021d80001187983 */ /* 0x000e9a0000300a00 */
        /* <DEDUP_REMOVED lines=11> */
[----:B------:R-:W2:Y:S01]  /*1dff0*/  LDL.LU.64 R24, [R1+0x21a8] ;  /* 0x0021a80001187983 */ /* 0x000ea20000300a00 */
[----:B------:R-:W-:-:S02]  /*1e000*/  IMAD.MOV.U32 R4, RZ, RZ, R28 ;  /* 0x000000ffff047224 */ /* 0x000fc400078e001c */
[----:B------:R-:W-:-:S10]  /*1e010*/  IMAD.MOV.U32 R5, RZ, RZ, R29 ;  /* 0x000000ffff057224 */ /* 0x000fd400078e001d */
        /* <DEDUP_REMOVED lines=8> */
[----:B0-----:R-:W4:Y:S04]  /*1e0a0*/  LDL.LU.64 R26, [R1+0x2190] ;  /* 0x00219000011a7983 */ /* 0x001f280000300a00 */
[----:B------:R-:W3:Y:S04]  /*1e0b0*/  LDL.LU.64 R24, [R1+0x2188] ;  /* 0x0021880001187983 */ /* 0x000ee80000300a00 */
[----:B------:R-:W2:Y:S04]  /*1e0c0*/  LDL.LU.64 R28, [R1+0x2180] ;  /* 0x00218000011c7983 */ /* 0x000ea80000300a00 */
[----:B------:R-:W-:Y:S04]  /*1e0d0*/  STL.64 [R1+0x2168], R6 ;  /* 0x0021680601007387 */ /* 0x000fe80000100a00 */
[----:B------:R0:W-:Y:S04]  /*1e0e0*/  STL.64 [R1+0x2160], R4 ;  /* 0x0021600401007387 */ /* 0x0001e80000100a00 */
[----:B0-----:R-:W2:Y:S04]  /*1e0f0*/  LDL.LU.64 R4, [R1+0x670] ;  /* 0x0006700001047983 */ /* 0x001ea80000300a00 */
[----:B------:R-:W2:Y:S02]  /*1e100*/  LDL.LU.64 R6, [R1+0x678] ;  /* 0x0006780001067983 */ /* 0x000ea40000300a00 */
[C---:B--2---:R-:W-:Y:S02]  /*1e110*/  HMMA.16816.F32 R4, R12.reuse, R28, R4 ;  /* 0x0000001c0c04723c */ /* 0x044fe40000001804 */
[----:B------:R-:W-:Y:S06]  /*1e120*/  STL.64 [R1+0x2100], R28 ;  /* 0x0021001c01007387 */ /* 0x000fec0000100a00 */
[C---:B---3--:R-:W-:Y:S11]  /*1e130*/  HMMA.16816.F32 R8, R12.reuse, R24, R8 ;  /* 0x000000180c08723c */ /* 0x048ff60000001808 */
[----:B------:R-:W-:Y:S04]  /*1e140*/  STL.64 [R1+0x670], R4 ;  /* 0x0006700401007387 */ /* 0x000fe80000100a00 */
[----:B------:R4:W-:Y:S02]  /*1e150*/  STL.64 [R1+0x678], R6 ;  /* 0x0006780601007387 */ /* 0x0009e40000100a00 */
[----:B----4-:R-:W-:Y:S02]  /*1e160*/  HMMA.16816.F32 R4, R12, R26, R16 ;  /* 0x0000001a0c04723c */ /* 0x010fe40000001810 */
[----:B------:R-:W2:Y:S04]  /*1e170*/  LDL.LU.64 R16, [R1+0x640] ;  /* 0x0006400001107983 */ /* 0x000ea80000300a00 */
[----:B------:R-:W2:-:S13]  /*1e180*/  LDL.LU.64 R18, [R1+0x648] ;  /* 0x0006480001127983 */ /* 0x000e9a0000300a00 */
[----:B------:R0:W-:Y:S04]  /*1e190*/  STL.64 [R1+0x660], R4 ;  /* 0x0006600401007387 */ /* 0x0001e80000100a00 */
[----:B------:R1:W-:Y:S04]  /*1e1a0*/  STL.64 [R1+0x668], R6 ;  /* 0x0006680601007387 */ /* 0x0003e80000100a00 */
[----:B------:R-:W3:Y:S04]  /*1e1b0*/  LDL.LU R0, [R1+0xa54] ;  /* 0x000a540001007983 */ /* 0x000ee80000300800 */
[----:B0-----:R-:W4:Y:S04]  /*1e1c0*/  LDL.LU.64 R4, [R1+0x620] ;  /* 0x0006200001047983 */ /* 0x001f280000300a00 */
[----:B-1----:R-:W4:Y:S04]  /*1e1d0*/  LDL.LU.64 R6, [R1+0x628] ;  /* 0x0006280001067983 */ /* 0x002f280000300a00 */
[----:B------:R0:W-:Y:S04]  /*1e1e0*/  STL.64 [R1+0x650], R8 ;  /* 0x0006500801007387 */ /* 0x0001e80000100a00 */
[----:B------:R1:W-:Y:S04]  /*1e1f0*/  STL.64 [R1+0x658], R10 ;  /* 0x0006580a01007387 */ /* 0x0003e80000100a00 */
[----:B0-----:R-:W3:Y:S04]  /*1e200*/  LDL.LU.64 R8, [R1+0x610] ;  /* 0x0006100001087983 */ /* 0x001ee80000300a00 */
[----:B-1----:R-:W3:Y:S04]  /*1e210*/  LDL.LU.64 R10, [R1+0x618] ;  /* 0x00061800010a7983 */ /* 0x002ee80000300a00 */
[----:B------:R0:W-:Y:S04]  /*1e220*/  STL.64 [R1+0x20c8], R26 ;  /* 0x0020c81a01007387 */ /* 0x0001e80000100a00 */
[----:B0-----:R-:W3:Y:S04]  /*1e230*/  LDL.LU R26, [R1+0xa4c] ;  /* 0x000a4c00011a7983 */ /* 0x001ee80000300800 */
[----:B------:R-:W3:Y:S04]  /*1e240*/  LDL.LU R27, [R1+0xa58] ;  /* 0x000a5800011b7983 */ /* 0x000ee80000300800 */
[----:B------:R0:W-:Y:S04]  /*1e250*/  STL.64 [R1+0x20c0], R24 ;  /* 0x0020c01801007387 */ /* 0x0001e80000100a00 */
[----:B0-----:R-:W4:Y:S04]  /*1e260*/  LDL.LU R24, [R1+0xa44] ;  /* 0x000a440001187983 */ /* 0x001f280000300800 */
[----:B------:R-:W4:Y:S01]  /*1e270*/  LDL.LU R25, [R1+0xa50] ;  /* 0x000a500001197983 */ /* 0x000f220000300800 */
[C---:B--2---:R-:W-:Y:S03]  /*1e280*/  HMMA.16816.F32 R16, R12.reuse, R22, R16 ;  /* 0x000000160c10723c */ /* 0x044fe60000001810 */
[----:B---3--:R-:W-:Y:S04]  /*1e290*/  STL.64 [R1+0x2140], R26 ;  /* 0x0021401a01007387 */ /* 0x008fe80000100a00 */
[----:B----4-:R0:W-:Y:S04]  /*1e2a0*/  STL.64 [R1+0x2138], R24 ;  /* 0x0021381801007387 */ /* 0x0101e80000100a00 */
[----:B0-----:R-:W2:Y:S04]  /*1e2b0*/  LDL.LU.64 R24, [R1+0x630] ;  /* 0x0006300001187983 */ /* 0x001ea80000300a00 */
[----:B------:R-:W2:Y:S04]  /*1e2c0*/  LDL.LU.64 R26, [R1+0x638] ;  /* 0x00063800011a7983 */ /* 0x000ea80000300a00 */
[----:B------:R-:W-:Y:S04]  /*1e2d0*/  STL.64 [R1+0x640], R16 ;  /* 0x0006401001007387 */ /* 0x000fe80000100a00 */
[----:B------:R0:W-:Y:S04]  /*1e2e0*/  STL.64 [R1+0x648], R18 ;  /* 0x0006481201007387 */ /* 0x0001e80000100a00 */
[----:B0-----:R-:W3:Y:S04]  /*1e2f0*/  LDL.LU.64 R18, [R1+0x2178] ;  /* 0x0021780001127983 */ /* 0x001ee80000300a00 */
[----:B------:R-:W4:Y:S01]  /*1e300*/  LDL.LU.64 R16, [R1+0x2170] ;  /* 0x0021700001107983 */ /* 0x000f220000300a00 */
[C---:B--2---:R-:W-:Y:S08]  /*1e310*/  HMMA.16816.F32 R24, R12.reuse, R20, R24 ;  /* 0x000000140c18723c */ /* 0x044ff00000001818 */
[C---:B---3--:R-:W-:Y:S08]  /*1e320*/  HMMA.16816.F32 R4, R12.reuse, R18, R4 ;  /* 0x000000120c04723c */ /* 0x048ff00000001804 */
[C---:B----4-:R-:W-:Y:S03]  /*1e330*/  HMMA.16816.F32 R8, R12.reuse, R16, R8 ;  /* 0x000000100c08723c */ /* 0x050fe60000001808 */
[----:B------:R0:W-:Y:S04]  /*1e340*/  STL.64 [R1+0x630], R24 ;  /* 0x0006301801007387 */ /* 0x0001e80000100a00 */
[----:B------:R1:W-:Y:S04]  /*1e350*/  STL.64 [R1+0x638], R26 ;  /* 0x0006381a01007387 */ /* 0x0003e80000100a00 */
[----:B0-----:R-:W2:Y:S04]  /*1e360*/  LDL.LU.64 R24, [R1+0x5e0] ;  /* 0x0005e00001187983 */ /* 0x001ea80000300a00 */
[----:B-1----:R-:W2:Y:S04]  /*1e370*/  LDL.LU.64 R26, [R1+0x5e8] ;  /* 0x0005e800011a7983 */ /* 0x002ea80000300a00 */
[----:B------:R-:W-:Y:S04]  /*1e380*/  STL.64 [R1+0x20b8], R22 ;  /* 0x0020b81601007387 */ /* 0x000fe80000100a00 */
[----:B------:R0:W-:Y:S04]  /*1e390*/  STL.64 [R1+0x20b0], R20 ;  /* 0x0020b01401007387 */ /* 0x0001e80000100a00 */
[----:B0-----:R-:W3:Y:S04]  /*1e3a0*/  LDL.LU.64 R20, [R1+0x5f0] ;  /* 0x0005f00001147983 */ /* 0x001ee80000300a00 */
[----:B------:R-:W3:Y:S04]  /*1e3b0*/  LDL.LU.64 R22, [R1+0x5f8] ;  /* 0x0005f80001167983 */ /* 0x000ee80000300a00 */
[----:B------:R-:W-:Y:S04]  /*1e3c0*/  STL.64 [R1+0x620], R4 ;  /* 0x0006200401007387 */ /* 0x000fe80000100a00 */
[----:B------:R0:W-:Y:S04]  /*1e3d0*/  STL.64 [R1+0x628], R6 ;  /* 0x0006280601007387 */ /* 0x0001e80000100a00 */
[----:B0-----:R-:W2:Y:S04]  /*1e3e0*/  LDL.LU.64 R6, [R1+0x2168] ;  /* 0x0021680001067983 */ /* 0x001ea80000300a00 */
[----:B------:R-:W4:Y:S04]  /*1e3f0*/  LDL.LU.64 R4, [R1+0x2160] ;  /* 0x0021600001047983 */ /* 0x000f280000300a00 */
[----:B------:R-:W-:Y:S04]  /*1e400*/  STL.64 [R1+0x610], R8 ;  /* 0x0006100801007387 */ /* 0x000fe80000100a00 */
[----:B------:R0:W-:Y:S04]  /*1e410*/  STL.64 [R1+0x618], R10 ;  /* 0x0006180a01007387 */ /* 0x0001e80000100a00 */
[----:B0-----:R-:W3:Y:S04]  /*1e420*/  LDL.LU.64 R10, [R1+0x2158] ;  /* 0x00215800010a7983 */ /* 0x001ee80000300a00 */
[----:B------:R-:W3:Y:S04]  /*1e430*/  LDL.LU.64 R8, [R1+0x2150] ;  /* 0x0021500001087983 */ /* 0x000ee80000300a00 */
[----:B------:R-:W-:Y:S04]  /*1e440*/  STL.64 [R1+0x20d8], R18 ;  /* 0x0020d81201007387 */ /* 0x000fe80000100a00 */
[----:B------:R0:W-:Y:S04]  /*1e450*/  STL.64 [R1+0x20d0], R16 ;  /* 0x0020d01001007387 */ /* 0x0001e80000100a00 */
[----:B0-----:R-:W3:Y:S04]  /*1e460*/  LDL.LU.64 R16, [R1+0x600] ;  /* 0x0006000001107983 */ /* 0x001ee80000300a00 */
[----:B------:R-:W3:Y:S01]  /*1e470*/  LDL.LU.64 R18, [R1+0x608] ;  /* 0x0006080001127983 */ /* 0x000ee20000300a00 */
[C---:B--2---:R-:W-:Y:S08]  /*1e480*/  HMMA.16816.F32 R24, R12.reuse, R6, R24 ;  /* 0x000000060c18723c */ /* 0x044ff00000001818 */
[----:B---3--:R-:W-:-:S15]  /*1e490*/  HMMA.16816.F32 R16, R12, R10, R16 ;  /* 0x0000000a0c10723c */ /* 0x008fde0000001810 */
[----:B------:R-:W-:-:S04]  /*1e4a0*/  NOP ;  /* 0x0000000000007918 */ /* 0x000fc80000000000 */
[----:B------:R-:W-:Y:S04]  /*1e4b0*/  STL.64 [R1+0x600], R16 ;  /* 0x0006001001007387 */ /* 0x000fe80000100a00 */
[----:B------:R0:W-:Y:S02]  /*1e4c0*/  STL.64 [R1+0x608], R18 ;  /* 0x0006081201007387 */ /* 0x0001e40000100a00 */
[----:B0-----:R-:W-:Y:S02]  /*1e4d0*/  HMMA.16816.F32 R16, R12, R8, R20 ;  /* 0x000000080c10723c */ /* 0x001fe40000001814 */
[----:B------:R-:W2:Y:S04]  /*1e4e0*/  LDL.LU.64 R20, [R1+0x2b0] ;  /* 0x0002b00001147983 */ /* 0x000ea80000300a00 */
[----:B------:R-:W2:-:S13]  /*1e4f0*/  LDL.LU.64 R22, [R1+0x2b8] ;  /* 0x0002b80001167983 */ /* 0x000e9a0000300a00 */
[----:B------:R-:W-:Y:S04]  /*1e500*/  STL.64 [R1+0x5f0], R16 ;  /* 0x0005f01001007387 */ /* 0x000fe80000100a00 */
[----:B------:R4:W-:Y:S02]  /*1e510*/  STL.64 [R1+0x5f8], R18 ;  /* 0x0005f81201007387 */ /* 0x0009e40000100a00 */
[----:B----4-:R-:W-:Y:S02]  /*1e520*/  IMAD.MOV.U32 R18, RZ, RZ, R4 ;  /* 0x000000ffff127224 */ /* 0x010fe400078e0004 */
[----:B------:R-:W-:Y:S01]  /*1e530*/  IMAD.MOV.U32 R19, RZ, RZ, R5 ;  /* 0x000000ffff137224 */ /* 0x000fe200078e0005 */
[----:B------:R-:W3:Y:S04]  /*1e540*/  LDL.LU R4, [R1+0x214c] ;  /* 0x00214c0001047983 */ /* 0x000ee80000300800 */
[----:B------:R-:W3:Y:S04]  /*1e550*/  LDL.LU R5, [R1+0x2148] ;  /* 0x0021480001057983 */ /* 0x000ee80000300800 */
[----:B------:R0:W-:Y:S04]  /*1e560*/  STL.64 [R1+0x2098], R10 ;  /* 0x0020980a01007387 */ /* 0x0001e80000100a00 */
[----:B0-----:R-:W4:Y:S04]  /*1e570*/  LDL.LU R10, [R1+0xa3c] ;  /* 0x000a3c00010a7983 */ /* 0x001f280000300800 */
[----:B------:R-:W2:Y:S04]  /*1e580*/  LDL.LU R11, [R1+0xa48] ;  /* 0x000a4800010b7983 */ /* 0x000ea80000300800 */
[----:B------:R0:W-:Y:S04]  /*1e590*/  STL.64 [R1+0x2090], R8 ;  /* 0x0020900801007387 */ /* 0x0001e80000100a00 */
[----:B0-----:R-:W4:Y:S04]  /*1e5a0*/  LDL.LU R9, [R1+0xa40] ;  /* 0x000a400001097983 */ /* 0x001f280000300800 */
[----:B------:R-:W-:Y:S04]  /*1e5b0*/  STL.64 [R1+0x5e0], R24 ;  /* 0x0005e01801007387 */ /* 0x000fe80000100a00 */
[----:B------:R0:W-:Y:S04]  /*1e5c0*/  STL.64 [R1+0x5e8], R26 ;  /* 0x0005e81a01007387 */ /* 0x0001e80000100a00 */
[----:B0-----:R-:W2:Y:S04]  /*1e5d0*/  LDL.LU.64 R26, [R1+0x2140] ;  /* 0x00214000011a7983 */ /* 0x001ea80000300a00 */
[----:B------:R-:W2:Y:S04]  /*1e5e0*/  LDL.LU.64 R24, [R1+0x2138] ;  /* 0x0021380001187983 */ /* 0x000ea80000300a00 */
[----:B------:R-:W2:Y:S04]  /*1e5f0*/  LDL.64 R16, [R1+0x8] ;  /* 0x0000080001107983 */ /* 0x000ea80000100a00 */
[----:B------:R-:W-:Y:S04]  /*1e600*/  STL.64 [R1+0x2110], R18 ;  /* 0x0021101201007387 */ /* 0x000fe80000100a00 */
[----:B--2---:R0:W-:Y:S04]  /*1e610*/  STL.64 [R1+0x2108], R16 ;  /* 0x0021081001007387 */ /* 0x0041e80000100a00 */
[----:B0-----:R-:W3:Y:S04]  /*1e620*/  LDL.LU.64 R16, [R1+0x5d0] ;  /* 0x0005d00001107983 */ /* 0x001ee80000300a00 */
[----:B------:R-:W3:Y:S04]  /*1e630*/  LDL.LU.64 R18, [R1+0x5d8] ;  /* 0x0005d80001127983 */ /* 0x000ee80000300a00 */
[----:B------:R-:W2:Y:S04]  /*1e640*/  LDL.64 R28, [R1+0x10] ;  /* 0x00001000011c7983 */ /* 0x000ea80000100a00 */
[----:B------:R4:W-:Y:S02]  /*1e650*/  STL.64 [R1+0x2078], R6 ;  /* 0x0020780601007387 */ /* 0x0009e40000100a00 */
[----:B----4-:R-:W-:Y:S01]  /*1e660*/  IMAD R7, R10, 0x100, R9 ;  /* 0x000001000a077824 */ /* 0x010fe200078e0209 */
[----:B---3--:R-:W-:-:S15]  /*1e670*/  HMMA.16816.F32 R16, R12, R4, R16 ;  /* 0x000000040c10723c */ /* 0x008fde0000001810 */
[----:B------:R-:W-:-:S04]  /*1e680*/  NOP ;  /* 0x0000000000007918 */ /* 0x000fc80000000000 */
[----:B------:R0:W-:Y:S04]  /*1e690*/  STL.64 [R1+0x5d0], R16 ;  /* 0x0005d01001007387 */ /* 0x0001e80000100a00 */
[----:B------:R-:W-:Y:S04]  /*1e6a0*/  STL.64 [R1+0x5d8], R18 ;  /* 0x0005d81201007387 */ /* 0x000fe80000100a00 */
[----:B------:R1:W-:Y:S04]  /*1e6b0*/  STL.64 [R1+0x2070], R4 ;  /* 0x0020700401007387 */ /* 0x0003e80000100a00 */
[----:B0-----:R-:W3:Y:S01]  /*1e6c0*/  LDL.LU.64 R16, [R1+0x5b0] ;  /* 0x0005b00001107983 */ /* 0x001ee20000300a00 */
[----:B-1----:R-:W-:-:S02]  /*1e6d0*/  IMAD R4, R24, 0x100, R11 ;  /* 0x0000010018047824 */ /* 0x002fc400078e020b */
[----:B------:R-:W-:-:S15]  /*1e6e0*/  HMMA.16816.F32 R8, R12, R2, R20 ;  /* 0x000000020c08723c */ /* 0x000fde0000001814 */
[----:B------:R-:W-:-:S04]  /*1e6f0*/  NOP ;  /* 0x0000000000007918 */ /* 0x000fc80000000000 */
[----:B------:R-:W-:Y:S04]  /*1e700*/  STL.64 [R1+0x2b0], R8 ;  /* 0x0002b00801007387 */ /* 0x000fe80000100a00 */
[----:B------:R-:W-:Y:S04]  /*1e710*/  STL.64 [R1+0x2b8], R10 ;  /* 0x0002b80a01007387 */ /* 0x000fe80000100a00 */
[----:B------:R-:W4:Y:S01]  /*1e720*/  LDL.LU.64 R18, [R1+0x5b8] ;  /* 0x0005b80001127983 */ /* 0x000f220000300a00 */
[----:B------:R-:W-:Y:S02]  /*1e730*/  IMAD R5, R26, 0x100, R25 ;  /* 0x000001001a057824 */ /* 0x000fe400078e0219 */
[----:B------:R-:W-:Y:S01]  /*1e740*/  IMAD R0, R0, 0x100, R27 ;  /* 0x0000010000007824 */ /* 0x000fe200078e021b */
[----:B----4-:R0:W-:Y:S04]  /*1e750*/  STL.64 [R1+0x2120], R18 ;  /* 0x0021201201007387 */ /* 0x0101e80000100a00 */
[----:B0-----:R-:W4:Y:S04]  /*1e760*/  LDL R18, [R1+0x18] ;  /* 0x0000180001127983 */ /* 0x001f280000100800 */
[----:B------:R-:W4:Y:S04]  /*1e770*/  LDL R19, [R1+0x1c] ;  /* 0x00001c0001137983 */ /* 0x000f280000100800 */
[----:B---3--:R-:W-:Y:S04]  /*1e780*/  STL.64 [R1+0x2118], R16 ;  /* 0x0021181001007387 */ /* 0x008fe80000100a00 */
[----:B------:R-:W3:Y:S04]  /*1e790*/  LDL.LU.64 R24, [R1+0x580] ;  /* 0x0005800001187983 */ /* 0x000ee80000300a00 */
[----:B------:R-:W2:Y:S04]  /*1e7a0*/  LDL.LU.64 R26, [R1+0x588] ;  /* 0x00058800011a7983 */ /* 0x000ea80000300a00 */
        /* <DEDUP_REMOVED lines=8> */
[----:B------:R-:W-:Y:S01]  /*1e830*/  IMAD.MOV.U32 R15, RZ, RZ, R5 ;  /* 0x000000ffff0f7224 */ /* 0x000fe200078e0005 */
[----:B------:R-:W-:-:S02]  /*1e840*/  F2FP.F16.E5M2.UNPACK_B R12, R7 ;  /* 0x00000007ff0c723e */ /* 0x000fc400020004ff */
[----:B------:R-:W-:Y:S01]  /*1e850*/  F2FP.F16.E5M2.UNPACK_B R13, R4 ;  /* 0x00000004ff0d723e */ /* 0x000fe200020004ff */
[----:B---3--:R-:W-:Y:S04]  /*1e860*/  STL.64 [R1+0x2130], R26 ;  /* 0x0021301a01007387 */ /* 0x008fe80000100a00 */
[----:B--2---:R0:W-:Y:S04]  /*1e870*/  STL.64 [R1+0x2128], R24 ;  /* 0x0021281801007387 */ /* 0x0041e80000100a00 */
[----:B0-----:R-:W4:Y:S04]  /*1e880*/  LDL.LU.64 R24, [R1+0x5c0] ;  /* 0x0005c00001187983 */ /* 0x001f280000300a00 */
[----:B------:R-:W4:Y:S01]  /*1e890*/  LDL.LU.64 R26, [R1+0x5c8] ;  /* 0x0005c800011a7983 */ /* 0x000f220000300a00 */
[----:B------:R-:W-:-:S02]  /*1e8a0*/  F2FP.F16.E5M2.UNPACK_B R14, R15 ;  /* 0x0000000fff0e723e */ /* 0x000fc400020004ff */
[----:B------:R-:W-:Y:S01]  /*1e8b0*/  F2FP.F16.E5M2.UNPACK_B R15, R0 ;  /* 0x00000000ff0f723e */ /* 0x000fe200020004ff */
[----:B------:R-:W2:Y:S04]  /*1e8c0*/  LDL.LU.64 R20, [R1+0x570] ;  /* 0x0005700001147983 */ /* 0x000ea80000300a00 */
[----:B------:R-:W2:Y:S04]  /*1e8d0*/  LDL.LU.64 R22, [R1+0x578] ;  /* 0x0005780001167983 */ /* 0x000ea80000300a00 */
[----:B------:R-:W3:Y:S04]  /*1e8e0*/  LDL.LU.64 R8, [R1+0x560] ;  /* 0x0005600001087983 */ /* 0x000ee80000300a00 */
[----:B------:R-:W3:Y:S04]  /*1e8f0*/  LDL.LU.64 R10, [R1+0x568] ;  /* 0x00056800010a7983 */ /* 0x000ee80000300a00 */
[----:B------:R-:W-:Y:S04]  /*1e900*/  STL [R1+0x2068], R2 ;  /* 0x0020680201007387 */ /* 0x000fe80000100800 */
[----:B------:R-:W-:Y:S04]  /*1e910*/  STL [R1+0x2064], R3 ;  /* 0x0020640301007387 */ /* 0x000fe80000100800 */
[----:B------:R-:W2:Y:S04]  /*1e920*/  LDL.LU.64 R4, [R1+0x550] ;  /* 0x0005500001047983 */ /* 0x000ea80000300a00 */
[----:B------:R-:W2:Y:S01]  /*1e930*/  LDL.LU.64 R6, [R1+0x558] ;  /* 0x0005580001067983 */ /* 0x000ea20000300a00 */
[----:B----4-:R-:W-:Y:S03]  /*1e940*/  HMMA.16816.F32 R16, R12, R18, R24 ;  /* 0x000000120c10723c */ /* 0x010fe60000001818 */
[----:B------:R-:W4:Y:S04]  /*1e950*/  LDL.LU.64 R26, [R1+0x2130] ;  /* 0x00213000011a7983 */ /* 0x000f280000300a00 */
[----:B------:R-:W4:-:S12]  /*1e960*/  LDL.LU.64 R24, [R1+0x2128] ;  /* 0x0021280001187983 */ /* 0x000f180000300a00 */
[----:B------:R-:W-:Y:S04]  /*1e970*/  STL.64 [R1+0x5c0], R16 ;  /* 0x0005c01001007387 */ /* 0x000fe80000100a00 */
[----:B------:R0:W-:Y:S04]  /*1e980*/  STL.64 [R1+0x5c8], R18 ;  /* 0x0005c81201007387 */ /* 0x0001e80000100a00 */
[----:B0-----:R-:W2:Y:S04]  /*1e990*/  LDL.LU.64 R18, [R1+0x2120] ;  /* 0x0021200001127983 */ /* 0x001ea80000300a00 */
[----:B------:R-:W2:Y:S02]  /*1e9a0*/  LDL.LU.64 R16, [R1+0x2118] ;  /* 0x0021180001107983 */ /* 0x000ea40000300a00 */
[----:B--2---:R-:W-:-:S15]  /*1e9b0*/  HMMA.16816.F32 R16, R12, R28, R16 ;  /* 0x0000001c0c10723c */ /* 0x004fde0000001810 */
[----:B------:R-:W-:-:S04]  /*1e9c0*/  NOP ;  /* 0x0000000000007918 */ /* 0x000fc80000000000 */
[----:B------:R-:W-:Y:S04]  /*1e9d0*/  STL.64 [R1+0x5b0], R16 ;  /* 0x0005b01001007387 */ /* 0x000fe80000100a00 */
[----:B------:R0:W-:Y:S04]  /*1e9e0*/  STL.64 [R1+0x5b8], R18 ;  /* 0x0005b81201007387 */ /* 0x0001e80000100a00 */
[----:B0-----:R-:W2:Y:S04]  /*1e9f0*/  LDL.LU.64 R18, [R1+0x2110] ;  /* 0x0021100001127983 */ /* 0x001ea80000300a00 */
[----:B------:R-:W4:Y:S01]  /*1ea00*/  LDL.LU.64 R16, [R1+0x2108] ;  /* 0x0021080001107983 */ /* 0x000f220000300a00 */
[----:B------:R-:W-:-:S02]  /*1ea10*/  IMAD.MOV.U32 R2, RZ, RZ, R28 ;  /* 0x000000ffff027224 */ /* 0x000fc400078e001c */
[----:B------:R-:W-:Y:S02]  /*1ea20*/  IMAD.MOV.U32 R0, RZ, RZ, R29 ;  /* 0x000000ffff007224 */ /* 0x000fe400078e001d */
[----:B------:R-:W2:Y:S01]  /*1ea30*/  LDL.LU.64 R28, [R1+0x2100] ;  /* 0x00210000011c7983 */ /* 0x000ea20000300a00 */
[----:B----4-:R-:W-:-:S15]  /*1ea40*/  HMMA.16816.F32 R24, R12, R16, R24 ;  /* 0x000000100c18723c */ /* 0x010fde0000001818 */
[----:B------:R-:W-:-:S04]  /*1ea50*/  NOP ;  /* 0x0000000000007918 */ /* 0x000fc80000000000 */
[----:B------:R-:W-:Y:S04]  /*1ea60*/  STL.64 [R1+0x5a0], R24 ;  /* 0x0005a01801007387 */ /* 0x000fe80000100a00 */
[----:B------:R0:W-:Y:S04]  /*1ea70*/  STL.64 [R1+0x5a8], R26 ;  /* 0x0005a81a01007387 */ /* 0x0001e80000100a00 */
[----:B0-----:R-:W2:Y:S04]  /*1ea80*/  LDL.LU.64 R26, [R1+0x20f8] ;  /* 0x0020f800011a7983 */ /* 0x001ea80000300a00 */
[----:B------:R-:W2:Y:S01]  /*1ea90*/  LDL.LU.64 R24, [R1+0x20f0] ;  /* 0x0020f00001187983 */ /* 0x000ea20000300a00 */
[----:B------:R-:W-:-:S02]  /*1eaa0*/  IMAD.MOV.U32 R3, RZ, RZ, R17 ;  /* 0x000000ffff037224 */ /* 0x000fc400078e0011 */
[----:B--2---:R-:W-:Y:S01]  /*1eab0*/  HMMA.16816.F32 R16, R12, R18, R24 ;  /* 0x000000120c10723c */ /* 0x004fe20000001818 */
[----:B------:R-:W2:Y:S04]  /*1eac0*/  LDL.LU.64 R26, [R1+0x20e8] ;  /* 0x0020e800011a7983 */ /* 0x000ea80000300a00 */
[----:B------:R-:W2:-:S14]  /*1ead0*/  LDL.LU.64 R24, [R1+0x20e0] ;  /* 0x0020e00001187983 */ /* 0x000e9c0000300a00 */
[----:B------:R-:W-:Y:S04]  /*1eae0*/  STL.64 [R1+0x590], R16 ;  /* 0x0005901001007387 */ /* 0x000fe80000100a00 */
[----:B------:R0:W-:Y:S04]  /*1eaf0*/  STL.64 [R1+0x598], R18 ;  /* 0x0005981201007387 */ /* 0x0001e80000100a00 */
[----:B0-----:R-:W4:Y:S04]  /*1eb00*/  LDL.LU.64 R18, [R1+0x20d8] ;  /* 0x0020d80001127983 */ /* 0x001f280000300a00 */
[----:B------:R-:W3:Y:S01]  /*1eb10*/  LDL.LU.64 R16, [R1+0x20d0] ;  /* 0x0020d00001107983 */ /* 0x000ee20000300a00 */
[----:B--2---:R-:W-:-:S15]  /*1eb20*/  HMMA.16816.F32 R24, R12, R28, R24 ;  /* 0x0000001c0c18723c */ /* 0x004fde0000001818 */
[----:B------:R-:W-:-:S04]  /*1eb30*/  NOP ;  /* 0x0000000000007918 */ /* 0x000fc80000000000 */
[----:B------:R-:W-:Y:S04]  /*1eb40*/  STL.64 [R1+0x580], R24 ;  /* 0x0005801801007387 */ /* 0x000fe80000100a00 */
[----:B------:R0:W-:Y:S04]  /*1eb50*/  STL.64 [R1+0x588], R26 ;  /* 0x0005881a01007387 */ /* 0x0001e80000100a00 */
[----:B0-----:R-:W2:Y:S04]  /*1eb60*/  LDL.LU.64 R26, [R1+0x20c8] ;  /* 0x0020c800011a7983 */ /* 0x001ea80000300a00 */
[----:B------:R-:W3:Y:S01]  /*1eb70*/  LDL.LU.64 R24, [R1+0x20c0] ;  /* 0x0020c00001187983 */ /* 0x000ee20000300a00 */
[C---:B--2---:R-:W-:Y:S08]  /*1eb80*/  HMMA.16816.F32 R20, R12.reuse, R26, R20 ;  /* 0x0000001a0c14723c */ /* 0x044ff00000001814 */
[C---:B---3--:R-:W-:Y:S11]  /*1eb90*/  HMMA.16816.F32 R8, R12.reuse, R24, R8 ;  /* 0x000000180c08723c */ /* 0x048ff60000001808 */
[----:B------:R-:W-:Y:S04]  /*1eba0*/  STL.64 [R1+0x570], R20 ;  /* 0x0005701401007387 */ /* 0x000fe80000100a00 */
[----:B------:R0:W-:Y:S04]  /*1ebb0*/  STL.64 [R1+0x578], R22 ;  /* 0x0005781601007387 */ /* 0x0001e80000100a00 */
[----:B0-----:R-:W2:Y:S04]  /*1ebc0*/  LDL.LU.64 R22, [R1+0x20b8] ;  /* 0x0020b80001167983 */ /* 0x001ea80000300a00 */
[----:B------:R-:W3:Y:S04]  /*1ebd0*/  LDL.LU.64 R20, [R1+0x20b0] ;  /* 0x0020b00001147983 */ /* 0x000ee80000300a00 */
[----:B------:R-:W-:Y:S04]  /*1ebe0*/  STL.64 [R1+0x1ff0], R26 ;  /* 0x001ff01a01007387 */ /* 0x000fe80000100a00 */
[----:B------:R0:W-:Y:S04]  /*1ebf0*/  STL.64 [R1+0x1fe8], R24 ;  /* 0x001fe81801007387 */ /* 0x0001e80000100a00 */
[----:B------:R1:W-:Y:S04]  /*1ec00*/  STL.64 [R1+0x560], R8 ;  /* 0x0005600801007387 */ /* 0x0003e80000100a00 */
[----:B------:R1:W-:Y:S04]  /*1ec10*/  STL.64 [R1+0x568], R10 ;  /* 0x0005680a01007387 */ /* 0x0003e80000100a00 */
[----:B0-----:R-:W3:Y:S04]  /*1ec20*/  LDL.LU.64 R24, [R1+0x540] ;  /* 0x0005400001187983 */ /* 0x001ee80000300a00 */
[----:B------:R-:W3:Y:S04]  /*1ec30*/  LDL.LU.64 R26, [R1+0x548] ;  /* 0x00054800011a7983 */ /* 0x000ee80000300a00 */
[----:B-1----:R-:W3:Y:S04]  /*1ec40*/  LDL.LU.64 R8, [R1+0x520] ;  /* 0x0005200001087983 */ /* 0x002ee80000300a00 */
[----:B------:R-:W3:Y:S01]  /*1ec50*/  LDL.LU.64 R10, [R1+0x528] ;  /* 0x00052800010a7983 */ /* 0x000ee20000300a00 */
[----:B--2---:R-:W-:-:S15]  /*1ec60*/  HMMA.16816.F32 R4, R12, R22, R4 ;  /* 0x000000160c04723c */ /* 0x004fde0000001804 */
[----:B------:R-:W-:-:S04]  /*1ec70*/  NOP ;  /* 0x0000000000007918 */ /* 0x000fc80000000000 */
[----:B------:R-:W-:Y:S04]  /*1ec80*/  STL.64 [R1+0x550], R4 ;  /* 0x0005500401007387 */ /* 0x000fe80000100a00 */
[----:B------:R-:W-:Y:S04]  /*1ec90*/  STL.64 [R1+0x558], R6 ;  /* 0x0005580601007387 */ /* 0x000fe80000100a00 */
[----:B---3--:R-:W-:Y:S04]  /*1eca0*/  STL.64 [R1+0x20a8], R10 ;  /* 0x0020a80a01007387 */ /* 0x008fe80000100a00 */
[----:B------:R0:W-:Y:S04]  /*1ecb0*/  STL.64 [R1+0x20a0], R8 ;  /* 0x0020a00801007387 */ /* 0x0001e80000100a00 */
[----:B0-----:R-:W4:Y:S04]  /*1ecc0*/  LDL.LU.64 R8, [R1+0x530] ;  /* 0x0005300001087983 */ /* 0x001f280000300a00 */
[----:B------:R-:W4:Y:S04]  /*1ecd0*/  LDL.LU.64 R10, [R1+0x538] ;  /* 0x00053800010a7983 */ /* 0x000f280000300a00 */
[----:B------:R-:W2:Y:S04]  /*1ece0*/  LDL.LU.64 R4, [R1+0x500] ;  /* 0x0005000001047983 */ /* 0x000ea80000300a00 */
[----:B------:R-:W3:Y:S01]  /*1ecf0*/  LDL.LU.64 R6, [R1+0x508] ;  /* 0x0005080001067983 */ /* 0x000ee20000300a00 */
[C---:B------:R-:W-:Y:S08]  /*1ed00*/  HMMA.16816.F32 R24, R12.reuse, R20, R24 ;  /* 0x000000140c18723c */ /* 0x040ff00000001818 */
[C---:B----4-:R-:W-:Y:S01]  /*1ed10*/  HMMA.16816.F32 R8, R12.reuse, R18, R8 ;  /* 0x000000120c08723c */ /* 0x050fe20000001808 */
[----:B---3--:R-:W-:Y:S04]  /*1ed20*/  STL.64 [R1+0x2088], R6 ;  /* 0x0020880601007387 */ /* 0x008fe80000100a00 */
[----:B--2---:R0:W-:Y:S04]  /*1ed30*/  STL.64 [R1+0x2080], R4 ;  /* 0x0020800401007387 */ /* 0x0041e80000100a00 */
[----:B0-----:R-:W2:Y:S04]  /*1ed40*/  LDL.LU.64 R4, [R1+0x510] ;  /* 0x0005100001047983 */ /* 0x001ea80000300a00 */
[----:B------:R-:W2:Y:S04]  /*1ed50*/  LDL.LU.64 R6, [R1+0x518] ;  /* 0x0005180001067983 */ /* 0x000ea80000300a00 */
[----:B------:R0:W-:Y:S04]  /*1ed60*/  STL.64 [R1+0x540], R24 ;  /* 0x0005401801007387 */ /* 0x0001e80000100a00 */
[----:B------:R1:W-:Y:S04]  /*1ed70*/  STL.64 [R1+0x548], R26 ;  /* 0x0005481a01007387 */ /* 0x0003e80000100a00 */
[----:B0-----:R-:W3:Y:S04]  /*1ed80*/  LDL.LU R24, [R1+0x1050] ;  /* 0x0010500001187983 */ /* 0x001ee80000300800 */
[----:B------:R-:W3:Y:S04]  /*1ed90*/  LDL.LU R25, [R1+0x104c] ;  /* 0x00104c0001197983 */ /* 0x000ee80000300800 */
[----:B-1----:R-:W4:Y:S04]  /*1eda0*/  LDL.LU R26, [R1+0x1058] ;  /* 0x00105800011a7983 */ /* 0x002f280000300800 */
[----:B------:R-:W4:Y:S04]  /*1edb0*/  LDL.LU R27, [R1+0x1054] ;  /* 0x00105400011b7983 */ /* 0x000f280000300800 */
[----:B------:R-:W-:Y:S04]  /*1edc0*/  STL.64 [R1+0x1fe0], R22 ;  /* 0x001fe01601007387 */ /* 0x000fe80000100a00 */
[----:B------:R0:W-:Y:S04]  /*1edd0*/  STL.64 [R1+0x1fd8], R20 ;  /* 0x001fd81401007387 */ /* 0x0001e80000100a00 */
[----:B0-----:R-:W2:Y:S04]  /*1ede0*/  LDL.LU.64 R20, [R1+0x4e0] ;  /* 0x0004e00001147983 */ /* 0x001ea80000300a00 */
[----:B------:R-:W2:Y:S04]  /*1edf0*/  LDL.LU.64 R22, [R1+0x4e8] ;  /* 0x0004e80001167983 */ /* 0x000ea80000300a00 */
        /* <DEDUP_REMOVED lines=27> */
[----:B------:R3:W-:Y:S01]  /*1efb0*/  STL.64 [R1+0x1fb8], R8 ;  /* 0x001fb80801007387 */ /* 0x0007e20000100a00 */
[C---:B--2---:R-:W-:Y:S08]  /*1efc0*/  HMMA.16816.F32 R16, R12.reuse, R6, R16 ;  /* 0x000000060c10723c */ /* 0x044ff00000001810 */
[----:B---3--:R-:W-:Y:S01]  /*1efd0*/  HMMA.16816.F32 R8, R12, R4, R20 ;  /* 0x000000040c08723c */ /* 0x008fe20000001814 */
[----:B------:R0:W-:Y:S10]  /*1efe0*/  STL.64 [R1+0x2000], R6 ;  /* 0x0020000601007387 */ /* 0x0001f40000100a00 */
[----:B------:R-:W-:Y:S04]  /*1eff0*/  STL.64 [R1+0x4f0], R16 ;  /* 0x0004f01001007387 */ /* 0x000fe80000100a00 */
[----:B------:R-:W-:Y:S04]  /*1f000*/  STL.64 [R1+0x4f8], R18 ;  /* 0x0004f81201007387 */ /* 0x000fe80000100a00 */
[----:B0-----:R-:W2:Y:S04]  /*1f010*/  LDL R6, [R1] ;  /* 0x0000000001067983 */ /* 0x001ea80000100800 */
[----:B------:R-:W-:Y:S04]  /*1f020*/  STL.64 [R1+0x4e0], R8 ;  /* 0x0004e00801007387 */ /* 0x000fe80000100a00 */
[----:B------:R-:W-:Y:S04]  /*1f030*/  STL.64 [R1+0x4e8], R10 ;  /* 0x0004e80a01007387 */ /* 0x000fe80000100a00 */
[----:B------:R-:W2:Y:S04]  /*1f040*/  LDL R7, [R1+0x4] ;  /* 0x0000040001077983 */ /* 0x000ea80000100800 */
[----:B------:R0:W-:Y:S04]  /*1f050*/  STL.64 [R1+0x1ff8], R4 ;  /* 0x001ff80401007387 */ /* 0x0001e80000100a00 */
[----:B0-----:R-:W3:Y:S01]  /*1f060*/  LDL R4, [R1+0x8] ;  /* 0x0000080001047983 */ /* 0x001ee20000100800 */
[----:B------:R-:W-:-:S02]  /*1f070*/  IMAD.MOV.U32 R5, RZ, RZ, R3 ;  /* 0x000000ffff057224 */ /* 0x000fc400078e0003 */
[----:B------:R-:W-:Y:S01]  /*1f080*/  IMAD R16, R25, 0x100, R24 ;  /* 0x0000010019107824 */ /* 0x000fe200078e0218 */
[----:B--2---:R0:W-:Y:S02]  /*1f090*/  STL.64 [R1+0x2018], R6 ;  /* 0x0020180601007387 */ /* 0x0041e40000100a00 */
[----:B0-----:R-:W-:Y:S02]  /*1f0a0*/  IMAD.MOV.U32 R6, RZ, RZ, R2 ;  /* 0x000000ffff067224 */ /* 0x001fe400078e0002 */
[----:B------:R-:W-:Y:S01]  /*1f0b0*/  IMAD.MOV.U32 R7, RZ, RZ, R0 ;  /* 0x000000ffff077224 */ /* 0x000fe200078e0000 */
[----:B------:R-:W2:Y:S04]  /*1f0c0*/  LDL.LU R2, [R1+0x1060] ;  /* 0x0010600001027983 */ /* 0x000ea80000300800 */
[----:B------:R-:W2:Y:S04]  /*1f0d0*/  LDL.LU R3, [R1+0x1068] ;  /* 0x0010680001037983 */ /* 0x000ea80000300800 */
[----:B------:R-:W2:Y:S04]  /*1f0e0*/  LDL.LU R0, [R1+0x1064] ;  /* 0x0010640001007983 */ /* 0x000ea80000300800 */
[----:B---3--:R0:W-:Y:S04]  /*1f0f0*/  STL.64 [R1+0x2030], R4 ;  /* 0x0020300401007387 */ /* 0x0081e80000100a00 */
[----:B0-----:R-:W3:Y:S04]  /*1f100*/  LDL R4, [R1+0x18] ;  /* 0x0000180001047983 */ /* 0x001ee80000100800 */
[----:B------:R-:W3:Y:S04]  /*1f110*/  LDL R5, [R1+0x1c] ;  /* 0x00001c0001057983 */ /* 0x000ee80000100800 */
[----:B------:R0:W-:Y:S04]  /*1f120*/  STL.64 [R1+0x2048], R6 ;  /* 0x0020480601007387 */ /* 0x0001e80000100a00 */
[----:B0-----:R-:W2:Y:S04]  /*1f130*/  LDL.LU R6, [R1+0x105c] ;  /* 0x00105c0001067983 */ /* 0x001ea80000300800 */
[----:B------:R0:W-:Y:S01]  /*1f140*/  STL [R1+0x2060], R16 ;  /* 0x0020601001007387 */ /* 0x0001e20000100800 */
[----:B----4-:R-:W-:-:S03]  /*1f150*/  IMAD R7, R27, 0x100, R26 ;  /* 0x000001001b077824 */ /* 0x010fc600078e021a */
[----:B0-----:R-:W4:Y:S04]  /*1f160*/  LDL.LU.64 R16, [R1+0x2a0] ;  /* 0x0002a00001107983 */ /* 0x001f280000300a00 */
[----:B------:R-:W4:Y:S04]  /*1f170*/  LDL.LU.64 R18, [R1+0x2a8] ;  /* 0x0002a80001127983 */ /* 0x000f280000300a00 */
[----:B------:R-:W2:Y:S04]  /*1f180*/  LDL.LU.64 R24, [R1+0x490] ;  /* 0x0004900001187983 */ /* 0x000ea80000300a00 */
[----:B------:R-:W2:Y:S04]  /*1f190*/  LDL.LU.64 R26, [R1+0x498] ;  /* 0x00049800011a7983 */ /* 0x000ea80000300a00 */
[----:B--2---:R-:W-:Y:S04]  /*1f1a0*/  STL.64 [R1+0x2010], R26 ;  /* 0x0020101a01007387 */ /* 0x004fe80000100a00 */
[----:B------:R0:W-:Y:S04]  /*1f1b0*/  STL.64 [R1+0x2008], R24 ;  /* 0x0020081801007387 */ /* 0x0001e80000100a00 */
[----:B0-----:R-:W2:Y:S04]  /*1f1c0*/  LDL.LU.64 R24, [R1+0x4a0] ;  /* 0x0004a00001187983 */ /* 0x001ea80000300a00 */
        /* <DEDUP_REMOVED lines=8> */
[----:B------:R-:W2:Y:S01]  /*1f250*/  LDL.LU.64 R26, [R1+0x4c8] ;  /* 0x0004c800011a7983 */ /* 0x000ea20000300a00 */
[----:B------:R-:W-:-:S02]  /*1f260*/  IMAD R6, R6, 0x100, R2 ;  /* 0x0000010006067824 */ /* 0x000fc400078e0202 */
[----:B------:R-:W-:Y:S01]  /*1f270*/  IMAD R0, R0, 0x100, R3 ;  /* 0x0000010000007824 */ /* 0x000fe200078e0203 */
[----:B--2---:R-:W-:Y:S04]  /*1f280*/  STL.64 [R1+0x2058], R26 ;  /* 0x0020581a01007387 */ /* 0x004fe80000100a00 */
[----:B------:R0:W-:Y:S04]  /*1f290*/  STL.64 [R1+0x2050], R24 ;  /* 0x0020501801007387 */ /* 0x0001e80000100a00 */
[----:B0-----:R-:W3:Y:S04]  /*1f2a0*/  LDL.LU.64 R24, [R1+0x4d0] ;  /* 0x0004d00001187983 */ /* 0x001ee80000300a00 */
[----:B------:R-:W3:Y:S04]  /*1f2b0*/  LDL.LU.64 R26, [R1+0x4d8] ;  /* 0x0004d800011a7983 */ /* 0x000ee80000300a00 */
[----:B------:R-:W2:Y:S04]  /*1f2c0*/  LDL.LU.64 R20, [R1+0x480] ;  /* 0x0004800001147983 */ /* 0x000ea80000300a00 */
[----:B------:R-:W2:Y:S04]  /*1f2d0*/  LDL.LU.64 R22, [R1+0x488] ;  /* 0x0004880001167983 */ /* 0x000ea80000300a00 */
[----:B------:R-:W2:Y:S04]  /*1f2e0*/  LDL.LU.64 R8, [R1+0x470] ;  /* 0x0004700001087983 */ /* 0x000ea80000300a00 */
[----:B------:R-:W2:Y:S04]  /*1f2f0*/  LDL.LU.64 R10, [R1+0x478] ;  /* 0x00047800010a7983 */ /* 0x000ea80000300a00 */
[----:B------:R-:W4:Y:S04]  /*1f300*/  LDL.LU R2, [R1+0x2068] ;  /* 0x0020680001027983 */ /* 0x000f280000300800 */
[----:B------:R-:W4:Y:S02]  /*1f310*/  LDL.LU R3, [R1+0x2064] ;  /* 0x0020640001037983 */ /* 0x000f240000300800 */
[----:B----4-:R-:W-:Y:S02]  /*1f320*/  HMMA.16816.F32 R12, R12, R2, R16 ;  /* 0x000000020c0c723c */ /* 0x010fe40000001810 */
[----:B------:R-:W4:-:S15]  /*1f330*/  LDL.LU R16, [R1+0x2060] ;  /* 0x0020600001107983 */ /* 0x000f1e0000300800 */
[----:B------:R-:W-:Y:S02]  /*1f340*/  NOP ;  /* 0x0000000000007918 */ /* 0x000fe40000000000 */
[----:B------:R0:W-:Y:S04]  /*1f350*/  STL.64 [R1+0x2a0], R12 ;  /* 0x0002a00c01007387 */ /* 0x0001e80000100a00 */
[----:B------:R1:W-:Y:S01]  /*1f360*/  STL.64 [R1+0x2a8], R14 ;  /* 0x0002a80e01007387 */ /* 0x0003e20000100a00 */
[----:B0-----:R-:W-:Y:S02]  /*1f370*/  F2FP.F16.E5M2.UNPACK_B R13, R7 ;  /* 0x00000007ff0d723e */ /* 0x001fe400020004ff */
[----:B-1----:R-:W-:Y:S02]  /*1f380*/  F2FP.F16.E5M2.UNPACK_B R14, R6 ;  /* 0x00000006ff0e723e */ /* 0x002fe400020004ff */
[----:B------:R-:W-:Y:S02]  /*1f390*/  F2FP.F16.E5M2.UNPACK_B R15, R0 ;  /* 0x00000000ff0f723e */ /* 0x000fe400020004ff */
[----:B----4-:R-:W-:-:S02]  /*1f3a0*/  F2FP.F16.E5M2.UNPACK_B R12, R16 ;  /* 0x00000010ff0c723e */ /* 0x010fc400020004ff */
[----:B------:R-:W4:Y:S04]  /*1f3b0*/  LDL.LU.64 R16, [R1+0x460] ;  /* 0x0004600001107983 */ /* 0x000f280000300a00 */
[----:B------:R-:W4:Y:S01]  /*1f3c0*/  LDL.LU.64 R18, [R1+0x468] ;  /* 0x0004680001127983 */ /* 0x000f220000300a00 */
[----:B---3--:R-:W-:Y:S03]  /*1f3d0*/  HMMA.16816.F32 R4, R12, R4, R24 ;  /* 0x000000040c04723c */ /* 0x008fe60000001818 */
[----:B------:R-:W3:Y:S04]  /*1f3e0*/  LDL.LU.64 R26, [R1+0x2058] ;  /* 0x00205800011a7983 */ /* 0x000ee80000300a00 */
[----:B------:R-:W3:-:S12]  /*1f3f0*/  LDL.LU.64 R24, [R1+0x2050] ;  /* 0x0020500001187983 */ /* 0x000ed80000300a00 */
[----:B------:R-:W-:Y:S04]  /*1f400*/  STL.64 [R1+0x4d0], R4 ;  /* 0x0004d00401007387 */ /* 0x000fe80000100a00 */
[----:B------:R0:W-:Y:S04]  /*1f410*/  STL.64 [R1+0x4d8], R6 ;  /* 0x0004d80601007387 */ /* 0x0001e80000100a00 */
[----:B0-----:R-:W3:Y:S02]  /*1f420*/  LDL.LU.64 R6, [R1+0x2048] ;  /* 0x0020480001067983 */ /* 0x001ee40000300a00 */
[----:B---3--:R-:W-:Y:S02]  /*1f430*/  HMMA.16816.F32 R4, R12, R6, R24 ;  /* 0x000000060c04723c */ /* 0x008fe40000001818 */
[----:B------:R-:W3:Y:S04]  /*1f440*/  LDL.LU.64 R26, [R1+0x2040] ;  /* 0x00204000011a7983 */ /* 0x000ee80000300a00 */
[----:B------:R-:W3:-:S13]  /*1f450*/  LDL.LU.64 R24, [R1+0x2038] ;  /* 0x0020380001187983 */ /* 0x000eda0000300a00 */
[----:B------:R0:W-:Y:S04]  /*1f460*/  STL.64 [R1+0x4c0], R4 ;  /* 0x0004c00401007387 */ /* 0x0001e80000100a00 */
[----:B------:R3:W-:Y:S04]  /*1f470*/  STL.64 [R1+0x4c8], R6 ;  /* 0x0004c80601007387 */ /* 0x0007e80000100a00 */
[----:B0-----:R-:W3:Y:S02]  /*1f480*/  LDL.LU.64 R4, [R1+0x2030] ;  /* 0x0020300001047983 */ /* 0x001ee40000300a00 */
[----:B---3--:R-:W-:Y:S02]  /*1f490*/  HMMA.16816.F32 R4, R12, R4, R24 ;  /* 0x000000040c04723c */ /* 0x008fe40000001818 */
[----:B------:R-:W3:Y:S04]  /*1f4a0*/  LDL.LU.64 R26, [R1+0x2028] ;  /* 0x00202800011a7983 */ /* 0x000ee80000300a00 */
[----:B------:R-:W3:-:S13]  /*1f4b0*/  LDL.LU.64 R24, [R1+0x2020] ;  /* 0x0020200001187983 */ /* 0x000eda0000300a00 */
[----:B------:R-:W-:Y:S04]  /*1f4c0*/  STL.64 [R1+0x4b0], R4 ;  /* 0x0004b00401007387 */ /* 0x000fe80000100a00 */
[----:B------:R0:W-:Y:S04]  /*1f4d0*/  STL.64 [R1+0x4b8], R6 ;  /* 0x0004b80601007387 */ /* 0x0001e80000100a00 */
[----:B0-----:R-:W3:Y:S02]  /*1f4e0*/  LDL.LU.64 R6, [R1+0x2018] ;  /* 0x0020180001067983 */ /* 0x001ee40000300a00 */
[----:B---3--:R-:W-:Y:S02]  /*1f4f0*/  HMMA.16816.F32 R4, R12, R6, R24 ;  /* 0x000000060c04723c */ /* 0x008fe40000001818 */
[----:B------:R-:W3:Y:S04]  /*1f500*/  LDL.LU.64 R26, [R1+0x2010] ;  /* 0x00201000011a7983 */ /* 0x000ee80000300a00 */
[----:B------:R-:W3:-:S13]  /*1f510*/  LDL.LU.64 R24, [R1+0x2008] ;  /* 0x0020080001187983 */ /* 0x000eda0000300a00 */
[----:B------:R-:W-:Y:S04]  /*1f520*/  STL.64 [R1+0x4a0], R4 ;  /* 0x0004a00401007387 */ /* 0x000fe80000100a00 */
[----:B------:R0:W-:Y:S04]  /*1f530*/  STL.64 [R1+0x4a8], R6 ;  /* 0x0004a80601007387 */ /* 0x0001e80000100a00 */
[----:B0-----:R-:W2:Y:S04]  /*1f540*/  LDL.LU.64 R6, [R1+0x2000] ;  /* 0x0020000001067983 */ /* 0x001ea80000300a00 */
[----:B------:R-:W2:Y:S01]  /*1f550*/  LDL.LU.64 R4, [R1+0x1ff8] ;  /* 0x001ff80001047983 */ /* 0x000ea20000300a00 */
[----:B---3--:R-:W-:-:S15]  /*1f560*/  HMMA.16816.F32 R24, R12, R28, R24 ;  /* 0x0000001c0c18723c */ /* 0x008fde0000001818 */
[----:B------:R-:W-:-:S04]  /*1f570*/  NOP ;  /* 0x0000000000007918 */ /* 0x000fc80000000000 */
[----:B------:R-:W-:Y:S04]  /*1f580*/  STL.64 [R1+0x490], R24 ;  /* 0x0004901801007387 */ /* 0x000fe80000100a00 */
[----:B------:R0:W-:Y:S04]  /*1f590*/  STL.64 [R1+0x498], R26 ;  /* 0x0004981a01007387 */ /* 0x0001e80000100a00 */
[----:B0-----:R-:W2:Y:S04]  /*1f5a0*/  LDL.LU.64 R26, [R1+0x1ff0] ;  /* 0x001ff000011a7983 */ /* 0x001ea80000300a00 */
[----:B------:R-:W3:Y:S04]  /*1f5b0*/  LDL.LU.64 R24, [R1+0x1fe8] ;  /* 0x001fe80001187983 */ /* 0x000ee80000300a00 */
[----:B------:R-:W-:Y:S01]  /*1f5c0*/  STL.64 [R1+0x1f68], R28 ;  /* 0x001f681c01007387 */ /* 0x000fe20000100a00 */
[C---:B--2---:R-:W-:Y:S08]  /*1f5d0*/  HMMA.16816.F32 R20, R12.reuse, R26, R20 ;  /* 0x0000001a0c14723c */ /* 0x044ff00000001814 */
[C---:B---3--:R-:W-:Y:S11]  /*1f5e0*/  HMMA.16816.F32 R8, R12.reuse, R24, R8 ;  /* 0x000000180c08723c */ /* 0x048ff60000001808 */
[----:B------:R-:W-:Y:S04]  /*1f5f0*/  STL.64 [R1+0x480], R20 ;  /* 0x0004801401007387 */ /* 0x000fe80000100a00 */
[----:B------:R0:W-:Y:S04]  /*1f600*/  STL.64 [R1+0x488], R22 ;  /* 0x0004881601007387 */ /* 0x0001e80000100a00 */
[----:B0-----:R-:W4:Y:S04]  /*1f610*/  LDL.LU.64 R22, [R1+0x1fe0] ;  /* 0x001fe00001167983 */ /* 0x001f280000300a00 */
[----:B------:R-:W2:Y:S04]  /*1f620*/  LDL.LU.64 R20, [R1+0x1fd8] ;  /* 0x001fd80001147983 */ /* 0x000ea80000300a00 */
[----:B------:R0:W-:Y:S04]  /*1f630*/  STL.64 [R1+0x470], R8 ;  /* 0x0004700801007387 */ /* 0x0001e80000100a00 */
[----:B------:R1:W-:Y:S04]  /*1f640*/  STL.64 [R1+0x478], R10 ;  /* 0x0004780a01007387 */ /* 0x0003e80000100a00 */
[----:B0-----:R-:W3:Y:S04]  /*1f650*/  LDL.LU.64 R8, [R1+0x440] ;  /* 0x0004400001087983 */ /* 0x001ee80000300a00 */
[----:B-1----:R-:W3:Y:S04]  /*1f660*/  LDL.LU.64 R10, [R1+0x448] ;  /* 0x00044800010a7983 */ /* 0x002ee80000300a00 */
[----:B------:R-:W-:Y:S04]  /*1f670*/  STL.64 [R1+0x1f60], R26 ;  /* 0x001f601a01007387 */ /* 0x000fe80000100a00 */
[----:B------:R0:W-:Y:S04]  /*1f680*/  STL.64 [R1+0x1f58], R24 ;  /* 0x001f581801007387 */ /* 0x0001e80000100a00 */
[----:B0-----:R-:W2:Y:S04]  /*1f690*/  LDL.LU.64 R24, [R1+0x450] ;  /* 0x0004500001187983 */ /* 0x001ea80000300a00 */
[----:B------:R-:W2:Y:S01]  /*1f6a0*/  LDL.LU.64 R26, [R1+0x458] ;  /* 0x00045800011a7983 */ /* 0x000ea20000300a00 */
[C---:B----4-:R-:W-:Y:S08]  /*1f6b0*/  HMMA.16816.F32 R16, R12.reuse, R22, R16 ;  /* 0x000000160c10723c */ /* 0x050ff00000001810 */
[C---:B--2---:R-:W-:Y:S11]  /*1f6c0*/  HMMA.16816.F32 R24, R12.reuse, R20, R24 ;  /* 0x000000140c18723c */ /* 0x044ff60000001818 */
[----:B------:R-:W-:Y:S04]  /*1f6d0*/  STL.64 [R1+0x460], R16 ;  /* 0x0004601001007387 */ /* 0x000fe80000100a00 */
[----:B------:R0:W-:Y:S04]  /*1f6e0*/  STL.64 [R1+0x468], R18 ;  /* 0x0004681201007387 */ /* 0x0001e80000100a00 */
[----:B0-----:R-:W3:Y:S04]  /*1f6f0*/  LDL.LU.64 R18, [R1+0x1fd0] ;  /* 0x001fd00001127983 */ /* 0x001ee80000300a00 */
[----:B------:R-:W2:Y:S04]  /*1f700*/  LDL.LU.64 R16, [R1+0x1fc8] ;  /* 0x001fc80001107983 */ /* 0x000ea80000300a00 */
[----:B------:R-:W4:Y:S04]  /*1f710*/  LDL.LU R28, [R1+0x1070] ;  /* 0x00107000011c7983 */ /* 0x000f280000300800 */
[----:B------:R-:W4:Y:S04]  /*1f720*/  LDL.LU R29, [R1+0x106c] ;  /* 0x00106c00011d7983 */ /* 0x000f280000300800 */
[----:B------:R0:W-:Y:S04]  /*1f730*/  STL.64 [R1+0x450], R24 ;  /* 0x0004501801007387 */ /* 0x0001e80000100a00 */
[----:B------:R1:W-:Y:S04]  /*1f740*/  STL.64 [R1+0x458], R26 ;  /* 0x0004581a01007387 */ /* 0x0003e80000100a00 */
[----:B------:R-:W2:Y:S04]  /*1f750*/  LDL.LU R0, [R1+0x1084] ;  /* 0x0010840001007983 */ /* 0x000ea80000300800 */
[----:B0-----:R-:W2:Y:S04]  /*1f760*/  LDL.64 R24, [R1+0x18] ;  /* 0x0000180001187983 */ /* 0x001ea80000100a00 */
[----:B-1----:R-:W2:Y:S04]  /*1f770*/  LDL.LU.64 R26, [R1+0x10] ;  /* 0x00001000011a7983 */ /* 0x002ea80000300a00 */
[----:B--2---:R-:W-:Y:S04]  /*1f780*/  STL.64 [R1+0x1fa0], R26 ;  /* 0x001fa01a01007387 */ /* 0x004fe80000100a00 */
[----:B------:R0:W-:Y:S04]  /*1f790*/  STL.64 [R1+0x1f98], R24 ;  /* 0x001f981801007387 */ /* 0x0001e80000100a00 */
[----:B0-----:R-:W2:Y:S04]  /*1f7a0*/  LDL.LU.64 R24, [R1+0x410] ;  /* 0x0004100001187983 */ /* 0x001ea80000300a00 */
[----:B------:R-:W2:Y:S04]  /*1f7b0*/  LDL.LU.64 R26, [R1+0x418] ;  /* 0x00041800011a7983 */ /* 0x000ea80000300a00 */
        /* <DEDUP_REMOVED lines=8> */
[----:B0-----:R-:W3:Y:S04]  /*1f840*/  LDL.LU.64 R10, [R1+0x1fc0] ;  /* 0x001fc000010a7983 */ /* 0x001ee80000300a00 */
[----:B------:R-:W3:Y:S01]  /*1f850*/  LDL.LU.64 R8, [R1+0x1fb8] ;  /* 0x001fb80001087983 */ /* 0x000ee20000300a00 */
        /* <DEDUP_REMOVED lines=8> */
[----:B0-----:R-:W2:Y:S04]  /*1f8e0*/  LDL.LU.64 R16, [R1+0x420] ;  /* 0x0004200001107983 */ /* 0x001ea80000300a00 */
[----:B------:R-:W2:Y:S04]  /*1f8f0*/  LDL.LU.64 R18, [R1+0x428] ;  /* 0x0004280001127983 */ /* 0x000ea80000300a00 */
[----:B---3--:R0:W-:Y:S01]  /*1f900*/  STL [R1+0x1f10], R10 ;  /* 0x001f100a01007387 */ /* 0x0081e20000100800 */
[----:B--2---:R-:W-:Y:S03]  /*1f910*/  HMMA.16816.F32 R16, R12, R10, R16 ;  /* 0x0000000a0c10723c */ /* 0x004fe60000001810 */
[----:B0-----:R-:W2:-:S15]  /*1f920*/  LDL.LU R10, [R1+0x1088] ;  /* 0x00108800010a7983 */ /* 0x001e9e0000300800 */
[----:B------:R-:W-:Y:S01]  /*1f930*/  NOP ;  /* 0x0000000000007918 */ /* 0x000fe20000000000 */
[----:B------:R-:W-:Y:S04]  /*1f940*/  STL.64 [R1+0x420], R16 ;  /* 0x0004201001007387 */ /* 0x000fe80000100a00 */
[----:B------:R-:W-:Y:S04]  /*1f950*/  STL.64 [R1+0x428], R18 ;  /* 0x0004281201007387 */ /* 0x000fe80000100a00 */
[----:B------:R0:W-:Y:S04]  /*1f960*/  STL [R1+0x1f0c], R11 ;  /* 0x001f0c0b01007387 */ /* 0x0001e80000100800 */
[----:B0-----:R-:W3:Y:S01]  /*1f970*/  LDL.LU R11, [R1+0x107c] ;  /* 0x00107c00010b7983 */ /* 0x001ee20000300800 */
[----:B------:R-:W-:Y:S03]  /*1f980*/  HMMA.16816.F32 R16, R12, R8, R24 ;  /* 0x000000080c10723c */ /* 0x000fe60000001818 */
[----:B------:R-:W2:Y:S04]  /*1f990*/  LDL.LU.64 R24, [R1+0x290] ;  /* 0x0002900001187983 */ /* 0x000ea80000300a00 */
[----:B------:R-:W2:-:S12]  /*1f9a0*/  LDL.LU.64 R26, [R1+0x298] ;  /* 0x00029800011a7983 */ /* 0x000e980000300a00 */
[----:B------:R-:W-:Y:S04]  /*1f9b0*/  STL.64 [R1+0x410], R16 ;  /* 0x0004101001007387 */ /* 0x000fe80000100a00 */
[----:B------:R-:W-:Y:S04]  /*1f9c0*/  STL.64 [R1+0x418], R18 ;  /* 0x0004181201007387 */ /* 0x000fe80000100a00 */
[----:B--2---:R-:W-:Y:S04]  /*1f9d0*/  STL.64 [R1+0x1fb0], R26 ;  /* 0x001fb01a01007387 */ /* 0x004fe80000100a00 */
[----:B------:R0:W-:Y:S04]  /*1f9e0*/  STL.64 [R1+0x1fa8], R24 ;  /* 0x001fa81801007387 */ /* 0x0001e80000100a00 */
[----:B0-----:R-:W2:Y:S04]  /*1f9f0*/  LDL.LU.64 R24, [R1+0x3f0] ;  /* 0x0003f00001187983 */ /* 0x001ea80000300a00 */
[----:B------:R-:W2:Y:S01]  /*1fa00*/  LDL.LU.64 R26, [R1+0x3f8] ;  /* 0x0003f800011a7983 */ /* 0x000ea20000300a00 */
[C---:B------:R-:W-:Y:S03]  /*1fa10*/  HMMA.16816.F32 R16, R12.reuse, R6, R20 ;  /* 0x000000060c10723c */ /* 0x040fe60000001814 */
[----:B------:R0:W-:Y:S04]  /*1fa20*/  STL [R1+0x1f14], R9 ;  /* 0x001f140901007387 */ /* 0x0001e80000100800 */
[----:B0-----:R-:W3:Y:S04]  /*1fa30*/  LDL.LU R9, [R1+0x1074] ;  /* 0x0010740001097983 */ /* 0x001ee80000300800 */
[----:B------:R0:W-:Y:S04]  /*1fa40*/  STL [R1+0x1f80], R8 ;  /* 0x001f800801007387 */ /* 0x0001e80000100800 */
[----:B0-----:R-:W3:Y:S04]  /*1fa50*/  LDL.LU R8, [R1+0x1078] ;  /* 0x0010780001087983 */ /* 0x001ee80000300800 */
[----:B------:R-:W3:Y:S04]  /*1fa60*/  LDL.LU.64 R20, [R1+0x3e0] ;  /* 0x0003e00001147983 */ /* 0x000ee80000300a00 */
[----:B------:R-:W3:Y:S04]  /*1fa70*/  LDL.LU.64 R22, [R1+0x3e8] ;  /* 0x0003e80001167983 */ /* 0x000ee80000300a00 */
[----:B------:R0:W-:Y:S04]  /*1fa80*/  STL.64 [R1+0x400], R16 ;  /* 0x0004001001007387 */ /* 0x0001e80000100a00 */
[----:B------:R1:W-:Y:S04]  /*1fa90*/  STL.64 [R1+0x408], R18 ;  /* 0x0004081201007387 */ /* 0x0003e80000100a00 */
[----:B0-----:R-:W3:Y:S04]  /*1faa0*/  LDL.LU.64 R16, [R1+0x3d0] ;  /* 0x0003d00001107983 */ /* 0x001ee80000300a00 */
[----:B-1----:R-:W3:Y:S04]  /*1fab0*/  LDL.LU.64 R18, [R1+0x3d8] ;  /* 0x0003d80001127983 */ /* 0x002ee80000300a00 */
[----:B------:R-:W-:Y:S04]  /*1fac0*/  STL [R1+0x1f08], R6 ;  /* 0x001f080601007387 */ /* 0x000fe80000100800 */
[----:B------:R-:W-:Y:S01]  /*1fad0*/  STL [R1+0x1f04], R7 ;  /* 0x001f040701007387 */ /* 0x000fe20000100800 */
[----:B--2---:R-:W-:-:S15]  /*1fae0*/  HMMA.16816.F32 R24, R12, R4, R24 ;  /* 0x000000040c18723c */ /* 0x004fde0000001818 */
[----:B------:R-:W-:-:S04]  /*1faf0*/  NOP ;  /* 0x0000000000007918 */ /* 0x000fc80000000000 */
[----:B------:R-:W-:Y:S04]  /*1fb00*/  STL.64 [R1+0x3f0], R24 ;  /* 0x0003f01801007387 */ /* 0x000fe80000100a00 */
[----:B------:R0:W-:Y:S04]  /*1fb10*/  STL.64 [R1+0x3f8], R26 ;  /* 0x0003f81a01007387 */ /* 0x0001e80000100a00 */
[----:B0-----:R-:W2:Y:S04]  /*1fb20*/  LDL.LU.64 R26, [R1+0x1fb0] ;  /* 0x001fb000011a7983 */ /* 0x001ea80000300a00 */
[----:B------:R-:W2:Y:S04]  /*1fb30*/  LDL.LU.64 R24, [R1+0x1fa8] ;  /* 0x001fa80001187983 */ /* 0x000ea80000300a00 */
[----:B------:R0:W-:Y:S01]  /*1fb40*/  STL [R1+0x1f00], R5 ;  /* 0x001f000501007387 */ /* 0x0001e20000100800 */
[----:B----4-:R-:W-:-:S03]  /*1fb50*/  IMAD R7, R29, 0x100, R28 ;  /* 0x000001001d077824 */ /* 0x010fc600078e021c */
[----:B0-----:R-:W4:Y:S04]  /*1fb60*/  LDL.LU R5, [R1+0x1080] ;  /* 0x0010800001057983 */ /* 0x001f280000300800 */
[----:B------:R-:W4:Y:S01]  /*1fb70*/  LDL.LU.64 R28, [R1] ;  /* 0x00000000011c7983 */ /* 0x000f220000300a00 */
[----:B---3--:R-:W-:-:S03]  /*1fb80*/  IMAD R6, R9, 0x100, R8 ;  /* 0x0000010009067824 */ /* 0x008fc600078e0208 */
[----:B------:R-:W3:Y:S01]  /*1fb90*/  LDL.LU.64 R8, [R1+0x8] ;  /* 0x0000080001087983 */ /* 0x000ee20000300a00 */
[----:B--2---:R-:W-:Y:S03]  /*1fba0*/  HMMA.16816.F32 R12, R12, R2, R24 ;  /* 0x000000020c0c723c */ /* 0x004fe60000001818 */
[----:B------:R-:W2:Y:S04]  /*1fbb0*/  LDL.LU.64 R26, [R1+0x1fa0] ;  /* 0x001fa000011a7983 */ /* 0x000ea80000300a00 */
[----:B------:R-:W2:Y:S01]  /*1fbc0*/  LDL.LU.64 R24, [R1+0x1f98] ;  /* 0x001f980001187983 */ /* 0x000ea20000300a00 */
[----:B------:R-:W-:Y:S02]  /*1fbd0*/  IMAD R0, R0, 0x100, R10 ;  /* 0x0000010000007824 */ /* 0x000fe400078e020a */
[----:B----4-:R-:W-:-:S09]  /*1fbe0*/  IMAD R5, R11, 0x100, R5 ;  /* 0x000001000b057824 */ /* 0x010fd200078e0205 */
[----:B------:R0:W-:Y:S04]  /*1fbf0*/  STL.64 [R1+0x290], R12 ;  /* 0x0002900c01007387 */ /* 0x0001e80000100a00 */
[----:B------:R1:W-:Y:S01]  /*1fc00*/  STL.64 [R1+0x298], R14 ;  /* 0x0002980e01007387 */ /* 0x0003e20000100a00 */
[----:B0-----:R-:W-:Y:S02]  /*1fc10*/  F2FP.F16.E5M2.UNPACK_B R12, R7 ;  /* 0x00000007ff0c723e */ /* 0x001fe400020004ff */
[----:B------:R-:W-:Y:S02]  /*1fc20*/  F2FP.F16.E5M2.UNPACK_B R13, R6 ;  /* 0x00000006ff0d723e */ /* 0x000fe400020004ff */
[----:B-1----:R-:W-:Y:S02]  /*1fc30*/  F2FP.F16.E5M2.UNPACK_B R14, R5 ;  /* 0x00000005ff0e723e */ /* 0x002fe400020004ff */
[----:B------:R-:W-:-:S07]  /*1fc40*/  F2FP.F16.E5M2.UNPACK_B R15, R0 ;  /* 0x00000000ff0f723e */ /* 0x000fce00020004ff */
[C---:B--2---:R-:W-:Y:S08]  /*1fc50*/  HMMA.16816.F32 R20, R12.reuse, R24, R20 ;  /* 0x000000180c14723c */ /* 0x044ff00000001814 */
[----:B------:R-:W-:Y:S01]  /*1fc60*/  HMMA.16816.F32 R16, R12, R26, R16 ;  /* 0x0000001a0c10723c */ /* 0x000fe20000001810 */
[----:B------:R-:W-:Y:S02]  /*1fc70*/  IMAD.MOV.U32 R5, RZ, RZ, R24 ;  /* 0x000000ffff057224 */ /* 0x000fe400078e0018 */
[----:B------:R-:W-:-:S02]  /*1fc80*/  IMAD.MOV.U32 R6, RZ, RZ, R26 ;  /* 0x000000ffff067224 */ /* 0x000fc400078e001a */
[----:B------:R-:W-:-:S06]  /*1fc90*/  IMAD.MOV.U32 R7, RZ, RZ, R27 ;  /* 0x000000ffff077224 */ /* 0x000fcc00078e001b */
[----:B------:R-:W-:Y:S04]  /*1fca0*/  STL.64 [R1+0x3e0], R20 ;  /* 0x0003e01401007387 */ /* 0x000fe80000100a00 */
[----:B------:R-:W-:Y:S04]  /*1fcb0*/  STL.64 [R1+0x3e8], R22 ;  /* 0x0003e81601007387 */ /* 0x000fe80000100a00 */
[----:B------:R-:W-:Y:S04]  /*1fcc0*/  STL.64 [R1+0x3d0], R16 ;  /* 0x0003d01001007387 */ /* 0x000fe80000100a00 */
[----:B------:R-:W-:Y:S04]  /*1fcd0*/  STL.64 [R1+0x3d8], R18 ;  /* 0x0003d81201007387 */ /* 0x000fe80000100a00 */
[----:B------:R-:W2:Y:S04]  /*1fce0*/  LDL.LU.64 R24, [R1+0x3a0] ;  /* 0x0003a00001187983 */ /* 0x000ea80000300a00 */
[----:B------:R-:W4:Y:S04]  /*1fcf0*/  LDL.LU.64 R26, [R1+0x3a8] ;  /* 0x0003a800011a7983 */ /* 0x000f280000300a00 */
[----:B----4-:R-:W-:Y:S04]  /*1fd00*/  STL.64 [R1+0x1f78], R26 ;  /* 0x001f781a01007387 */ /* 0x010fe80000100a00 */
[----:B--2---:R0:W-:Y:S04]  /*1fd10*/  STL.64 [R1+0x1f70], R24 ;  /* 0x001f701801007387 */ /* 0x0041e80000100a00 */
[----:B0-----:R-:W2:Y:S04]  /*1fd20*/  LDL.LU.64 R24, [R1+0x3b0] ;  /* 0x0003b00001187983 */ /* 0x001ea80000300a00 */
[----:B------:R-:W4:Y:S04]  /*1fd30*/  LDL.LU.64 R26, [R1+0x3b8] ;  /* 0x0003b800011a7983 */ /* 0x000f280000300a00 */
[----:B----4-:R-:W-:Y:S04]  /*1fd40*/  STL.64 [R1+0x1f90], R26 ;  /* 0x001f901a01007387 */ /* 0x010fe80000100a00 */
[----:B--2---:R0:W-:Y:S04]  /*1fd50*/  STL.64 [R1+0x1f88], R24 ;  /* 0x001f881801007387 */ /* 0x0041e80000100a00 */
[----:B0-----:R-:W3:Y:S04]  /*1fd60*/  LDL.LU.64 R24, [R1+0x3c0] ;  /* 0x0003c00001187983 */ /* 0x001ee80000300a00 */
[----:B------:R-:W3:Y:S04]  /*1fd70*/  LDL.LU.64 R26, [R1+0x3c8] ;  /* 0x0003c800011a7983 */ /* 0x000ee80000300a00 */
[----:B------:R-:W2:Y:S04]  /*1fd80*/  LDL.LU.64 R20, [R1+0x380] ;  /* 0x0003800001147983 */ /* 0x000ea80000300a00 */
[----:B------:R-:W4:Y:S01]  /*1fd90*/  LDL.LU.64 R22, [R1+0x388] ;  /* 0x0003880001167983 */ /* 0x000f220000300a00 */
[----:B---3--:R-:W-:Y:S03]  /*1fda0*/  HMMA.16816.F32 R24, R12, R8, R24 ;  /* 0x000000080c18723c */ /* 0x008fe60000001818 */
[----:B----4-:R-:W-:Y:S04]  /*1fdb0*/  STL.64 [R1+0x1f50], R22 ;  /* 0x001f501601007387 */ /* 0x010fe80000100a00 */
[----:B--2---:R0:W-:Y:S04]  /*1fdc0*/  STL.64 [R1+0x1f48], R20 ;  /* 0x001f481401007387 */ /* 0x0041e80000100a00 */
[----:B0-----:R-:W2:Y:S04]  /*1fdd0*/  LDL.LU.64 R20, [R1+0x390] ;  /* 0x0003900001147983 */ /* 0x001ea80000300a00 */
[----:B------:R-:W2:Y:S04]  /*1fde0*/  LDL.LU.64 R22, [R1+0x398] ;  /* 0x0003980001167983 */ /* 0x000ea80000300a00 */
[----:B------:R-:W-:Y:S04]  /*1fdf0*/  STL.64 [R1+0x1f30], R6 ;  /* 0x001f300601007387 */ /* 0x000fe80000100a00 */
[----:B------:R0:W-:Y:S04]  /*1fe00*/  STL.64 [R1+0x1f28], R4 ;  /* 0x001f280401007387 */ /* 0x0001e80000100a00 */
[----:B0-----:R-:W3:Y:S04]  /*1fe10*/  LDL.LU.64 R4, [R1+0x370] ;  /* 0x0003700001047983 */ /* 0x001ee80000300a00 */
[----:B------:R-:W3:Y:S04]  /*1fe20*/  LDL.LU.64 R6, [R1+0x378] ;  /* 0x0003780001067983 */ /* 0x000ee80000300a00 */
[----:B------:R-:W4:Y:S04]  /*1fe30*/  LDL.LU.64 R16, [R1+0x360] ;  /* 0x0003600001107983 */ /* 0x000f280000300a00 */
[----:B------:R-:W4:Y:S04]  /*1fe40*/  LDL.LU.64 R18, [R1+0x368] ;  /* 0x0003680001127983 */ /* 0x000f280000300a00 */
[----:B------:R-:W-:Y:S04]  /*1fe50*/  STL.64 [R1+0x3c0], R24 ;  /* 0x0003c01801007387 */ /* 0x000fe80000100a00 */
[----:B------:R0:W-:Y:S04]  /*1fe60*/  STL.64 [R1+0x3c8], R26 ;  /* 0x0003c81a01007387 */ /* 0x0001e80000100a00 */
[----:B0-----:R-:W2:Y:S04]  /*1fe70*/  LDL.LU.64 R26, [R1+0x1f90] ;  /* 0x001f9000011a7983 */ /* 0x001ea80000300a00 */
[----:B------:R-:W2:Y:S01]  /*1fe80*/  LDL.LU.64 R24, [R1+0x1f88] ;  /* 0x001f880001187983 */ /* 0x000ea20000300a00 */
[----:B------:R-:W-:-:S03]  /*1fe90*/  IMAD.MOV.U32 R11, RZ, RZ, R8 ;  /* 0x000000ffff0b7224 */ /* 0x000fc600078e0008 */
[----:B------:R-:W3:Y:S01]  /*1fea0*/  LDL.LU R8, [R1+0x1f80] ;  /* 0x001f800001087983 */ /* 0x000ee20000300800 */
[----:B------:R-:W-:Y:S02]  /*1feb0*/  IMAD.MOV.U32 R0, RZ, RZ, R9 ;  /* 0x000000ffff007224 */ /* 0x000fe400078e0009 */
[----:B------:R-:W-:Y:S02]  /*1fec0*/  IMAD.MOV.U32 R9, RZ, RZ, R28 ;  /* 0x000000ffff097224 */ /* 0x000fe400078e001c */
[----:B------:R-:W-:Y:S01]  /*1fed0*/  IMAD.MOV.U32 R10, RZ, RZ, R29 ;  /* 0x000000ffff0a7224 */ /* 0x000fe200078e001d */
[----:B--2---:R-:W-:-:S15]  /*1fee0*/  HMMA.16816.F32 R24, R12, R28, R24 ;  /* 0x0000001c0c18723c */ /* 0x004fde0000001818 */
[----:B------:R-:W-:-:S04]  /*1fef0*/  NOP ;  /* 0x0000000000007918 */ /* 0x000fc80000000000 */
[----:B------:R-:W-:Y:S04]  /*1ff00*/  STL.64 [R1+0x3b0], R24 ;  /* 0x0003b01801007387 */ /* 0x000fe80000100a00 */
[----:B------:R0:W-:Y:S04]  /*1ff10*/  STL.64 [R1+0x3b8], R26 ;  /* 0x0003b81a01007387 */ /* 0x0001e80000100a00 */
[----:B0-----:R-:W2:Y:S04]  /*1ff20*/  LDL.LU.64 R26, [R1+0x1f78] ;  /* 0x001f7800011a7983 */ /* 0x001ea80000300a00 */
[----:B------:R-:W2:Y:S04]  /*1ff30*/  LDL.LU.64 R24, [R1+0x1f70] ;  /* 0x001f700001187983 */ /* 0x000ea80000300a00 */
[----:B------:R-:W2:Y:S02]  /*1ff40*/  LDL.LU.64 R28, [R1+0x1f68] ;  /* 0x001f6800011c7983 */ /* 0x000ea40000300a00 */
[----:B--2---:R-:W-:-:S15]  /*1ff50*/  HMMA.16816.F32 R24, R12, R28, R24 ;  /* 0x0000001c0c18723c */ /* 0x004fde0000001818 */
[----:B------:R-:W-:-:S04]  /*1ff60*/  NOP ;  /* 0x0000000000007918 */ /* 0x000fc80000000000 */
[----:B------:R-:W-:Y:S04]  /*1ff70*/  STL.64 [R1+0x3a0], R24 ;  /* 0x0003a01801007387 */ /* 0x000fe80000100a00 */
[----:B------:R0:W-:Y:S04]  /*1ff80*/  STL.64 [R1+0x3a8], R26 ;  /* 0x0003a81a01007387 */ /* 0x0001e80000100a00 */
[----:B0-----:R-:W2:Y:S04]  /*1ff90*/  LDL.LU.64 R26, [R1+0x1f60] ;  /* 0x001f6000011a7983 */ /* 0x001ea80000300a00 */
        /* <DEDUP_REMOVED lines=12> */
[----:B------:R-:W4:Y:S04]  /*20060*/  LDL.LU.64 R20, [R1+0x1f38] ;  /* 0x001f380001147983 */ /* 0x000f280000300a00 */
[----:B------:R-:W-:Y:S04]  /*20070*/  STL.64 [R1+0x1e80], R26 ;  /* 0x001e801a01007387 */ /* 0x000fe80000100a00 */
[----:B------:R0:W-:Y:S04]  /*20080*/  STL.64 [R1+0x1e78], R24 ;  /* 0x001e781801007387 */ /* 0x0001e80000100a00 */
[----:B0-----:R-:W3:Y:S04]  /*20090*/  LDL.LU.64 R24, [R1+0x340] ;  /* 0x0003400001187983 */ /* 0x001ee80000300a00 */
[----:B------:R-:W3:Y:S01]  /*200a0*/  LDL.LU.64 R26, [R1+0x348] ;  /* 0x00034800011a7983 */ /* 0x000ee20000300a00 */
[C---:B--2---:R-:W-:Y:S08]  /*200b0*/  HMMA.16816.F32 R4, R12.reuse, R22, R4 ;  /* 0x000000160c04723c */ /* 0x044ff00000001804 */
[C---:B----4-:R-:W-:Y:S11]  /*200c0*/  HMMA.16816.F32 R16, R12.reuse, R20, R16 ;  /* 0x000000140c10723c */ /* 0x050ff60000001810 */
[----:B------:R-:W-:Y:S04]  /*200d0*/  STL.64 [R1+0x370], R4 ;  /* 0x0003700401007387 */ /* 0x000fe80000100a00 */
[----:B------:R0:W-:Y:S04]  /*200e0*/  STL.64 [R1+0x378], R6 ;  /* 0x0003780601007387 */ /* 0x0001e80000100a00 */
[----:B0-----:R-:W2:Y:S04]  /*200f0*/  LDL.LU.64 R6, [R1+0x1f30] ;  /* 0x001f300001067983 */ /* 0x001ea80000300a00 */
[----:B------:R-:W4:Y:S04]  /*20100*/  LDL.LU.64 R4, [R1+0x1f28] ;  /* 0x001f280001047983 */ /* 0x000f280000300a00 */
[----:B------:R-:W-:Y:S04]  /*20110*/  STL.64 [R1+0x360], R16 ;  /* 0x0003601001007387 */ /* 0x000fe80000100a00 */
[----:B------:R0:W-:Y:S04]  /*20120*/  STL.64 [R1+0x368], R18 ;  /* 0x0003681201007387 */ /* 0x0001e80000100a00 */
[----:B0-----:R-:W2:Y:S04]  /*20130*/  LDL.LU.64 R18, [R1+0x1f20] ;  /* 0x001f200001127983 */ /* 0x001ea80000300a00 */
[----:B------:R-:W3:Y:S04]  /*20140*/  LDL.LU.64 R16, [R1+0x1f18] ;  /* 0x001f180001107983 */ /* 0x000ee80000300a00 */
[----:B------:R0:W-:Y:S04]  /*20150*/  STL.64 [R1+0x1e90], R22 ;  /* 0x001e901601007387 */ /* 0x0001e80000100a00 */
[----:B0-----:R-:W2:Y:S04]  /*20160*/  LDL.LU R22, [R1+0x10a0] ;  /* 0x0010a00001167983 */ /* 0x001ea80000300800 */
[----:B------:R-:W2:Y:S04]  /*20170*/  LDL.LU R23, [R1+0x109c] ;  /* 0x00109c0001177983 */ /* 0x000ea80000300800 */
[----:B------:R0:W-:Y:S04]  /*20180*/  STL.64 [R1+0x1e88], R20 ;  /* 0x001e881401007387 */ /* 0x0001e80000100a00 */
[----:B0-----:R-:W3:Y:S04]  /*20190*/  LDL.LU R20, [R1+0x1098] ;  /* 0x0010980001147983 */ /* 0x001ee80000300800 */
[----:B------:R-:W3:Y:S04]  /*201a0*/  LDL.LU R21, [R1+0x1094] ;  /* 0x0010940001157983 */ /* 0x000ee80000300800 */
[----:B--2---:R-:W-:Y:S04]  /*201b0*/  STL.64 [R1+0x1ee8], R22 ;  /* 0x001ee81601007387 */ /* 0x004fe80000100a00 */
[----:B---3--:R0:W-:Y:S04]  /*201c0*/  STL.64 [R1+0x1ee0], R20 ;  /* 0x001ee01401007387 */ /* 0x0081e80000100a00 */
[----:B0-----:R-:W2:Y:S04]  /*201d0*/  LDL.LU.64 R20, [R1+0x350] ;  /* 0x0003500001147983 */ /* 0x001ea80000300a00 */
[----:B------:R-:W2:Y:S02]  /*201e0*/  LDL.LU.64 R22, [R1+0x358] ;  /* 0x0003580001167983 */ /* 0x000ea40000300a00 */
[----:B--2---:R-:W-:-:S15]  /*201f0*/  HMMA.16816.F32 R20, R12, R18, R20 ;  /* 0x000000120c14723c */ /* 0x004fde0000001814 */
[----:B------:R-:W-:-:S04]  /*20200*/  NOP ;  /* 0x0000000000007918 */ /* 0x000fc80000000000 */
[----:B------:R-:W-:Y:S04]  /*20210*/  STL.64 [R1+0x350], R20 ;  /* 0x0003501401007387 */ /* 0x000fe80000100a00 */
[----:B------:R0:W-:Y:S02]  /*20220*/  STL.64 [R1+0x358], R22 ;  /* 0x0003581601007387 */ /* 0x0001e40000100a00 */
[----:B0-----:R-:W-:Y:S01]  /*20230*/  HMMA.16816.F32 R20, R12, R16, R24 ;  /* 0x000000100c14723c */ /* 0x001fe20000001818 */
[----:B------:R-:W-:Y:S02]  /*20240*/  IMAD.MOV.U32 R26, RZ, RZ, R9 ;  /* 0x000000ffff1a7224 */ /* 0x000fe400078e0009 */
[----:B------:R-:W2:Y:S01]  /*20250*/  LDL.LU R9, [R1+0x1f14] ;  /* 0x001f140001097983 */ /* 0x000ea20000300800 */
[----:B------:R-:W-:-:S02]  /*20260*/  IMAD.MOV.U32 R27, RZ, RZ, R10 ;  /* 0x000000ffff1b7224 */ /* 0x000fc400078e000a */
[----:B------:R-:W-:-:S13]  /*20270*/  IMAD.MOV.U32 R24, RZ, RZ, R11 ;  /* 0x000000ffff187224 */ /* 0x000fda00078e000b */
[----:B------:R0:W-:Y:S04]  /*20280*/  STL.64 [R1+0x340], R20 ;  /* 0x0003401401007387 */ /* 0x0001e80000100a00 */
[----:B------:R1:W-:Y:S04]  /*20290*/  STL.64 [R1+0x348], R22 ;  /* 0x0003481601007387 */ /* 0x0003e80000100a00 */
[----:B------:R-:W3:Y:S04]  /*202a0*/  LDL.LU R10, [R1+0x1f10] ;  /* 0x001f1000010a7983 */ /* 0x000ee80000300800 */
[----:B------:R-:W3:Y:S04]  /*202b0*/  LDL.LU R11, [R1+0x1f0c] ;  /* 0x001f0c00010b7983 */ /* 0x000ee80000300800 */
[----:B0-----:R-:W2:Y:S04]  /*202c0*/  LDL.LU.64 R20, [R1+0x300] ;  /* 0x0003000001147983 */ /* 0x001ea80000300a00 */
[----:B-1----:R-:W2:Y:S01]  /*202d0*/  LDL.LU.64 R22, [R1+0x308] ;  /* 0x0003080001167983 */ /* 0x002ea20000300a00 */
[----:B------:R-:W-:-:S03]  /*202e0*/  IMAD.MOV.U32 R25, RZ, RZ, R0 ;  /* 0x000000ffff197224 */ /* 0x000fc600078e0000 */
[----:B--2---:R-:W-:Y:S04]  /*202f0*/  STL.64 [R1+0x1ef8], R22 ;  /* 0x001ef81601007387 */ /* 0x004fe80000100a00 */
[----:B------:R0:W-:Y:S04]  /*20300*/  STL.64 [R1+0x1ef0], R20 ;  /* 0x001ef01401007387 */ /* 0x0001e80000100a00 */
[----:B0-----:R-:W2:Y:S04]  /*20310*/  LDL.LU.64 R20, [R1+0x310] ;  /* 0x0003100001147983 */ /* 0x001ea80000300a00 */
[----:B------:R-:W2:Y:S04]  /*20320*/  LDL.LU.64 R22, [R1+0x318] ;  /* 0x0003180001167983 */ /* 0x000ea80000300a00 */
[----:B------:R-:W-:Y:S04]  /*20330*/  STL.64 [R1+0x1e98], R26 ;  /* 0x001e981a01007387 */ /* 0x000fe80000100a00 */
[----:B------:R0:W-:Y:S04]  /*20340*/  STL.64 [R1+0x1eb0], R24 ;  /* 0x001eb01801007387 */ /* 0x0001e80000100a00 */
[----:B0-----:R-:W3:Y:S04]  /*20350*/  LDL.LU.64 R24, [R1+0x330] ;  /* 0x0003300001187983 */ /* 0x001ee80000300a00 */
[----:B------:R-:W3:Y:S04]  /*20360*/  LDL.LU.64 R26, [R1+0x338] ;  /* 0x00033800011a7983 */ /* 0x000ee80000300a00 */
[----:B------:R0:W-:Y:S04]  /*20370*/  STL.64 [R1+0x1e60], R18 ;  /* 0x001e601201007387 */ /* 0x0001e80000100a00 */
[----:B0-----:R-:W2:Y:S04]  /*20380*/  LDL.LU R18, [R1+0x1090] ;  /* 0x0010900001127983 */ /* 0x001ea80000300800 */
[----:B------:R-:W2:Y:S04]  /*20390*/  LDL.LU R19, [R1+0x108c] ;  /* 0x00108c0001137983 */ /* 0x000ea80000300800 */
[----:B------:R-:W-:Y:S01]  /*203a0*/  STL.64 [R1+0x1e58], R16 ;  /* 0x001e581001007387 */ /* 0x000fe20000100a00 */
[----:B---3--:R-:W-:-:S15]  /*203b0*/  HMMA.16816.F32 R24, R12, R10, R24 ;  /* 0x0000000a0c18723c */ /* 0x008fde0000001818 */
[----:B------:R-:W-:-:S04]  /*203c0*/  NOP ;  /* 0x0000000000007918 */ /* 0x000fc80000000000 */
[----:B------:R-:W-:Y:S04]  /*203d0*/  STL.64 [R1+0x330], R24 ;  /* 0x0003301801007387 */ /* 0x000fe80000100a00 */
[----:B------:R0:W-:Y:S01]  /*203e0*/  STL [R1+0x338], R26 ;  /* 0x0003381a01007387 */ /* 0x0001e20000100800 */
[----:B------:R-:W-:Y:S02]  /*203f0*/  IMAD.MOV.U32 R0, RZ, RZ, R27 ;  /* 0x000000ffff007224 */ /* 0x000fe400078e001b */
[----:B------:R-:W-:Y:S02]  /*20400*/  IMAD.MOV.U32 R27, RZ, RZ, R7 ;  /* 0x000000ffff1b7224 */ /* 0x000fe400078e0007 */
[----:B0-----:R-:W-:Y:S02]  /*20410*/  IMAD.MOV.U32 R26, RZ, RZ, R6 ;  /* 0x000000ffff1a7224 */ /* 0x001fe400078e0006 */
[----:B------:R-:W2:Y:S04]  /*20420*/  LDL.LU R6, [R1+0x1f08] ;  /* 0x001f080001067983 */ /* 0x000ea80000300800 */
[----:B------:R-:W2:Y:S04]  /*20430*/  LDL.LU R7, [R1+0x1f04] ;  /* 0x001f040001077983 */ /* 0x000ea80000300800 */
[----:B------:R0:W-:Y:S04]  /*20440*/  STL.64 [R1+0x1ec8], R26 ;  /* 0x001ec81a01007387 */ /* 0x0001e80000100a00 */
[----:B------:R-:W3:Y:S04]  /*20450*/  LDL.LU.64 R24, [R1+0x320] ;  /* 0x0003200001187983 */ /* 0x000ee80000300a00 */
[----:B0-----:R-:W3:Y:S04]  /*20460*/  LDL.LU.64 R26, [R1+0x328] ;  /* 0x00032800011a7983 */ /* 0x001ee80000300a00 */
[----:B------:R0:W-:Y:S04]  /*20470*/  STL [R1+0x17c0], R0 ;  /* 0x0017c00001007387 */ /* 0x0001e80000100800 */
[----:B0-----:R-:W4:Y:S01]  /*20480*/  LDL.LU R0, [R1+0x10a4] ;  /* 0x0010a40001007983 */ /* 0x001f220000300800 */
[C---:B--2---:R-:W-:Y:S08]  /*20490*/  HMMA.16816.F32 R20, R12.reuse, R6, R20 ;  /* 0x000000060c14723c */ /* 0x044ff00000001814 */
[----:B---3--:R-:W-:-:S15]  /*204a0*/  HMMA.16816.F32 R24, R12, R8, R24 ;  /* 0x000000080c18723c */ /* 0x008fde0000001818 */
[----:B------:R-:W-:-:S04]  /*204b0*/  NOP ;  /* 0x0000000000007918 */ /* 0x000fc80000000000 */
[----:B------:R4:W-:Y:S04]  /*204c0*/  STL.64 [R1+0x320], R24 ;  /* 0x0003201801007387 */ /* 0x0009e80000100a00 */
[----:B------:R-:W-:Y:S01]  /*204d0*/  STL.64 [R1+0x328], R26 ;  /* 0x0003281a01007387 */ /* 0x000fe20000100a00 */
[----:B----4-:R-:W-:-:S03]  /*204e0*/  IMAD.MOV.U32 R24, RZ, RZ, R5 ;  /* 0x000000ffff187224 */ /* 0x010fc600078e0005 */
[----:B------:R-:W2:Y:S04]  /*204f0*/  LDL.LU R5, [R1+0x1f00] ;  /* 0x001f000001057983 */ /* 0x000ea80000300800 */
[----:B------:R-:W3:Y:S04]  /*20500*/  LDL.LU R25, [R1+0x1c] ;  /* 0x00001c0001197983 */ /* 0x000ee80000300800 */
[----:B------:R0:W-:Y:S04]  /*20510*/  STL.64 [R1+0x1e40], R10 ;  /* 0x001e400a01007387 */ /* 0x0001e80000100a00 */
[----:B0-----:R-:W4:Y:S04]  /*20520*/  LDL.LU R11, [R1+0x10a8] ;  /* 0x0010a800010b7983 */ /* 0x001f280000300800 */
[----:B------:R-:W-:Y:S04]  /*20530*/  STL.64 [R1+0x1e38], R8 ;  /* 0x001e380801007387 */ /* 0x000fe80000100a00 */
        /* <DEDUP_REMOVED lines=12> */
[----:B0-----:R-:W4:Y:S04]  /*20600*/  LDL.LU.64 R4, [R1+0x280] ;  /* 0x0002800001047983 */ /* 0x001f280000300a00 */
[----:B------:R-:W4:Y:S01]  /*20610*/  LDL.LU.64 R6, [R1+0x288] ;  /* 0x0002880001067983 */ /* 0x000f220000300a00 */
[----:B--2---:R-:W-:-:S02]  /*20620*/  IMAD R26, R23, 0x100, R22 ;  /* 0x00000100171a7824 */ /* 0x004fc400078e0216 */
[----:B---3--:R-:W-:Y:S02]  /*20630*/  IMAD R27, R21, 0x100, R20 ;  /* 0x00000100151b7824 */ /* 0x008fe400078e0214 */
[----:B------:R-:W2:Y:S04]  /*20640*/  LDL.LU.64 R20, [R1+0x210] ;  /* 0x0002100001147983 */ /* 0x000ea80000300a00 */
[----:B------:R-:W3:Y:S04]  /*20650*/  LDL.LU.64 R22, [R1+0x218] ;  /* 0x0002180001167983 */ /* 0x000ee80000300a00 */
[----:B---3--:R-:W-:Y:S04]  /*20660*/  STL.64 [R1+0x1ea8], R22 ;  /* 0x001ea81601007387 */ /* 0x008fe80000100a00 */
[----:B--2---:R0:W-:Y:S04]  /*20670*/  STL.64 [R1+0x1ea0], R20 ;  /* 0x001ea01401007387 */ /* 0x0041e80000100a00 */
[----:B0-----:R-:W2:Y:S04]  /*20680*/  LDL.LU.64 R20, [R1+0x230] ;  /* 0x0002300001147983 */ /* 0x001ea80000300a00 */
[----:B------:R-:W3:Y:S04]  /*20690*/  LDL.LU.64 R22, [R1+0x238] ;  /* 0x0002380001167983 */ /* 0x000ee80000300a00 */
[----:B---3--:R-:W-:Y:S04]  /*206a0*/  STL.64 [R1+0x1ec0], R22 ;  /* 0x001ec01601007387 */ /* 0x008fe80000100a00 */
[----:B--2---:R0:W-:Y:S04]  /*206b0*/  STL.64 [R1+0x1eb8], R20 ;  /* 0x001eb81401007387 */ /* 0x0041e80000100a00 */
[----:B0-----:R-:W2:Y:S04]  /*206c0*/  LDL.LU.64 R20, [R1+0x250] ;  /* 0x0002500001147983 */ /* 0x001ea80000300a00 */
[----:B------:R-:W3:Y:S01]  /*206d0*/  LDL.LU.64 R22, [R1+0x258] ;  /* 0x0002580001167983 */ /* 0x000ee20000300a00 */
[----:B------:R-:W-:-:S02]  /*206e0*/  IMAD R8, R19, 0x100, R18 ;  /* 0x0000010013087824 */ /* 0x000fc400078e0212 */
[----:B----4-:R-:W-:Y:S01]  /*206f0*/  IMAD R0, R0, 0x100, R11 ;  /* 0x0000010000007824 */ /* 0x010fe200078e020b */
[----:B------:R-:W-:Y:S01]  /*20700*/  HMMA.16816.F32 R4, R12, R2, R4 ;  /* 0x000000020c04723c */ /* 0x000fe20000001804 */
[----:B------:R-:W-:Y:S01]  /*20710*/  F2FP.F16.E5M2.UNPACK_B R13, R27 ;  /* 0x0000001bff0d723e */ /* 0x000fe200020004ff */
[----:B---3--:R-:W-:Y:S04]  /*20720*/  STL.64 [R1+0x1ed8], R22 ;  /* 0x001ed81601007387 */ /* 0x008fe80000100a00 */
[----:B--2---:R0:W-:Y:S04]  /*20730*/  STL.64 [R1+0x1ed0], R20 ;  /* 0x001ed01401007387 */ /* 0x0041e80000100a00 */
[----:B0-----:R-:W2:Y:S04]  /*20740*/  LDL.LU.64 R20, [R1+0x270] ;  /* 0x0002700001147983 */ /* 0x001ea80000300a00 */
[----:B------:R-:W2:Y:S01]  /*20750*/  LDL.LU.64 R22, [R1+0x278] ;  /* 0x0002780001167983 */ /* 0x000ea20000300a00 */
[----:B------:R-:W-:-:S02]  /*20760*/  F2FP.F16.E5M2.UNPACK_B R12, R8 ;  /* 0x00000008ff0c723e */ /* 0x000fc400020004ff */
[----:B------:R-:W-:Y:S02]  /*20770*/  F2FP.F16.E5M2.UNPACK_B R14, R26 ;  /* 0x0000001aff0e723e */ /* 0x000fe400020004ff */
[----:B------:R-:W-:Y:S01]  /*20780*/  F2FP.F16.E5M2.UNPACK_B R15, R0 ;  /* 0x00000000ff0f723e */ /* 0x000fe200020004ff */
[----:B------:R-:W3:Y:S04]  /*20790*/  LDL.LU.64 R16, [R1+0x1f0] ;  /* 0x0001f00001107983 */ /* 0x000ee80000300a00 */
[----:B------:R-:W3:Y:S04]  /*207a0*/  LDL.LU.64 R18, [R1+0x1f8] ;  /* 0x0001f80001127983 */ /* 0x000ee80000300a00 */
[----:B------:R-:W4:Y:S04]  /*207b0*/  LDL.LU.64 R8, [R1+0x1e0] ;  /* 0x0001e00001087983 */ /* 0x000f280000300a00 */
[----:B------:R0:W-:Y:S04]  /*207c0*/  STL.64 [R1+0x280], R4 ;  /* 0x0002800401007387 */ /* 0x0001e80000100a00 */
[----:B------:R1:W-:Y:S04]  /*207d0*/  STL.64 [R1+0x288], R6 ;  /* 0x0002880601007387 */ /* 0x0003e80000100a00 */
[----:B------:R-:W4:Y:S04]  /*207e0*/  LDL.LU.64 R10, [R1+0x1e8] ;  /* 0x0001e800010a7983 */ /* 0x000f280000300a00 */
[----:B0-----:R-:W3:Y:S04]  /*207f0*/  LDL.LU.64 R4, [R1+0x1c0] ;  /* 0x0001c00001047983 */ /* 0x001ee80000300a00 */
[----:B-1----:R-:W3:Y:S01]  /*20800*/  LDL.LU.64 R6, [R1+0x1c8] ;  /* 0x0001c80001067983 */ /* 0x002ee20000300a00 */
[----:B--2---:R-:W-:Y:S03]  /*20810*/  HMMA.16816.F32 R24, R12, R24, R20 ;  /* 0x000000180c18723c */ /* 0x004fe60000001814 */
[----:B------:R-:W2:Y:S04]  /*20820*/  LDL.LU.64 R22, [R1+0x1ed8] ;  /* 0x001ed80001167983 */ /* 0x000ea80000300a00 */
[----:B------:R-:W2:-:S12]  /*20830*/  LDL.LU.64 R20, [R1+0x1ed0] ;  /* 0x001ed00001147983 */ /* 0x000e980000300a00 */
[----:B------:R-:W-:Y:S04]  /*20840*/  STL.64 [R1+0x270], R24 ;  /* 0x0002701801007387 */ /* 0x000fe80000100a00 */
[----:B------:R0:W-:Y:S04]  /*20850*/  STL.64 [R1+0x278], R26 ;  /* 0x0002781a01007387 */ /* 0x0001e80000100a00 */
[----:B0-----:R-:W2:Y:S02]  /*20860*/  LDL.LU.64 R26, [R1+0x1ec8] ;  /* 0x001ec800011a7983 */ /* 0x001ea40000300a00 */
[----:B--2---:R-:W-:Y:S02]  /*20870*/  HMMA.16816.F32 R24, R12, R26, R20 ;  /* 0x0000001a0c18723c */ /* 0x004fe40000001814 */
[----:B------:R-:W2:Y:S04]  /*20880*/  LDL.LU.64 R22, [R1+0x1ec0] ;  /* 0x001ec00001167983 */ /* 0x000ea80000300a00 */
[----:B------:R-:W2:-:S13]  /*20890*/  LDL.LU.64 R20, [R1+0x1eb8] ;  /* 0x001eb80001147983 */ /* 0x000e9a0000300a00 */
[----:B------:R0:W-:Y:S04]  /*208a0*/  STL.64 [R1+0x250], R24 ;  /* 0x0002501801007387 */ /* 0x0001e80000100a00 */
[----:B------:R2:W-:Y:S04]  /*208b0*/  STL [R1+0x258], R26 ;  /* 0x0002581a01007387 */ /* 0x0005e80000100800 */
[----:B0-----:R-:W2:Y:S01]  /*208c0*/  LDL.LU.64 R24, [R1+0x1eb0] ;  /* 0x001eb00001187983 */ /* 0x001ea20000300a00 */
[----:B------:R-:W-:-:S05]  /*208d0*/  IMAD.MOV.U32 R0, RZ, RZ, R27 ;  /* 0x000000ffff007224 */ /* 0x000fca00078e001b */
[----:B------:R-:W-:Y:S01]  /*208e0*/  STL [R1+0x17c4], R0 ;  /* 0x0017c40001007387 */ /* 0x000fe20000100800 */
        /* <DEDUP_REMOVED lines=9> */
[----:B------:R-:W-:Y:S04]  /*20980*/  STL.64 [R1+0x210], R24 ;  /* 0x0002101801007387 */ /* 0x000fe80000100a00 */
[----:B------:R0:W-:Y:S04]  /*20990*/  STL.64 [R1+0x218], R26 ;  /* 0x0002181a01007387 */ /* 0x0001e80000100a00 */
[----:B0-----:R-:W4:Y:S01]  /*209a0*/  LDL.LU.64 R26, [R1+0x1e80] ;  /* 0x001e8000011a7983 */ /* 0x001f220000300a00 */
[----:B---3--:R-:W-:Y:S03]  /*209b0*/  HMMA.16816.F32 R16, R12, R28, R16 ;  /* 0x0000001c0c10723c */ /* 0x008fe60000001810 */
[----:B------:R-:W3:-:S15]  /*209c0*/  LDL.LU.64 R24, [R1+0x1e78] ;  /* 0x001e780001187983 */ /* 0x000ede0000300a00 */
[----:B------:R-:W-:Y:S01]  /*209d0*/  NOP ;  /* 0x0000000000007918 */ /* 0x000fe20000000000 */
[----:B------:R-:W-:Y:S01]  /*209e0*/  IMAD.MOV.U32 R0, RZ, RZ, R19 ;  /* 0x000000ffff007224 */ /* 0x000fe200078e0013 */
[----:B------:R-:W-:Y:S04]  /*209f0*/  STL.64 [R1+0x1f0], R16 ;  /* 0x0001f01001007387 */ /* 0x000fe80000100a00 */
[----:B------:R-:W-:Y:S04]  /*20a00*/  STL [R1+0x1f8], R18 ;  /* 0x0001f81201007387 */ /* 0x000fe80000100800 */
[----:B------:R-:W2:Y:S04]  /*20a10*/  LDL.LU R28, [R1+0x10c8] ;  /* 0x0010c800011c7983 */ /* 0x000ea80000300800 */
[----:B------:R-:W2:Y:S04]  /*20a20*/  LDL.LU R29, [R1+0x10c4] ;  /* 0x0010c400011d7983 */ /* 0x000ea80000300800 */
[----:B------:R0:W-:Y:S04]  /*20a30*/  STL [R1+0x1868], R0 ;  /* 0x0018680001007387 */ /* 0x0001e80000100800 */
[----:B0-----:R-:W2:Y:S04]  /*20a40*/  LDL.LU R0, [R1+0x10bc] ;  /* 0x0010bc0001007983 */ /* 0x001ea80000300800 */
[----:B------:R-:W2:Y:S01]  /*20a50*/  LDL.LU.64 R16, [R1+0x180] ;  /* 0x0001800001107983 */ /* 0x000ea20000300a00 */
[----:B----4-:R-:W-:-:S15]  /*20a60*/  HMMA.16816.F32 R8, R12, R26, R8 ;  /* 0x0000001a0c08723c */ /* 0x010fde0000001808 */
[----:B------:R-:W-:-:S04]  /*20a70*/  NOP ;  /* 0x0000000000007918 */ /* 0x000fc80000000000 */
[----:B------:R-:W-:Y:S04]  /*20a80*/  STL.64 [R1+0x1e0], R8 ;  /* 0x0001e00801007387 */ /* 0x000fe80000100a00 */
[----:B------:R-:W-:Y:S04]  /*20a90*/  STL.64 [R1+0x1e8], R10 ;  /* 0x0001e80a01007387 */ /* 0x000fe80000100a00 */
[----:B------:R-:W4:Y:S01]  /*20aa0*/  LDL.LU.64 R18, [R1+0x188] ;  /* 0x0001880001127983 */ /* 0x000f220000300a00 */
[----:B---3--:R-:W-:-:S15]  /*20ab0*/  HMMA.16816.F32 R4, R12, R24, R4 ;  /* 0x000000180c04723c */ /* 0x008fde0000001804 */
[----:B------:R-:W-:-:S04]  /*20ac0*/  NOP ;  /* 0x0000000000007918 */ /* 0x000fc80000000000 */
[----:B------:R-:W-:Y:S04]  /*20ad0*/  STL.64 [R1+0x1c0], R4 ;  /* 0x0001c00401007387 */ /* 0x000fe80000100a00 */
[----:B------:R-:W-:Y:S04]  /*20ae0*/  STL.64 [R1+0x1c8], R6 ;  /* 0x0001c80601007387 */ /* 0x000fe80000100a00 */
[----:B----4-:R-:W-:Y:S04]  /*20af0*/  STL.64 [R1+0x1e70], R18 ;  /* 0x001e701201007387 */ /* 0x010fe80000100a00 */
[----:B--2---:R0:W-:Y:S04]  /*20b00*/  STL.64 [R1+0x1e68], R16 ;  /* 0x001e681001007387 */ /* 0x0041e80000100a00 */
[----:B0-----:R-:W2:Y:S04]  /*20b10*/  LDL.LU.64 R16, [R1+0x1a0] ;  /* 0x0001a00001107983 */ /* 0x001ea80000300a00 */
[----:B------:R-:W2:Y:S04]  /*20b20*/  LDL.LU.64 R18, [R1+0x1a8] ;  /* 0x0001a80001127983 */ /* 0x000ea80000300a00 */
[----:B------:R-:W3:Y:S04]  /*20b30*/  LDL.LU.64 R8, [R1+0x120] ;  /* 0x0001200001087983 */ /* 0x000ee80000300a00 */
[----:B------:R-:W4:Y:S04]  /*20b40*/  LDL.LU.64 R10, [R1+0x128] ;  /* 0x00012800010a7983 */ /* 0x000f280000300a00 */
[----:B----4-:R-:W-:Y:S04]  /*20b50*/  STL.64 [R1+0x1e50], R10 ;  /* 0x001e500a01007387 */ /* 0x010fe80000100a00 */
[----:B---3--:R0:W-:Y:S04]  /*20b60*/  STL.64 [R1+0x1e48], R8 ;  /* 0x001e480801007387 */ /* 0x0081e80000100a00 */
[----:B0-----:R-:W3:Y:S04]  /*20b70*/  LDL.LU.64 R8, [R1+0x170] ;  /* 0x0001700001087983 */ /* 0x001ee80000300a00 */
[----:B------:R-:W3:Y:S04]  /*20b80*/  LDL.LU.64 R10, [R1+0x178] ;  /* 0x00017800010a7983 */ /* 0x000ee80000300a00 */
[----:B------:R-:W4:Y:S04]  /*20b90*/  LDL.LU.64 R4, [R1+0xe0] ;  /* 0x0000e00001047983 */ /* 0x000f280000300a00 */
[----:B------:R-:W3:Y:S01]  /*20ba0*/  LDL.LU.64 R6, [R1+0xe8] ;  /* 0x0000e80001067983 */ /* 0x000ee20000300a00 */
[C---:B--2---:R-:W-:Y:S03]  /*20bb0*/  HMMA.16816.F32 R16, R12.reuse, R22, R16 ;  /* 0x000000160c10723c */ /* 0x044fe60000001810 */
[----:B---3--:R-:W-:Y:S04]  /*20bc0*/  STL.64 [R1+0x1e30], R6 ;  /* 0x001e300601007387 */ /* 0x008fe80000100a00 */
[----:B----4-:R0:W-:Y:S04]  /*20bd0*/  STL.64 [R1+0x1e28], R4 ;  /* 0x001e280401007387 */ /* 0x0101e80000100a00 */
        /* <DEDUP_REMOVED lines=8> */
[----:B------:R-:W-:Y:S04]  /*20c60*/  STL.64 [R1+0x1a0], R16 ;  /* 0x0001a01001007387 */ /* 0x000fe80000100a00 */
[----:B------:R0:W-:Y:S04]  /*20c70*/  STL.64 [R1+0x1a8], R18 ;  /* 0x0001a81201007387 */ /* 0x0001e80000100a00 */
[----:B0-----:R-:W4:Y:S04]  /*20c80*/  LDL.LU.64 R18, [R1+0x1e70] ;  /* 0x001e700001127983 */ /* 0x001f280000300a00 */
[----:B------:R-:W4:Y:S04]  /*20c90*/  LDL.LU.64 R16, [R1+0x1e68] ;  /* 0x001e680001107983 */ /* 0x000f280000300a00 */
[----:B------:R-:W2:Y:S04]  /*20ca0*/  LDL.LU R22, [R1+0x10b4] ;  /* 0x0010b40001167983 */ /* 0x000ea80000300800 */
[----:B------:R-:W2:Y:S01]  /*20cb0*/  LDL.LU R23, [R1+0x10c0] ;  /* 0x0010c00001177983 */ /* 0x000ea20000300800 */
[----:B----4-:R-:W-:-:S15]  /*20cc0*/  HMMA.16816.F32 R16, R12, R20, R16 ;  /* 0x000000140c10723c */ /* 0x010fde0000001810 */
[----:B------:R-:W-:-:S04]  /*20cd0*/  NOP ;  /* 0x0000000000007918 */ /* 0x000fc80000000000 */
[----:B------:R-:W-:Y:S04]  /*20ce0*/  STL.64 [R1+0x180], R16 ;  /* 0x0001801001007387 */ /* 0x000fe80000100a00 */
[----:B------:R0:W-:Y:S04]  /*20cf0*/  STL.64 [R1+0x188], R18 ;  /* 0x0001881201007387 */ /* 0x0001e80000100a00 */
[----:B0-----:R-:W4:Y:S04]  /*20d00*/  LDL.LU.64 R18, [R1+0x1e60] ;  /* 0x001e600001127983 */ /* 0x001f280000300a00 */
[----:B------:R-:W2:Y:S04]  /*20d10*/  LDL.LU.64 R16, [R1+0x1e58] ;  /* 0x001e580001107983 */ /* 0x000ea80000300a00 */
[----:B------:R-:W2:Y:S04]  /*20d20*/  LDL.LU R20, [R1+0x10ac] ;  /* 0x0010ac0001147983 */ /* 0x000ea80000300800 */
[----:B------:R-:W2:Y:S01]  /*20d30*/  LDL.LU R21, [R1+0x10b8] ;  /* 0x0010b80001157983 */ /* 0x000ea20000300800 */
[----:B----4-:R-:W-:-:S15]  /*20d40*/  HMMA.16816.F32 R8, R12, R18, R8 ;  /* 0x000000120c08723c */ /* 0x010fde0000001808 */
[----:B------:R-:W-:-:S04]  /*20d50*/  NOP ;  /* 0x0000000000007918 */ /* 0x000fc80000000000 */
[----:B------:R-:W-:Y:S04]  /*20d60*/  STL.64 [R1+0x170], R8 ;  /* 0x0001700801007387 */ /* 0x000fe80000100a00 */
[----:B------:R0:W-:Y:S04]  /*20d70*/  STL.64 [R1+0x178], R10 ;  /* 0x0001780a01007387 */ /* 0x0001e80000100a00 */
[----:B0-----:R-:W2:Y:S04]  /*20d80*/  LDL.LU.64 R10, [R1+0x1e50] ;  /* 0x001e5000010a7983 */ /* 0x001ea80000300a00 */
[----:B------:R-:W2:Y:S04]  /*20d90*/  LDL.LU.64 R8, [R1+0x1e48] ;  /* 0x001e480001087983 */ /* 0x000ea80000300a00 */
[----:B------:R-:W4:Y:S01]  /*20da0*/  LDL.LU R19, [R1+0x10b0] ;  /* 0x0010b00001137983 */ /* 0x000f220000300800 */
        /* <DEDUP_REMOVED lines=12> */
[----:B---3--:R-:W-:Y:S02]  /*20e70*/  HMMA.16816.F32 R8, R12, R8, R4 ;  /* 0x000000080c08723c */ /* 0x008fe40000001804 */
[----:B------:R-:W2:Y:S04]  /*20e80*/  LDL.LU.64 R6, [R1+0x1e20] ;  /* 0x001e200001067983 */ /* 0x000ea80000300a00 */
[----:B------:R-:W3:-:S13]  /*20e90*/  LDL.LU.64 R4, [R1+0x1e18] ;  /* 0x001e180001047983 */ /* 0x000eda0000300a00 */
[----:B------:R0:W-:Y:S04]  /*20ea0*/  STL.64 [R1+0xe0], R8 ;  /* 0x0000e00801007387 */ /* 0x0001e80000100a00 */
[----:B------:R1:W-:Y:S04]  /*20eb0*/  STL.64 [R1+0xe8], R10 ;  /* 0x0000e80a01007387 */ /* 0x0003e80000100a00 */
        /* <DEDUP_REMOVED lines=12> */
[----:B0-----:R-:W3:Y:S01]  /*20f80*/  LDL.LU R8, [R1+0x1d0] ;  /* 0x0001d00001087983 */ /* 0x001ee20000300800 */
[----:B--2---:R-:W-:-:S15]  /*20f90*/  HMMA.16816.F32 R12, R12, R2, R24 ;  /* 0x000000020c0c723c */ /* 0x004fde0000001818 */
[----:B------:R-:W-:-:S04]  /*20fa0*/  NOP ;  /* 0x0000000000007918 */ /* 0x000fc80000000000 */
[----:B------:R-:W-:Y:S04]  /*20fb0*/  STL.64 [R1+0x70], R12 ;  /* 0x0000700c01007387 */ /* 0x000fe80000100a00 */
[----:B------:R-:W-:Y:S04]  /*20fc0*/  STL.64 [R1+0x78], R14 ;  /* 0x0000780e01007387 */ /* 0x000fe80000100a00 */
[----:B------:R-:W3:Y:S04]  /*20fd0*/  LDL.LU R9, [R1+0x1d4] ;  /* 0x0001d40001097983 */ /* 0x000ee80000300800 */
[----:B-1----:R-:W2:Y:S04]  /*20fe0*/  LDL.LU R10, [R1+0x1d8] ;  /* 0x0001d800010a7983 */ /* 0x002ea80000300800 */
[----:B------:R-:W2:Y:S01]  /*20ff0*/  LDL.LU R11, [R1+0x1dc] ;  /* 0x0001dc00010b7983 */ /* 0x000ea20000300800 */
[----:B----4-:R-:W-:-:S03]  /*21000*/  IMAD R4, R20, 0x100, R19 ;  /* 0x0000010014047824 */ /* 0x010fc600078e0213 */
[----:B--2---:R-:W-:Y:S04]  /*21010*/  STL.64 [R1+0x1d90], R10 ;  /* 0x001d900a01007387 */ /* 0x004fe80000100a00 */
[----:B---3--:R0:W-:Y:S04]  /*21020*/  STL.64 [R1+0x1d88], R8 ;  /* 0x001d880801007387 */ /* 0x0081e80000100a00 */
[----:B------:R-:W2:Y:S04]  /*21030*/  LDL.LU R16, [R1+0x1b0] ;  /* 0x0001b00001107983 */ /* 0x000ea80000300800 */
[----:B------:R-:W2:Y:S04]  /*21040*/  LDL.LU R17, [R1+0x1b4] ;  /* 0x0001b40001117983 */ /* 0x000ea80000300800 */
[----:B------:R-:W3:Y:S04]  /*21050*/  LDL.LU R18, [R1+0x1b8] ;  /* 0x0001b80001127983 */ /* 0x000ee80000300800 */
[----:B------:R-:W3:Y:S04]  /*21060*/  LDL.LU R19, [R1+0x1bc] ;  /* 0x0001bc0001137983 */ /* 0x000ee80000300800 */
[----:B---3--:R-:W-:Y:S04]  /*21070*/  STL.64 [R1+0x1da0], R18 ;  /* 0x001da01201007387 */ /* 0x008fe80000100a00 */
[----:B--2---:R1:W-:Y:S04]  /*21080*/  STL.64 [R1+0x1d98], R16 ;  /* 0x001d981001007387 */ /* 0x0043e80000100a00 */
[----:B0-----:R-:W2:Y:S04]  /*21090*/  LDL.LU R8, [R1+0x160] ;  /* 0x0001600001087983 */ /* 0x001ea80000300800 */
[----:B------:R-:W2:Y:S04]  /*210a0*/  LDL.LU R9, [R1+0x164] ;  /* 0x0001640001097983 */ /* 0x000ea80000300800 */
[----:B------:R-:W3:Y:S04]  /*210b0*/  LDL.LU R10, [R1+0x168] ;  /* 0x00016800010a7983 */ /* 0x000ee80000300800 */
[----:B------:R-:W3:Y:S04]  /*210c0*/  LDL.LU R11, [R1+0x16c] ;  /* 0x00016c00010b7983 */ /* 0x000ee80000300800 */
[----:B---3--:R-:W-:Y:S04]  /*210d0*/  STL.64 [R1+0x1db0], R10 ;  /* 0x001db00a01007387 */ /* 0x008fe80000100a00 */
[----:B--2---:R0:W-:Y:S04]  /*210e0*/  STL.64 [R1+0x1da8], R8 ;  /* 0x001da80801007387 */ /* 0x0041e80000100a00 */
[----:B-1----:R-:W2:Y:S04]  /*210f0*/  LDL.LU R16, [R1+0x140] ;  /* 0x0001400001107983 */ /* 0x002ea80000300800 */
[----:B------:R-:W2:Y:S04]  /*21100*/  LDL.LU R17, [R1+0x144] ;  /* 0x0001440001117983 */ /* 0x000ea80000300800 */
[----:B------:R-:W3:Y:S04]  /*21110*/  LDL.LU R18, [R1+0x148] ;  /* 0x0001480001127983 */ /* 0x000ee80000300800 */
[----:B------:R-:W3:Y:S01]  /*21120*/  LDL.LU R19, [R1+0x14c] ;  /* 0x00014c0001137983 */ /* 0x000ee20000300800 */
[----:B------:R-:W-:-:S03]  /*21130*/  IMAD R7, R29, 0x100, R28 ;  /* 0x000001001d077824 */ /* 0x000fc600078e021c */
[----:B---3--:R1:W-:Y:S04]  /*21140*/  STL.64 [R1+0x1dc0], R18 ;  /* 0x001dc01201007387 */ /* 0x0083e80000100a00 */
[----:B--2---:R-:W-:Y:S04]  /*21150*/  STL.64 [R1+0x1db8], R16 ;  /* 0x001db81001007387 */ /* 0x004fe80000100a00 */
[----:B------:R-:W2:Y:S04]  /*21160*/  LDL.LU R3, [R1+0x3c] ;  /* 0x00003c0001037983 */ /* 0x000ea80000300800 */
[----:B------:R-:W3:Y:S04]  /*21170*/  LDL.LU R28, [R1+0x40] ;  /* 0x00004000011c7983 */ /* 0x000ee80000300800 */
[----:B0-----:R-:W4:Y:S04]  /*21180*/  LDL.LU R8, [R1+0x130] ;  /* 0x0001300001087983 */ /* 0x001f280000300800 */
[----:B------:R-:W4:Y:S04]  /*21190*/  LDL.LU R9, [R1+0x134] ;  /* 0x0001340001097983 */ /* 0x000f280000300800 */
[----:B------:R-:W2:Y:S04]  /*211a0*/  LDL.LU R10, [R1+0x138] ;  /* 0x00013800010a7983 */ /* 0x000ea80000300800 */
[----:B------:R-:W2:Y:S04]  /*211b0*/  LDL.LU R11, [R1+0x13c] ;  /* 0x00013c00010b7983 */ /* 0x000ea80000300800 */
[----:B-1----:R-:W3:Y:S04]  /*211c0*/  LDL.LU R19, [R1+0x34] ;  /* 0x0000340001137983 */ /* 0x002ee80000300800 */
[----:B------:R-:W3:Y:S04]  /*211d0*/  LDL.LU R2, [R1+0x38] ;  /* 0x0000380001027983 */ /* 0x000ee80000300800 */
[----:B--2---:R-:W-:Y:S04]  /*211e0*/  STL.64 [R1+0x1dd0], R10 ;  /* 0x001dd00a01007387 */ /* 0x004fe80000100a00 */
[----:B----4-:R0:W-:Y:S04]  /*211f0*/  STL.64 [R1+0x1dc8], R8 ;  /* 0x001dc80801007387 */ /* 0x0101e80000100a00 */
[----:B0-----:R-:W2:Y:S04]  /*21200*/  LDL.LU R8, [R1+0x110] ;  /* 0x0001100001087983 */ /* 0x001ea80000300800 */
[----:B------:R-:W2:Y:S04]  /*21210*/  LDL.LU R9, [R1+0x114] ;  /* 0x0001140001097983 */ /* 0x000ea80000300800 */
[----:B------:R-:W4:Y:S04]  /*21220*/  LDL.LU R10, [R1+0x118] ;  /* 0x00011800010a7983 */ /* 0x000f280000300800 */
[----:B------:R-:W4:Y:S04]  /*21230*/  LDL.LU R11, [R1+0x11c] ;  /* 0x00011c00010b7983 */ /* 0x000f280000300800 */
[----:B------:R-:W2:Y:S04]  /*21240*/  LDL.LU R17, [R1+0x2c] ;  /* 0x00002c0001117983 */ /* 0x000ea80000300800 */
[----:B------:R-:W3:Y:S04]  /*21250*/  LDL.LU R18, [R1+0x30] ;  /* 0x0000300001127983 */ /* 0x000ee80000300800 */
[----:B---3--:R-:W-:Y:S04]  /*21260*/  STL.64 [R1+0x1e00], R18 ;  /* 0x001e001201007387 */ /* 0x008fe80000100a00 */
[----:B--2---:R0:W-:Y:S04]  /*21270*/  STL [R1+0x1df8], R17 ;  /* 0x001df81101007387 */ /* 0x0041e80000100800 */
[----:B------:R-:W2:Y:S04]  /*21280*/  LDL.LU R16, [R1+0xd0] ;  /* 0x0000d00001107983 */ /* 0x000ea80000300800 */
[----:B0-----:R-:W2:Y:S04]  /*21290*/  LDL.LU R17, [R1+0xd4] ;  /* 0x0000d40001117983 */ /* 0x001ea80000300800 */
[----:B------:R-:W2:Y:S04]  /*212a0*/  LDL.LU R18, [R1+0xd8] ;  /* 0x0000d80001127983 */ /* 0x000ea80000300800 */
[----:B------:R-:W2:Y:S04]  /*212b0*/  LDL.LU R19, [R1+0xdc] ;  /* 0x0000dc0001137983 */ /* 0x000ea80000300800 */
[----:B----4-:R0:W-:Y:S04]  /*212c0*/  STL.64 [R1+0x1de0], R10 ;  /* 0x001de00a01007387 */ /* 0x0101e80000100a00 */
[----:B0-----:R-:W3:Y:S04]  /*212d0*/  LDL.LU R10, [R1+0x20] ;  /* 0x00002000010a7983 */ /* 0x001ee80000300800 */
[----:B------:R-:W4:Y:S04]  /*212e0*/  LDL.LU R11, [R1+0x24] ;  /* 0x00002400010b7983 */ /* 0x000f280000300800 */
[----:B------:R0:W-:Y:S04]  /*212f0*/  STL.64 [R1+0x1dd8], R8 ;  /* 0x001dd80801007387 */ /* 0x0001e80000100a00 */
[----:B0-----:R-:W2:Y:S04]  /*21300*/  LDL.LU R9, [R1+0x28] ;  /* 0x0000280001097983 */ /* 0x001ea80000300800 */
[----:B------:R-:W2:Y:S04]  /*21310*/  LDL.LU R29, [R1+0x44] ;  /* 0x00004400011d7983 */ /* 0x000ea80000300800 */
[----:B------:R-:W2:Y:S04]  /*21320*/  LDL.LU R26, [R1+0x48] ;  /* 0x00004800011a7983 */ /* 0x000ea80000300800 */
[----:B------:R-:W2:Y:S04]  /*21330*/  LDL.LU R27, [R1+0x4c] ;  /* 0x00004c00011b7983 */ /* 0x000ea80000300800 */
[----:B------:R-:W2:Y:S04]  /*21340*/  LDL.LU R24, [R1+0x50] ;  /* 0x0000500001187983 */ /* 0x000ea80000300800 */
[----:B------:R-:W2:Y:S01]  /*21350*/  LDL.LU R25, [R1+0x54] ;  /* 0x0000540001197983 */ /* 0x000ea20000300800 */
[----:B------:R-:W-:-:S02]  /*21360*/  IMAD R5, R22, 0x100, R21 ;  /* 0x0000010016057824 */ /* 0x000fc400078e0215 */
[----:B------:R-:W-:Y:S01]  /*21370*/  IMAD R6, R0, 0x100, R23 ;  /* 0x0000010000067824 */ /* 0x000fe200078e0217 */
[----:B------:R-:W-:Y:S02]  /*21380*/  F2FP.F16.E5M2.UNPACK_B R12, R4 ;  /* 0x00000004ff0c723e */ /* 0x000fe400020004ff */
[----:B------:R-:W-:Y:S02]  /*21390*/  F2FP.F16.E5M2.UNPACK_B R15, R7 ;  /* 0x00000007ff0f723e */ /* 0x000fe400020004ff */
[----:B------:R-:W-:Y:S02]  /*213a0*/  F2FP.F16.E5M2.UNPACK_B R13, R5 ;  /* 0x00000005ff0d723e */ /* 0x000fe400020004ff */
[----:B------:R-:W-:Y:S02]  /*213b0*/  F2FP.F16.E5M2.UNPACK_B R14, R6 ;  /* 0x00000006ff0e723e */ /* 0x000fe400020004ff */
[----:B---3--:R-:W-:Y:S02]  /*213c0*/  F2FP.F16.E5M2.UNPACK_B R10, R10.H1 ;  /* 0x0000000aff0a723e */ /* 0x008fe400030004ff */
[----:B----4-:R-:W-:-:S07]  /*213d0*/  F2FP.F16.E5M2.UNPACK_B R11, R11.H1 ;  /* 0x0000000bff0b723e */ /* 0x010fce00030004ff */
[----:B--2---:R-:W-:Y:S01]  /*213e0*/  HMMA.16816.F32 R16, R12, R10, R16 ;  /* 0x0000000a0c10723c */ /* 0x004fe20000001810 */
[----:B------:R-:W-:Y:S04]  /*213f0*/  STL.64 [R1+0x1df0], R26 ;  /* 0x001df01a01007387 */ /* 0x000fe80000100a00 */
[----:B------:R0:W-:Y:S04]  /*21400*/  STL.64 [R1+0x1de8], R24 ;  /* 0x001de81801007387 */ /* 0x0001e80000100a00 */
[----:B0-----:R-:W2:Y:S04]  /*21410*/  LDL.LU R24, [R1+0xf0] ;  /* 0x0000f00001187983 */ /* 0x001ea80000300800 */
[----:B------:R-:W2:Y:S04]  /*21420*/  LDL.LU R25, [R1+0xf4] ;  /* 0x0000f40001197983 */ /* 0x000ea80000300800 */
[----:B------:R-:W2:Y:S04]  /*21430*/  LDL.LU R26, [R1+0xf8] ;  /* 0x0000f800011a7983 */ /* 0x000ea80000300800 */
[----:B------:R-:W2:Y:S04]  /*21440*/  LDL.LU R27, [R1+0xfc] ;  /* 0x0000fc00011b7983 */ /* 0x000ea80000300800 */
[----:B------:R-:W3:Y:S04]  /*21450*/  LDL.LU R22, [R1+0x58] ;  /* 0x0000580001167983 */ /* 0x000ee80000300800 */
[----:B------:R-:W4:Y:S04]  /*21460*/  LDL.LU R23, [R1+0x5c] ;  /* 0x00005c0001177983 */ /* 0x000f280000300800 */
[----:B------:R-:W2:Y:S04]  /*21470*/  LDL.LU R20, [R1+0x60] ;  /* 0x0000600001147983 */ /* 0x000ea80000300800 */
[----:B------:R-:W2:Y:S04]  /*21480*/  LDL.LU R21, [R1+0x64] ;  /* 0x0000640001157983 */ /* 0x000ea80000300800 */
[----:B------:R-:W2:Y:S04]  /*21490*/  LDL.LU R0, [R1+0x68] ;  /* 0x0000680001007983 */ /* 0x000ea80000300800 */
[----:B------:R-:W2:Y:S04]  /*214a0*/  LDL.LU R4, [R1+0x190] ;  /* 0x0001900001047983 */ /* 0x000ea80000300800 */
[----:B------:R-:W2:Y:S04]  /*214b0*/  LDL.LU R5, [R1+0x194] ;  /* 0x0001940001057983 */ /* 0x000ea80000300800 */
[----:B------:R-:W2:Y:S04]  /*214c0*/  LDL.LU R6, [R1+0x198] ;  /* 0x0001980001067983 */ /* 0x000ea80000300800 */
[----:B------:R-:W2:Y:S04]  /*214d0*/  LDL.LU R7, [R1+0x19c] ;  /* 0x00019c0001077983 */ /* 0x000ea80000300800 */
[----:B------:R-:W-:Y:S04]  /*214e0*/  STL.64 [R1+0x18], R10 ;  /* 0x0000180a01007387 */ /* 0x000fe80000100a00 */
[----:B------:R-:W-:Y:S04]  /*214f0*/  STL.64 [R1+0xd0], R16 ;  /* 0x0000d01001007387 */ /* 0x000fe80000100a00 */
[----:B------:R0:W-:Y:S04]  /*21500*/  STL.64 [R1+0xd8], R18 ;  /* 0x0000d81201007387 */ /* 0x0001e80000100a00 */
[----:B0-----:R-:W2:Y:S04]  /*21510*/  LDL.LU.64 R18, [R1+0x1e00] ;  /* 0x001e000001127983 */ /* 0x001ea80000300a00 */
[----:B------:R-:W2:Y:S01]  /*21520*/  LDL.LU R17, [R1+0x1df8] ;  /* 0x001df80001117983 */ /* 0x000ea20000300800 */
[----:B------:R-:W-:-:S02]  /*21530*/  F2FP.F16.E5M2.UNPACK_B R8, R9.H1 ;  /* 0x00000009ff08723e */ /* 0x000fc400030004ff */
[----:B--2---:R-:W-:-:S05]  /*21540*/  F2FP.F16.E5M2.UNPACK_B R9, R17.H1 ;  /* 0x00000011ff09723e */ /* 0x004fca00030004ff */
[----:B------:R0:W-:Y:S02]  /*21550*/  STL.64 [R1+0x10], R8 ;  /* 0x0000100801007387 */ /* 0x0001e40000100a00 */
[----:B0-----:R-:W-:Y:S02]  /*21560*/  HMMA.16816.F32 R8, R12, R8, R24 ;  /* 0x000000080c08723c */ /* 0x001fe40000001818 */
[----:B------:R-:W2:Y:S04]  /*21570*/  LDL.LU.64 R26, [R1+0x1df0] ;  /* 0x001df000011a7983 */ /* 0x000ea80000300a00 */
[----:B------:R-:W2:-:S13]  /*21580*/  LDL.LU.64 R24, [R1+0x1de8] ;  /* 0x001de80001187983 */ /* 0x000e9a0000300a00 */
[----:B------:R-:W-:Y:S04]  /*21590*/  STL.64 [R1+0xf0], R8 ;  /* 0x0000f00801007387 */ /* 0x000fe80000100a00 */
[----:B------:R0:W-:Y:S04]  /*215a0*/  STL.64 [R1+0xf8], R10 ;  /* 0x0000f80a01007387 */ /* 0x0001e80000100a00 */
[----:B0-----:R-:W2:Y:S04]  /*215b0*/  LDL.LU.64 R10, [R1+0x1de0] ;  /* 0x001de000010a7983 */ /* 0x001ea80000300a00 */
[----:B------:R-:W2:Y:S01]  /*215c0*/  LDL.LU.64 R8, [R1+0x1dd8] ;  /* 0x001dd80001087983 */ /* 0x000ea20000300a00 */
[----:B------:R-:W-:-:S02]  /*215d0*/  F2FP.F16.E5M2.UNPACK_B R16, R18.H1 ;  /* 0x00000012ff10723e */ /* 0x000fc400030004ff */
[----:B------:R-:W-:-:S05]  /*215e0*/  F2FP.F16.E5M2.UNPACK_B R17, R19.H1 ;  /* 0x00000013ff11723e */ /* 0x000fca00030004ff */
[----:B------:R2:W-:Y:S02]  /*215f0*/  STL.64 [R1+0x8], R16 ;  /* 0x0000081001007387 */ /* 0x0005e40000100a00 */
[----:B--2---:R-:W-:Y:S02]  /*21600*/  HMMA.16816.F32 R16, R12, R16, R8 ;  /* 0x000000100c10723c */ /* 0x004fe40000001808 */
[----:B------:R-:W2:Y:S04]  /*21610*/  LDL.LU.64 R10, [R1+0x1dd0] ;  /* 0x001dd000010a7983 */ /* 0x000ea80000300a00 */
[----:B------:R-:W2:Y:S01]  /*21620*/  LDL.LU.64 R8, [R1+0x1dc8] ;  /* 0x001dc80001087983 */ /* 0x000ea20000300a00 */
[----:B------:R-:W-:Y:S02]  /*21630*/  F2FP.F16.E5M2.UNPACK_B R2, R2.H1 ;  /* 0x00000002ff02723e */ /* 0x000fe400030004ff */
[----:B------:R-:W-:-:S10]  /*21640*/  F2FP.F16.E5M2.UNPACK_B R3, R3.H1 ;  /* 0x00000003ff03723e */ /* 0x000fd400030004ff */
[----:B------:R-:W-:Y:S04]  /*21650*/  STL.64 [R1+0x110], R16 ;  /* 0x0001101001007387 */ /* 0x000fe80000100a00 */
[----:B------:R0:W-:Y:S04]  /*21660*/  STL.64 [R1+0x118], R18 ;  /* 0x0001181201007387 */ /* 0x0001e80000100a00 */
[----:B0-----:R-:W3:Y:S04]  /*21670*/  LDL.LU.64 R18, [R1+0x1dc0] ;  /* 0x001dc00001127983 */ /* 0x001ee80000300a00 */
[----:B------:R-:W3:Y:S04]  /*21680*/  LDL.LU.64 R16, [R1+0x1db8] ;  /* 0x001db80001107983 */ /* 0x000ee80000300a00 */
[----:B------:R-:W-:Y:S01]  /*21690*/  STL.64 [R1], R2 ;  /* 0x0000000201007387 */ /* 0x000fe20000100a00 */
[----:B--2---:R-:W-:-:S15]  /*216a0*/  HMMA.16816.F32 R8, R12, R2, R8 ;  /* 0x000000020c08723c */ /* 0x004fde0000001808 */
[----:B------:R-:W-:-:S04]  /*216b0*/  NOP ;  /* 0x0000000000007918 */ /* 0x000fc80000000000 */
[----:B------:R-:W-:Y:S04]  /*216c0*/  STL.64 [R1+0x130], R8 ;  /* 0x0001300801007387 */ /* 0x000fe80000100a00 */
[----:B------:R0:W-:Y:S04]  /*216d0*/  STL.64 [R1+0x138], R10 ;  /* 0x0001380a01007387 */ /* 0x0001e80000100a00 */
[----:B0-----:R-:W2:Y:S04]  /*216e0*/  LDL.LU.64 R10, [R1+0x1db0] ;  /* 0x001db000010a7983 */ /* 0x001ea80000300a00 */
[----:B------:R-:W2:Y:S01]  /*216f0*/  LDL.LU.64 R8, [R1+0x1da8] ;  /* 0x001da80001087983 */ /* 0x000ea20000300a00 */
[----:B------:R-:W-:-:S02]  /*21700*/  F2FP.F16.E5M2.UNPACK_B R28, R28.H1 ;  /* 0x0000001cff1c723e */ /* 0x000fc400030004ff */
[----:B------:R-:W-:-:S07]  /*21710*/  F2FP.F16.E5M2.UNPACK_B R29, R29.H1 ;  /* 0x0000001dff1d723e */ /* 0x000fce00030004ff */
[----:B---3--:R-:W-:Y:S01]  /*21720*/  HMMA.16816.F32 R16, R12, R28, R16 ;  /* 0x0000001c0c10723c */ /* 0x008fe20000001810 */
[----:B------:R-:W-:Y:S02]  /*21730*/  F2FP.F16.E5M2.UNPACK_B R26, R26.H1 ;  /* 0x0000001aff1a723e */ /* 0x000fe400030004ff */
[----:B------:R-:W-:-:S15]  /*21740*/  F2FP.F16.E5M2.UNPACK_B R27, R27.H1 ;  /* 0x0000001bff1b723e */ /* 0x000fde00030004ff */
[----:B------:R-:W-:Y:S01]  /*21750*/  NOP ;  /* 0x0000000000007918 */ /* 0x000fe20000000000 */
[----:B------:R-:W-:Y:S04]  /*21760*/  STL.64 [R1+0x140], R16 ;  /* 0x0001401001007387 */ /* 0x000fe80000100a00 */
[----:B------:R0:W-:Y:S04]  /*21770*/  STL.64 [R1+0x148], R18 ;  /* 0x0001481201007387 */ /* 0x0001e80000100a00 */
[----:B0-----:R-:W3:Y:S04]  /*21780*/  LDL.LU.64 R18, [R1+0x1da0] ;  /* 0x001da00001127983 */ /* 0x001ee80000300a00 */
[----:B------:R-:W3:Y:S04]  /*21790*/  LDL.LU.64 R16, [R1+0x1d98] ;  /* 0x001d980001107983 */ /* 0x000ee80000300a00 */
[----:B------:R-:W-:Y:S01]  /*217a0*/  STL.64 [R1+0x1ce0], R28 ;  /* 0x001ce01c01007387 */ /* 0x000fe20000100a00 */
        /* <DEDUP_REMOVED lines=8> */
[C---:B------:R-:W-:Y:S01]  /*21830*/  HMMA.16816.F32 R4, R12.reuse, R24, R4 ;  /* 0x000000180c04723c */ /* 0x040fe20000001804 */
[----:B------:R-:W-:Y:S02]  /*21840*/  F2FP.F16.E5M2.UNPACK_B R22, R22.H1 ;  /* 0x00000016ff16723e */ /* 0x000fe400030004ff */
[----:B----4-:R-:W-:Y:S01]  /*21850*/  F2FP.F16.E5M2.UNPACK_B R23, R23.H1 ;  /* 0x00000017ff17723e */ /* 0x010fe200030004ff */
[----:B------:R-:W-:Y:S04]  /*21860*/  STL.64 [R1+0x1cd8], R26 ;  /* 0x001cd81a01007387 */ /* 0x000fe80000100a00 */
[----:B------:R-:W-:Y:S11]  /*21870*/  STL.64 [R1+0x1cd0], R24 ;  /* 0x001cd01801007387 */ /* 0x000ff60000100a00 */
[----:B------:R-:W-:Y:S04]  /*21880*/  STL.64 [R1+0x190], R4 ;  /* 0x0001900401007387 */ /* 0x000fe80000100a00 */
[----:B------:R3:W-:Y:S02]  /*21890*/  STL.64 [R1+0x198], R6 ;  /* 0x0001980601007387 */ /* 0x0007e40000100a00 */
[----:B---3--:R-:W-:Y:S01]  /*218a0*/  HMMA.16816.F32 R4, R12, R22, R16 ;  /* 0x000000160c04723c */ /* 0x008fe20000001810 */
[----:B------:R-:W-:-:S02]  /*218b0*/  F2FP.F16.E5M2.UNPACK_B R20, R20.H1 ;  /* 0x00000014ff14723e */ /* 0x000fc400030004ff */
[----:B------:R-:W-:-:S15]  /*218c0*/  F2FP.F16.E5M2.UNPACK_B R21, R21.H1 ;  /* 0x00000015ff15723e */ /* 0x000fde00030004ff */
[----:B------:R-:W-:Y:S01]  /*218d0*/  NOP ;  /* 0x0000000000007918 */ /* 0x000fe20000000000 */
[----:B------:R-:W-:Y:S04]  /*218e0*/  STL.64 [R1+0x1b0], R4 ;  /* 0x0001b00401007387 */ /* 0x000fe80000100a00 */
[----:B------:R2:W-:Y:S04]  /*218f0*/  STL.64 [R1+0x1b8], R6 ;  /* 0x0001b80601007387 */ /* 0x0005e80000100a00 */
[----:B------:R-:W3:Y:S01]  /*21900*/  LDL.LU R24, [R1+0x2e0] ;  /* 0x0002e00001187983 */ /* 0x000ee20000300800 */
[----:B--2---:R-:W-:-:S15]  /*21910*/  HMMA.16816.F32 R4, R12, R20, R8 ;  /* 0x000000140c04723c */ /* 0x004fde0000001808 */
[----:B------:R-:W-:-:S04]  /*21920*/  NOP ;  /* 0x0000000000007918 */ /* 0x000fc80000000000 */
[----:B------:R-:W-:Y:S04]  /*21930*/  STL.64 [R1+0x1d0], R4 ;  /* 0x0001d00401007387 */ /* 0x000fe80000100a00 */
[----:B------:R-:W-:Y:S04]  /*21940*/  STL.64 [R1+0x1d8], R6 ;  /* 0x0001d80601007387 */ /* 0x000fe80000100a00 */
[----:B------:R-:W3:Y:S04]  /*21950*/  LDL.LU R25, [R1+0x2e4] ;  /* 0x0002e40001197983 */ /* 0x000ee80000300800 */
[----:B------:R-:W2:Y:S04]  /*21960*/  LDL.LU R26, [R1+0x2e8] ;  /* 0x0002e800011a7983 */ /* 0x000ea80000300800 */
[----:B------:R-:W2:Y:S04]  /*21970*/  LDL.LU R27, [R1+0x2ec] ;  /* 0x0002ec00011b7983 */ /* 0x000ea80000300800 */
[----:B--2---:R-:W-:Y:S04]  /*21980*/  STL.64 [R1+0x1d40], R26 ;  /* 0x001d401a01007387 */ /* 0x004fe80000100a00 */
[----:B---3--:R0:W-:Y:S04]  /*21990*/  STL.64 [R1+0x1d38], R24 ;  /* 0x001d381801007387 */ /* 0x0081e80000100a00 */
[----:B0-----:R-:W2:Y:S04]  /*219a0*/  LDL.LU R24, [R1+0x2f0] ;  /* 0x0002f00001187983 */ /* 0x001ea80000300800 */
[----:B------:R-:W2:Y:S04]  /*219b0*/  LDL.LU R25, [R1+0x2f4] ;  /* 0x0002f40001197983 */ /* 0x000ea80000300800 */
[----:B------:R-:W3:Y:S04]  /*219c0*/  LDL.LU R26, [R1+0x2f8] ;  /* 0x0002f800011a7983 */ /* 0x000ee80000300800 */
[----:B------:R-:W3:Y:S04]  /*219d0*/  LDL.LU R27, [R1+0x2fc] ;  /* 0x0002fc00011b7983 */ /* 0x000ee80000300800 */
[----:B------:R-:W4:Y:S04]  /*219e0*/  LDL.LU R9, [R1+0x94] ;  /* 0x0000940001097983 */ /* 0x000f280000300800 */
[----:B------:R-:W4:Y:S04]  /*219f0*/  LDL.LU R6, [R1+0x98] ;  /* 0x0000980001067983 */ /* 0x000f280000300800 */
[----:B---3--:R-:W-:Y:S04]  /*21a00*/  STL.64 [R1+0x1d50], R26 ;  /* 0x001d501a01007387 */ /* 0x008fe80000100a00 */
[----:B--2---:R0:W-:Y:S04]  /*21a10*/  STL.64 [R1+0x1d48], R24 ;  /* 0x001d481801007387 */ /* 0x0041e80000100a00 */
[----:B0-----:R-:W2:Y:S04]  /*21a20*/  LDL.LU R24, [R1+0x260] ;  /* 0x0002600001187983 */ /* 0x001ea80000300800 */
[----:B------:R-:W2:Y:S04]  /*21a30*/  LDL.LU R25, [R1+0x264] ;  /* 0x0002640001197983 */ /* 0x000ea80000300800 */
[----:B------:R-:W3:Y:S04]  /*21a40*/  LDL.LU R26, [R1+0x268] ;  /* 0x00026800011a7983 */ /* 0x000ee80000300800 */
[----:B------:R-:W3:Y:S04]  /*21a50*/  LDL.LU R27, [R1+0x26c] ;  /* 0x00026c00011b7983 */ /* 0x000ee80000300800 */
[----:B------:R-:W2:Y:S04]  /*21a60*/  LDL.LU R19, [R1+0x6c] ;  /* 0x00006c0001137983 */ /* 0x000ea80000300800 */
[----:B------:R-:W2:Y:S04]  /*21a70*/  LDL.LU R16, [R1+0x80] ;  /* 0x0000800001107983 */ /* 0x000ea80000300800 */
[----:B------:R-:W2:Y:S04]  /*21a80*/  LDL.LU R17, [R1+0x84] ;  /* 0x0000840001117983 */ /* 0x000ea80000300800 */
[----:B------:R-:W2:Y:S04]  /*21a90*/  LDL.LU R10, [R1+0x88] ;  /* 0x00008800010a7983 */ /* 0x000ea80000300800 */
[----:B------:R-:W2:Y:S04]  /*21aa0*/  LDL.LU R11, [R1+0x8c] ;  /* 0x00008c00010b7983 */ /* 0x000ea80000300800 */
[----:B------:R-:W4:Y:S04]  /*21ab0*/  LDL.LU R8, [R1+0x90] ;  /* 0x0000900001087983 */ /* 0x000f280000300800 */
[----:B--2---:R-:W-:Y:S04]  /*21ac0*/  STL.64 [R1+0x1d80], R10 ;  /* 0x001d800a01007387 */ /* 0x004fe80000100a00 */
[----:B----4-:R0:W-:Y:S04]  /*21ad0*/  STL.64 [R1+0x1d78], R8 ;  /* 0x001d780801007387 */ /* 0x0101e80000100a00 */
[----:B0-----:R-:W2:Y:S04]  /*21ae0*/  LDL.LU R8, [R1+0x200] ;  /* 0x0002000001087983 */ /* 0x001ea80000300800 */
[----:B------:R-:W2:Y:S04]  /*21af0*/  LDL.LU R9, [R1+0x204] ;  /* 0x0002040001097983 */ /* 0x000ea80000300800 */
[----:B------:R-:W2:Y:S04]  /*21b00*/  LDL.LU R10, [R1+0x208] ;  /* 0x00020800010a7983 */ /* 0x000ea80000300800 */
[----:B------:R-:W2:Y:S04]  /*21b10*/  LDL.LU R11, [R1+0x20c] ;  /* 0x00020c00010b7983 */ /* 0x000ea80000300800 */
[----:B---3--:R-:W-:Y:S04]  /*21b20*/  STL.64 [R1+0x1d60], R26 ;  /* 0x001d601a01007387 */ /* 0x008fe80000100a00 */
[----:B------:R0:W-:Y:S04]  /*21b30*/  STL.64 [R1+0x1d58], R24 ;  /* 0x001d581801007387 */ /* 0x0001e80000100a00 */
[----:B0-----:R-:W3:Y:S04]  /*21b40*/  LDL.LU R24, [R1+0x240] ;  /* 0x0002400001187983 */ /* 0x001ee80000300800 */
[----:B------:R-:W3:Y:S04]  /*21b50*/  LDL.LU R25, [R1+0x244] ;  /* 0x0002440001197983 */ /* 0x000ee80000300800 */
[----:B------:R-:W4:Y:S04]  /*21b60*/  LDL.LU R26, [R1+0x248] ;  /* 0x00024800011a7983 */ /* 0x000f280000300800 */
[----:B------:R-:W4:Y:S01]  /*21b70*/  LDL.LU R27, [R1+0x24c] ;  /* 0x00024c00011b7983 */ /* 0x000f220000300800 */
[----:B------:R-:W-:-:S02]  /*21b80*/  F2FP.F16.E5M2.UNPACK_B R18, R0.H1 ;  /* 0x00000000ff12723e */ /* 0x000fc400030004ff */
[----:B------:R-:W-:Y:S01]  /*21b90*/  F2FP.F16.E5M2.UNPACK_B R19, R19.H1 ;  /* 0x00000013ff13723e */ /* 0x000fe200030004ff */
[----:B----4-:R-:W-:Y:S04]  /*21ba0*/  STL.64 [R1+0x1d70], R26 ;  /* 0x001d701a01007387 */ /* 0x010fe80000100a00 */
[----:B---3--:R0:W-:Y:S04]  /*21bb0*/  STL.64 [R1+0x1d68], R24 ;  /* 0x001d681801007387 */ /* 0x0081e80000100a00 */
[----:B0-----:R-:W3:Y:S04]  /*21bc0*/  LDL.LU R24, [R1+0x220] ;  /* 0x0002200001187983 */ /* 0x001ee80000300800 */
[----:B------:R-:W3:Y:S04]  /*21bd0*/  LDL.LU R25, [R1+0x224] ;  /* 0x0002240001197983 */ /* 0x000ee80000300800 */
[----:B------:R-:W3:Y:S04]  /*21be0*/  LDL.LU R26, [R1+0x228] ;  /* 0x00022800011a7983 */ /* 0x000ee80000300800 */
[----:B------:R-:W3:Y:S01]  /*21bf0*/  LDL.LU R27, [R1+0x22c] ;  /* 0x00022c00011b7983 */ /* 0x000ee20000300800 */
[----:B------:R-:W-:-:S02]  /*21c00*/  F2FP.F16.E5M2.UNPACK_B R16, R16.H1 ;  /* 0x00000010ff10723e */ /* 0x000fc400030004ff */
[----:B------:R-:W-:Y:S01]  /*21c10*/  F2FP.F16.E5M2.UNPACK_B R17, R17.H1 ;  /* 0x00000011ff11723e */ /* 0x000fe200030004ff */
[C---:B--2---:R-:W-:Y:S01]  /*21c20*/  HMMA.16816.F32 R8, R12.reuse, R18, R8 ;  /* 0x000000120c08723c */ /* 0x044fe20000001808 */
[----:B------:R-:W2:Y:S04]  /*21c30*/  LDL.LU R7, [R1+0x9c] ;  /* 0x00009c0001077983 */ /* 0x000ea80000300800 */
[----:B------:R-:W4:Y:S04]  /*21c40*/  LDL.LU R4, [R1+0xa0] ;  /* 0x0000a00001047983 */ /* 0x000f280000300800 */
[----:B------:R-:W2:Y:S04]  /*21c50*/  LDL.LU R5, [R1+0xa4] ;  /* 0x0000a40001057983 */ /* 0x000ea80000300800 */
[----:B------:R-:W2:Y:S04]  /*21c60*/  LDL.LU R2, [R1+0xa8] ;  /* 0x0000a80001027983 */ /* 0x000ea80000300800 */
[----:B------:R-:W2:Y:S04]  /*21c70*/  LDL.LU R3, [R1+0xac] ;  /* 0x0000ac0001037983 */ /* 0x000ea80000300800 */
[----:B------:R-:W2:Y:S04]  /*21c80*/  LDL.LU R28, [R1+0x10dc] ;  /* 0x0010dc00011c7983 */ /* 0x000ea80000300800 */
[----:B------:R-:W2:Y:S04]  /*21c90*/  LDL.LU R29, [R1+0x10e8] ;  /* 0x0010e800011d7983 */ /* 0x000ea80000300800 */
[----:B------:R-:W2:Y:S04]  /*21ca0*/  LDL.LU R0, [R1+0x10e4] ;  /* 0x0010e40001007983 */ /* 0x000ea80000300800 */
[----:B------:R0:W-:Y:S04]  /*21cb0*/  STL.64 [R1+0x1cb8], R22 ;  /* 0x001cb81601007387 */ /* 0x0001e80000100a00 */
[----:B0-----:R-:W2:Y:S04]  /*21cc0*/  LDL.LU R22, [R1+0x10d4] ;  /* 0x0010d40001167983 */ /* 0x001ea80000300800 */
[----:B------:R-:W2:Y:S04]  /*21cd0*/  LDL.LU R23, [R1+0x10e0] ;  /* 0x0010e00001177983 */ /* 0x000ea80000300800 */
[----:B------:R0:W-:Y:S04]  /*21ce0*/  STL.64 [R1+0x1cb0], R20 ;  /* 0x001cb01401007387 */ /* 0x0001e80000100a00 */
[----:B0-----:R-:W2:Y:S04]  /*21cf0*/  LDL.LU R20, [R1+0x10cc] ;  /* 0x0010cc0001147983 */ /* 0x001ea80000300800 */
[----:B------:R-:W2:Y:S04]  /*21d00*/  LDL.LU R21, [R1+0x10d8] ;  /* 0x0010d80001157983 */ /* 0x000ea80000300800 */
[----:B------:R-:W-:Y:S04]  /*21d10*/  STL.64 [R1+0x200], R8 ;  /* 0x0002000801007387 */ /* 0x000fe80000100a00 */
[----:B------:R0:W-:Y:S04]  /*21d20*/  STL.64 [R1+0x208], R10 ;  /* 0x0002080a01007387 */ /* 0x0001e80000100a00 */
[----:B0-----:R-:W2:Y:S04]  /*21d30*/  LDL.LU.64 R10, [R1+0x1d80] ;  /* 0x001d8000010a7983 */ /* 0x001ea80000300a00 */
[----:B------:R-:W4:Y:S01]  /*21d40*/  LDL.LU.64 R8, [R1+0x1d78] ;  /* 0x001d780001087983 */ /* 0x000f220000300a00 */
[----:B---3--:R-:W-:-:S15]  /*21d50*/  HMMA.16816.F32 R24, R12, R16, R24 ;  /* 0x000000100c18723c */ /* 0x008fde0000001818 */
[----:B------:R-:W-:-:S04]  /*21d60*/  NOP ;  /* 0x0000000000007918 */ /* 0x000fc80000000000 */
[----:B------:R-:W-:Y:S04]  /*21d70*/  STL.64 [R1+0x220], R24 ;  /* 0x0002201801007387 */ /* 0x000fe80000100a00 */
[----:B------:R0:W-:Y:S04]  /*21d80*/  STL.64 [R1+0x228], R26 ;  /* 0x0002281a01007387 */ /* 0x0001e80000100a00 */
[----:B0-----:R-:W3:Y:S04]  /*21d90*/  LDL.LU.64 R26, [R1+0x1d70] ;  /* 0x001d7000011a7983 */ /* 0x001ee80000300a00 */
[----:B------:R-:W3:Y:S01]  /*21da0*/  LDL.LU.64 R24, [R1+0x1d68] ;  /* 0x001d680001187983 */ /* 0x000ee20000300a00 */
[----:B--2---:R-:W-:-:S02]  /*21db0*/  F2FP.F16.E5M2.UNPACK_B R10, R10.H1 ;  /* 0x0000000aff0a723e */ /* 0x004fc400030004ff */
[----:B------:R-:W-:Y:S01]  /*21dc0*/  F2FP.F16.E5M2.UNPACK_B R11, R11.H1 ;  /* 0x0000000bff0b723e */ /* 0x000fe200030004ff */
[----:B------:R0:W-:Y:S04]  /*21dd0*/  STL.64 [R1+0x1c98], R18 ;  /* 0x001c981201007387 */ /* 0x0001e80000100a00 */
[----:B0-----:R-:W2:Y:S04]  /*21de0*/  LDL.LU R19, [R1+0x10d0] ;  /* 0x0010d00001137983 */ /* 0x001ea80000300800 */
[----:B------:R-:W-:Y:S01]  /*21df0*/  STL.64 [R1+0x1c90], R16 ;  /* 0x001c901001007387 */ /* 0x000fe20000100a00 */
[----:B---3--:R-:W-:-:S15]  /*21e00*/  HMMA.16816.F32 R24, R12, R10, R24 ;  /* 0x0000000a0c18723c */ /* 0x008fde0000001818 */
[----:B------:R-:W-:-:S04]  /*21e10*/  NOP ;  /* 0x0000000000007918 */ /* 0x000fc80000000000 */
[----:B------:R-:W-:Y:S04]  /*21e20*/  STL.64 [R1+0x240], R24 ;  /* 0x0002401801007387 */ /* 0x000fe80000100a00 */
[----:B------:R0:W-:Y:S04]  /*21e30*/  STL.64 [R1+0x248], R26 ;  /* 0x0002481a01007387 */ /* 0x0001e80000100a00 */
[----:B0-----:R-:W3:Y:S04]  /*21e40*/  LDL.LU.64 R26, [R1+0x1d60] ;  /* 0x001d6000011a7983 */ /* 0x001ee80000300a00 */
[----:B------:R-:W3:Y:S01]  /*21e50*/  LDL.LU.64 R24, [R1+0x1d58] ;  /* 0x001d580001187983 */ /* 0x000ee20000300a00 */
[----:B----4-:R-:W-:-:S02]  /*21e60*/  F2FP.F16.E5M2.UNPACK_B R8, R8.H1 ;  /* 0x00000008ff08723e */ /* 0x010fc400030004ff */
[----:B------:R-:W-:-:S07]  /*21e70*/  F2FP.F16.E5M2.UNPACK_B R9, R9.H1 ;  /* 0x00000009ff09723e */ /* 0x000fce00030004ff */
[----:B---3--:R-:W-:-:S15]  /*21e80*/  HMMA.16816.F32 R24, R12, R8, R24 ;  /* 0x000000080c18723c */ /* 0x008fde0000001818 */
[----:B------:R-:W-:-:S04]  /*21e90*/  NOP ;  /* 0x0000000000007918 */ /* 0x000fc80000000000 */
[----:B------:R-:W-:Y:S04]  /*21ea0*/  STL.64 [R1+0x260], R24 ;  /* 0x0002601801007387 */ /* 0x000fe80000100a00 */
[----:B------:R0:W-:Y:S04]  /*21eb0*/  STL.64 [R1+0x268], R26 ;  /* 0x0002681a01007387 */ /* 0x0001e80000100a00 */
[----:B0-----:R-:W3:Y:S04]  /*21ec0*/  LDL.LU.64 R26, [R1+0x1d50] ;  /* 0x001d5000011a7983 */ /* 0x001ee80000300a00 */
[----:B------:R-:W3:Y:S01]  /*21ed0*/  LDL.LU.64 R24, [R1+0x1d48] ;  /* 0x001d480001187983 */ /* 0x000ee20000300a00 */
[----:B------:R-:W-:-:S02]  /*21ee0*/  F2FP.F16.E5M2.UNPACK_B R6, R6.H1 ;  /* 0x00000006ff06723e */ /* 0x000fc400030004ff */
[----:B------:R-:W-:Y:S01]  /*21ef0*/  F2FP.F16.E5M2.UNPACK_B R7, R7.H1 ;  /* 0x00000007ff07723e */ /* 0x000fe200030004ff */
[----:B------:R-:W-:Y:S04]  /*21f00*/  STL.64 [R1+0x1c78], R10 ;  /* 0x001c780a01007387 */ /* 0x000fe80000100a00 */
[----:B------:R0:W-:Y:S04]  /*21f10*/  STL.64 [R1+0x1c70], R8 ;  /* 0x001c700801007387 */ /* 0x0001e80000100a00 */
[----:B0-----:R-:W4:Y:S04]  /*21f20*/  LDL.LU R8, [R1+0x8a0] ;  /* 0x0008a00001087983 */ /* 0x001f280000300800 */
[----:B------:R-:W4:Y:S04]  /*21f30*/  LDL.LU R9, [R1+0x8a4] ;  /* 0x0008a40001097983 */ /* 0x000f280000300800 */
[----:B------:R-:W4:Y:S04]  /*21f40*/  LDL.LU R10, [R1+0x8a8] ;  /* 0x0008a800010a7983 */ /* 0x000f280000300800 */
[----:B------:R-:W4:Y:S01]  /*21f50*/  LDL.LU R11, [R1+0x8ac] ;  /* 0x0008ac00010b7983 */ /* 0x000f220000300800 */
[----:B---3--:R-:W-:-:S15]  /*21f60*/  HMMA.16816.F32 R24, R12, R6, R24 ;  /* 0x000000060c18723c */ /* 0x008fde0000001818 */
[----:B------:R-:W-:-:S04]  /*21f70*/  NOP ;  /* 0x0000000000007918 */ /* 0x000fc80000000000 */
[----:B------:R-:W-:Y:S04]  /*21f80*/  STL.64 [R1+0x2f0], R24 ;  /* 0x0002f01801007387 */ /* 0x000fe80000100a00 */
[----:B------:R0:W-:Y:S04]  /*21f90*/  STL.64 [R1+0x2f8], R26 ;  /* 0x0002f81a01007387 */ /* 0x0001e80000100a00 */
[----:B0-----:R-:W3:Y:S04]  /*21fa0*/  LDL.LU.64 R26, [R1+0x1d40] ;  /* 0x001d4000011a7983 */ /* 0x001ee80000300a00 */
[----:B------:R-:W3:Y:S01]  /*21fb0*/  LDL.LU.64 R24, [R1+0x1d38] ;  /* 0x001d380001187983 */ /* 0x000ee20000300a00 */
[----:B------:R-:W-:-:S02]  /*21fc0*/  F2FP.F16.E5M2.UNPACK_B R4, R4.H1 ;  /* 0x00000004ff04723e */ /* 0x000fc400030004ff */
[----:B------:R-:W-:-:S07]  /*21fd0*/  F2FP.F16.E5M2.UNPACK_B R5, R5.H1 ;  /* 0x00000005ff05723e */ /* 0x000fce00030004ff */
[----:B----4-:R-:W-:Y:S01]  /*21fe0*/  HMMA.16816.F32 R8, R12, R4, R8 ;  /* 0x000000040c08723c */ /* 0x010fe20000001808 */
[----:B------:R-:W-:Y:S02]  /*21ff0*/  F2FP.F16.E5M2.UNPACK_B R2, R2.H1 ;  /* 0x00000002ff02723e */ /* 0x000fe400030004ff */
[----:B------:R-:W-:Y:S01]  /*22000*/  F2FP.F16.E5M2.UNPACK_B R3, R3.H1 ;  /* 0x00000003ff03723e */ /* 0x000fe200030004ff */
[----:B------:R0:W-:Y:S04]  /*22010*/  STL [R1+0x1c6c], R6 ;  /* 0x001c6c0601007387 */ /* 0x0001e80000100800 */
[----:B------:R-:W-:Y:S04]  /*22020*/  STL [R1+0x1c68], R7 ;  /* 0x001c680701007387 */ /* 0x000fe80000100800 */
[----:B------:R1:W-:Y:S07]  /*22030*/  STL.64 [R1+0x1cf8], R4 ;  /* 0x001cf80401007387 */ /* 0x0003ee0000100a00 */
[----:B------:R-:W-:Y:S04]  /*22040*/  STL.64 [R1+0x8a0], R8 ;  /* 0x0008a00801007387 */ /* 0x000fe80000100a00 */
[----:B------:R3:W-:Y:S01]  /*22050*/  STL.64 [R1+0x8a8], R10 ;  /* 0x0008a80a01007387 */ /* 0x0007e20000100a00 */
[----:B0-----:R-:W-:-:S02]  /*22060*/  IMAD R6, R22, 0x100, R21 ;  /* 0x0000010016067824 */ /* 0x001fc400078e0215 */
[----:B-1----:R-:W-:-:S03]  /*22070*/  IMAD R5, R28, 0x100, R23 ;  /* 0x000001001c057824 */ /* 0x002fc600078e0217 */
[----:B------:R-:W-:Y:S04]  /*22080*/  STL [R1+0x24], R6 ;  /* 0x0000240601007387 */ /* 0x000fe80000100800 */
[----:B------:R0:W-:Y:S04]  /*22090*/  STL [R1+0x28], R5 ;  /* 0x0000280501007387 */ /* 0x0001e80000100800 */
[----:B------:R-:W-:Y:S04]  /*220a0*/  STL [R1+0x1c3c], R2 ;  /* 0x001c3c0201007387 */ /* 0x000fe80000100800 */
[----:B------:R-:W-:Y:S01]  /*220b0*/  STL [R1+0x1c38], R3 ;  /* 0x001c380301007387 */ /* 0x000fe20000100800 */
[----:B--2---:R-:W-:Y:S01]  /*220c0*/  IMAD R4, R20, 0x100, R19 ;  /* 0x0000010014047824 */ /* 0x004fe200078e0213 */
[----:B---3--:R-:W-:Y:S04]  /*220d0*/  HMMA.16816.F32 R8, R12, R2, R24 ;  /* 0x000000020c08723c */ /* 0x008fe80000001818 */
[----:B------:R-:W-:-:S15]  /*220e0*/  F2FP.F16.E5M2.UNPACK_B R12, R4 ;  /* 0x00000004ff0c723e */ /* 0x000fde00020004ff */
[----:B------:R-:W-:Y:S04]  /*220f0*/  STL.64 [R1+0x2e0], R8 ;  /* 0x0002e00801007387 */ /* 0x000fe80000100a00 */
[----:B------:R-:W-:Y:S04]  /*22100*/  STL.64 [R1+0x2e8], R10 ;  /* 0x0002e80a01007387 */ /* 0x000fe80000100a00 */
[----:B------:R-:W2:Y:S04]  /*22110*/  LDL.LU R16, [R1+0x810] ;  /* 0x0008100001107983 */ /* 0x000ea80000300800 */
[----:B------:R-:W2:Y:S04]  /*22120*/  LDL.LU R17, [R1+0x814] ;  /* 0x0008140001117983 */ /* 0x000ea80000300800 */
[----:B------:R-:W3:Y:S04]  /*22130*/  LDL.LU R18, [R1+0x818] ;  /* 0x0008180001127983 */ /* 0x000ee80000300800 */
[----:B------:R-:W3:Y:S04]  /*22140*/  LDL.LU R19, [R1+0x81c] ;  /* 0x00081c0001137983 */ /* 0x000ee80000300800 */
[----:B------:R-:W4:Y:S04]  /*22150*/  LDL.LU R20, [R1+0x830] ;  /* 0x0008300001147983 */ /* 0x000f280000300800 */
        /* <DEDUP_REMOVED lines=8> */
[----:B0-----:R-:W2:Y:S04]  /*221e0*/  LDL.LU R5, [R1+0x874] ;  /* 0x0008740001057983 */ /* 0x001ea80000300800 */
[----:B------:R-:W2:Y:S04]  /*221f0*/  LDL.LU R6, [R1+0x878] ;  /* 0x0008780001067983 */ /* 0x000ea80000300800 */
[----:B------:R-:W2:Y:S04]  /*22200*/  LDL.LU R7, [R1+0x87c] ;  /* 0x00087c0001077983 */ /* 0x000ea80000300800 */
[----:B--2---:R0:W-:Y:S04]  /*22210*/  STL.64 [R1+0x1d08], R6 ;  /* 0x001d080601007387 */ /* 0x0041e80000100a00 */
[----:B0-----:R-:W2:Y:S04]  /*22220*/  LDL R6, [R1+0x10] ;  /* 0x0000100001067983 */ /* 0x001ea80000100800 */
[----:B------:R-:W2:Y:S04]  /*22230*/  LDL R7, [R1+0x14] ;  /* 0x0000140001077983 */ /* 0x000ea80000100800 */
[----:B------:R-:W-:Y:S04]  /*22240*/  STL.64 [R1+0x1d00], R4 ;  /* 0x001d000401007387 */ /* 0x000fe80000100a00 */
[----:B--2---:R-:W-:Y:S04]  /*22250*/  STL.64 [R1+0x1d20], R6 ;  /* 0x001d200601007387 */ /* 0x004fe80000100a00 */
[----:B------:R-:W2:Y:S04]  /*22260*/  LDL.64 R2, [R1+0x8] ;  /* 0x0000080001027983 */ /* 0x000ea80000100a00 */
[----:B------:R-:W-:Y:S04]  /*22270*/  STL.64 [R1+0x1cf0], R26 ;  /* 0x001cf01a01007387 */ /* 0x000fe80000100a00 */
[----:B------:R0:W-:Y:S04]  /*22280*/  STL.64 [R1+0x1ce8], R24 ;  /* 0x001ce81801007387 */ /* 0x0001e80000100a00 */
[----:B0-----:R-:W2:Y:S04]  /*22290*/  LDL.LU R24, [R1+0x860] ;  /* 0x0008600001187983 */ /* 0x001ea80000300800 */
[----:B------:R-:W2:Y:S04]  /*222a0*/  LDL.LU R25, [R1+0x864] ;  /* 0x0008640001197983 */ /* 0x000ea80000300800 */
[----:B------:R-:W2:Y:S04]  /*222b0*/  LDL.LU R26, [R1+0x868] ;  /* 0x00086800011a7983 */ /* 0x000ea80000300800 */
[----:B------:R-:W2:Y:S04]  /*222c0*/  LDL.LU R27, [R1+0x86c] ;  /* 0x00086c00011b7983 */ /* 0x000ea80000300800 */
[----:B------:R-:W3:Y:S04]  /*222d0*/  LDL R4, [R1+0x18] ;  /* 0x0000180001047983 */ /* 0x000ee80000100800 */
[----:B------:R-:W3:Y:S04]  /*222e0*/  LDL R5, [R1+0x1c] ;  /* 0x00001c0001057983 */ /* 0x000ee80000100800 */
[----:B--2---:R-:W-:Y:S04]  /*222f0*/  STL.64 [R1+0x1d18], R26 ;  /* 0x001d181a01007387 */ /* 0x004fe80000100a00 */
[----:B------:R0:W-:Y:S04]  /*22300*/  STL.64 [R1+0x1d10], R24 ;  /* 0x001d101801007387 */ /* 0x0001e80000100a00 */
[----:B0-----:R-:W2:Y:S04]  /*22310*/  LDL.LU R24, [R1+0x880] ;  /* 0x0008800001187983 */ /* 0x001ea80000300800 */
[----:B------:R-:W2:Y:S04]  /*22320*/  LDL.LU R25, [R1+0x884] ;  /* 0x0008840001197983 */ /* 0x000ea80000300800 */
[----:B------:R-:W2:Y:S04]  /*22330*/  LDL.LU R26, [R1+0x888] ;  /* 0x00088800011a7983 */ /* 0x000ea80000300800 */
[----:B------:R-:W2:Y:S04]  /*22340*/  LDL.LU R27, [R1+0x88c] ;  /* 0x00088c00011b7983 */ /* 0x000ea80000300800 */
[----:B------:R-:W3:Y:S04]  /*22350*/  LDL.LU R14, [R1+0x24] ;  /* 0x00002400010e7983 */ /* 0x000ee80000300800 */
[----:B------:R-:W3:Y:S01]  /*22360*/  LDL.LU R15, [R1+0x28] ;  /* 0x00002800010f7983 */ /* 0x000ee20000300800 */
[----:B------:R-:W-:-:S03]  /*22370*/  IMAD R0, R0, 0x100, R29 ;  /* 0x0000010000007824 */ /* 0x000fc600078e021d */
[----:B--2---:R-:W-:Y:S04]  /*22380*/  STL.64 [R1+0x1d30], R26 ;  /* 0x001d301a01007387 */ /* 0x004fe80000100a00 */
[----:B------:R0:W-:Y:S04]  /*22390*/  STL.64 [R1+0x1d28], R24 ;  /* 0x001d281801007387 */ /* 0x0001e80000100a00 */
[----:B0-----:R-:W2:Y:S04]  /*223a0*/  LDL.LU R24, [R1+0x890] ;  /* 0x0008900001187983 */ /* 0x001ea80000300800 */
[----:B------:R-:W2:Y:S04]  /*223b0*/  LDL.LU R25, [R1+0x894] ;  /* 0x0008940001197983 */ /* 0x000ea80000300800 */
[----:B------:R-:W2:Y:S04]  /*223c0*/  LDL.LU R26, [R1+0x898] ;  /* 0x00089800011a7983 */ /* 0x000ea80000300800 */
[----:B------:R-:W2:Y:S04]  /*223d0*/  LDL.LU R27, [R1+0x89c] ;  /* 0x00089c00011b7983 */ /* 0x000ea80000300800 */
[----:B------:R-:W2:Y:S04]  /*223e0*/  LDL.64 R28, [R1] ;  /* 0x00000000011c7983 */ /* 0x000ea80000100a00 */
[----:B------:R-:W-:Y:S04]  /*223f0*/  STL.64 [R1+0x1cc8], R22 ;  /* 0x001cc81601007387 */ /* 0x000fe80000100a00 */
[----:B----4-:R0:W-:Y:S04]  /*22400*/  STL.64 [R1+0x1cc0], R20 ;  /* 0x001cc01401007387 */ /* 0x0101e80000100a00 */
[----:B0-----:R-:W4:Y:S04]  /*22410*/  LDL.LU R20, [R1+0x840] ;  /* 0x0008400001147983 */ /* 0x001f280000300800 */
[----:B------:R-:W4:Y:S04]  /*22420*/  LDL.LU R21, [R1+0x844] ;  /* 0x0008440001157983 */ /* 0x000f280000300800 */
[----:B------:R-:W4:Y:S04]  /*22430*/  LDL.LU R22, [R1+0x848] ;  /* 0x0008480001167983 */ /* 0x000f280000300800 */
[----:B------:R-:W4:Y:S04]  /*22440*/  LDL.LU R23, [R1+0x84c] ;  /* 0x00084c0001177983 */ /* 0x000f280000300800 */
[----:B---3--:R-:W-:Y:S04]  /*22450*/  STL.64 [R1+0x1ca8], R18 ;  /* 0x001ca81201007387 */ /* 0x008fe80000100a00 */
[----:B------:R0:W-:Y:S04]  /*22460*/  STL.64 [R1+0x1ca0], R16 ;  /* 0x001ca01001007387 */ /* 0x0001e80000100a00 */
[----:B0-----:R-:W3:Y:S04]  /*22470*/  LDL.LU R16, [R1+0x820] ;  /* 0x0008200001107983 */ /* 0x001ee80000300800 */
[----:B------:R-:W3:Y:S04]  /*22480*/  LDL.LU R17, [R1+0x824] ;  /* 0x0008240001117983 */ /* 0x000ee80000300800 */
[----:B------:R-:W3:Y:S04]  /*22490*/  LDL.LU R18, [R1+0x828] ;  /* 0x0008280001127983 */ /* 0x000ee80000300800 */
[----:B------:R-:W3:Y:S04]  /*224a0*/  LDL.LU R19, [R1+0x82c] ;  /* 0x00082c0001137983 */ /* 0x000ee80000300800 */
[----:B------:R-:W3:Y:S04]  /*224b0*/  LDL.LU R8, [R1+0x7f0] ;  /* 0x0007f00001087983 */ /* 0x000ee80000300800 */
[----:B------:R-:W3:Y:S04]  /*224c0*/  LDL.LU R9, [R1+0x7f4] ;  /* 0x0007f40001097983 */ /* 0x000ee80000300800 */
[----:B------:R-:W3:Y:S04]  /*224d0*/  LDL.LU R10, [R1+0x7f8] ;  /* 0x0007f800010a7983 */ /* 0x000ee80000300800 */
[----:B------:R-:W3:Y:S01]  /*224e0*/  LDL.LU R11, [R1+0x7fc] ;  /* 0x0007fc00010b7983 */ /* 0x000ee20000300800 */
[----:B------:R-:W-:-:S02]  /*224f0*/  F2FP.F16.E5M2.UNPACK_B R13, R14 ;  /* 0x0000000eff0d723e */ /* 0x000fc400020004ff */
[----:B------:R-:W-:Y:S02]  /*22500*/  F2FP.F16.E5M2.UNPACK_B R14, R15 ;  /* 0x0000000fff0e723e */ /* 0x000fe400020004ff */
[----:B------:R-:W-:-:S07]  /*22510*/  F2FP.F16.E5M2.UNPACK_B R15, R0 ;  /* 0x00000000ff0f723e */ /* 0x000fce00020004ff */
[C---:B--2---:R-:W-:Y:S01]  /*22520*/  HMMA.16816.F32 R4, R12.reuse, R4, R24 ;  /* 0x000000040c04723c */ /* 0x044fe20000001818 */
[----:B---3--:R-:W-:Y:S04]  /*22530*/  STL.64 [R1+0x1c88], R10 ;  /* 0x001c880a01007387 */ /* 0x008fe80000100a00 */
[----:B------:R0:W-:Y:S04]  /*22540*/  STL.64 [R1+0x1c80], R8 ;  /* 0x001c800801007387 */ /* 0x0001e80000100a00 */
[----:B0-----:R-:W2:Y:S04]  /*22550*/  LDL.LU R8, [R1+0x800] ;  /* 0x0008000001087983 */ /* 0x001ea80000300800 */
[----:B------:R-:W2:Y:S04]  /*22560*/  LDL.LU R9, [R1+0x804] ;  /* 0x0008040001097983 */ /* 0x000ea80000300800 */
[----:B------:R-:W2:Y:S04]  /*22570*/  LDL.LU R10, [R1+0x808] ;  /* 0x00080800010a7983 */ /* 0x000ea80000300800 */
[----:B------:R-:W2:Y:S04]  /*22580*/  LDL.LU R11, [R1+0x80c] ;  /* 0x00080c00010b7983 */ /* 0x000ea80000300800 */
[----:B------:R-:W3:Y:S04]  /*22590*/  LDL.LU.64 R26, [R1+0x1d30] ;  /* 0x001d3000011a7983 */ /* 0x000ee80000300a00 */
[----:B------:R-:W3:Y:S04]  /*225a0*/  LDL.LU.64 R24, [R1+0x1d28] ;  /* 0x001d280001187983 */ /* 0x000ee80000300a00 */
        /* <DEDUP_REMOVED lines=10> */
[----:B------:R-:W-:Y:S01]  /*22650*/  IMAD.MOV.U32 R0, RZ, RZ, R29 ;  /* 0x000000ffff007224 */ /* 0x000fe200078e001d */
[C---:B---3--:R-:W-:Y:S08]  /*22660*/  HMMA.16816.F32 R24, R12.reuse, R28, R24 ;  /* 0x0000001c0c18723c */ /* 0x048ff00000001818 */
[----:B--2---:R-:W-:-:S15]  /*22670*/  HMMA.16816.F32 R4, R12, R2, R4 ;  /* 0x000000020c04723c */ /* 0x004fde0000001804 */
[----:B------:R-:W-:-:S04]  /*22680*/  NOP ;  /* 0x0000000000007918 */ /* 0x000fc80000000000 */
[----:B------:R0:W-:Y:S04]  /*22690*/  STL.64 [R1+0x870], R4 ;  /* 0x0008700401007387 */ /* 0x0001e80000100a00 */
[----:B------:R1:W-:Y:S04]  /*226a0*/  STL.64 [R1+0x878], R6 ;  /* 0x0008780601007387 */ /* 0x0003e80000100a00 */
[----:B0-----:R-:W2:Y:S04]  /*226b0*/  LDL.LU.64 R4, [R1+0x1cf8] ;  /* 0x001cf80001047983 */ /* 0x001ea80000300a00 */
[----:B------:R-:W-:Y:S04]  /*226c0*/  STL.64 [R1+0x860], R24 ;  /* 0x0008601801007387 */ /* 0x000fe80000100a00 */
[----:B------:R0:W-:Y:S01]  /*226d0*/  STL.64 [R1+0x868], R26 ;  /* 0x0008681a01007387 */ /* 0x0001e20000100a00 */
[----:B-1----:R-:W-:-:S02]  /*226e0*/  IMAD.MOV.U32 R6, RZ, RZ, R2 ;  /* 0x000000ffff067224 */ /* 0x002fc400078e0002 */
[----:B------:R-:W-:Y:S01]  /*226f0*/  IMAD.MOV.U32 R2, RZ, RZ, R28 ;  /* 0x000000ffff027224 */ /* 0x000fe200078e001c */
[----:B0-----:R-:W3:Y:S04]  /*22700*/  LDL.LU.64 R26, [R1+0x1cf0] ;  /* 0x001cf000011a7983 */ /* 0x001ee80000300a00 */
[----:B------:R-:W3:Y:S04]  /*22710*/  LDL.LU.64 R24, [R1+0x1ce8] ;  /* 0x001ce80001187983 */ /* 0x000ee80000300a00 */
[----:B------:R-:W3:Y:S02]  /*22720*/  LDL.LU.64 R28, [R1+0x1ce0] ;  /* 0x001ce000011c7983 */ /* 0x000ee40000300a00 */
[----:B---3--:R-:W-:-:S15]  /*22730*/  HMMA.16816.F32 R24, R12, R28, R24 ;  /* 0x0000001c0c18723c */ /* 0x008fde0000001818 */
[----:B------:R-:W-:-:S04]  /*22740*/  NOP ;  /* 0x0000000000007918 */ /* 0x000fc80000000000 */
[----:B------:R-:W-:Y:S04]  /*22750*/  STL.64 [R1+0x850], R24 ;  /* 0x0008501801007387 */ /* 0x000fe80000100a00 */
[----:B------:R0:W-:Y:S04]  /*22760*/  STL.64 [R1+0x858], R26 ;  /* 0x0008581a01007387 */ /* 0x0001e80000100a00 */
[----:B0-----:R-:W4:Y:S04]  /*22770*/  LDL.LU.64 R26, [R1+0x1cd8] ;  /* 0x001cd800011a7983 */ /* 0x001f280000300a00 */
[----:B------:R-:W3:Y:S04]  /*22780*/  LDL.LU.64 R24, [R1+0x1cd0] ;  /* 0x001cd00001187983 */ /* 0x000ee80000300a00 */
[----:B------:R-:W-:Y:S01]  /*22790*/  STL.64 [R1+0x1c00], R28 ;  /* 0x001c001c01007387 */ /* 0x000fe20000100a00 */
[----:B----4-:R-:W-:-:S15]  /*227a0*/  HMMA.16816.F32 R20, R12, R26, R20 ;  /* 0x0000001a0c14723c */ /* 0x010fde0000001814 */
        /* <DEDUP_REMOVED lines=13> */
[----:B0-----:R-:W2:Y:S04]  /*22880*/  LDL.LU R24, [R1+0x7d0] ;  /* 0x0007d00001187983 */ /* 0x001ea80000300800 */
[----:B------:R-:W2:Y:S04]  /*22890*/  LDL.LU R25, [R1+0x7d4] ;  /* 0x0007d40001197983 */ /* 0x000ea80000300800 */
[----:B------:R-:W2:Y:S04]  /*228a0*/  LDL.LU R26, [R1+0x7d8] ;  /* 0x0007d800011a7983 */ /* 0x000ea80000300800 */
[----:B------:R-:W2:Y:S01]  /*228b0*/  LDL.LU R27, [R1+0x7dc] ;  /* 0x0007dc00011b7983 */ /* 0x000ea20000300800 */
[----:B---3--:R-:W-:-:S15]  /*228c0*/  HMMA.16816.F32 R16, R12, R22, R16 ;  /* 0x000000160c10723c */ /* 0x008fde0000001810 */
[----:B------:R-:W-:-:S04]  /*228d0*/  NOP ;  /* 0x0000000000007918 */ /* 0x000fc80000000000 */
[----:B------:R-:W-:Y:S04]  /*228e0*/  STL.64 [R1+0x820], R16 ;  /* 0x0008201001007387 */ /* 0x000fe80000100a00 */
[----:B------:R0:W-:Y:S04]  /*228f0*/  STL.64 [R1+0x828], R18 ;  /* 0x0008281201007387 */ /* 0x0001e80000100a00 */
[----:B0-----:R-:W4:Y:S04]  /*22900*/  LDL.LU.64 R18, [R1+0x1ca8] ;  /* 0x001ca80001127983 */ /* 0x001f280000300a00 */
[----:B------:R-:W4:Y:S02]  /*22910*/  LDL.LU.64 R16, [R1+0x1ca0] ;  /* 0x001ca00001107983 */ /* 0x000f240000300a00 */
[----:B----4-:R-:W-:-:S15]  /*22920*/  HMMA.16816.F32 R16, R12, R20, R16 ;  /* 0x000000140c10723c */ /* 0x010fde0000001810 */
        /* <DEDUP_REMOVED lines=21> */
[----:B0-----:R-:W2:Y:S04]  /*22a80*/  LDL.LU.64 R10, [R1+0x1c78] ;  /* 0x001c7800010a7983 */ /* 0x001ea80000300a00 */
[----:B------:R-:W3:Y:S04]  /*22a90*/  LDL.LU.64 R8, [R1+0x1c70] ;  /* 0x001c700001087983 */ /* 0x000ee80000300a00 */
[----:B------:R-:W-:Y:S04]  /*22aa0*/  STL [R1+0x1b90], R17 ;  /* 0x001b901101007387 */ /* 0x000fe80000100800 */
[----:B------:R-:W-:Y:S04]  /*22ab0*/  STL.64 [R1+0x1c10], R18 ;  /* 0x001c101201007387 */ /* 0x000fe80000100a00 */
[----:B------:R3:W-:Y:S01]  /*22ac0*/  STL [R1+0x1c08], R16 ;  /* 0x001c081001007387 */ /* 0x0007e20000100800 */
[C---:B--2---:R-:W-:Y:S08]  /*22ad0*/  HMMA.16816.F32 R20, R12.reuse, R10, R20 ;  /* 0x0000000a0c14723c */ /* 0x044ff00000001814 */
[----:B---3--:R-:W-:Y:S01]  /*22ae0*/  HMMA.16816.F32 R16, R12, R8, R24 ;  /* 0x000000080c10723c */ /* 0x008fe20000001818 */
[----:B------:R-:W2:Y:S10]  /*22af0*/  LDL.LU R24, [R1+0x760] ;  /* 0x0007600001187983 */ /* 0x000eb40000300800 */
[----:B------:R-:W-:Y:S04]  /*22b00*/  STL.64 [R1+0x7e0], R20 ;  /* 0x0007e01401007387 */ /* 0x000fe80000100a00 */
[----:B------:R0:W-:Y:S04]  /*22b10*/  STL.64 [R1+0x7e8], R22 ;  /* 0x0007e81601007387 */ /* 0x0001e80000100a00 */
[----:B------:R-:W-:Y:S04]  /*22b20*/  STL.64 [R1+0x7d0], R16 ;  /* 0x0007d01001007387 */ /* 0x000fe80000100a00 */
[----:B------:R-:W-:Y:S04]  /*22b30*/  STL.64 [R1+0x7d8], R18 ;  /* 0x0007d81201007387 */ /* 0x000fe80000100a00 */
[----:B------:R-:W2:Y:S04]  /*22b40*/  LDL.LU R25, [R1+0x764] ;  /* 0x0007640001197983 */ /* 0x000ea80000300800 */
[----:B------:R-:W3:Y:S04]  /*22b50*/  LDL.LU R26, [R1+0x768] ;  /* 0x00076800011a7983 */ /* 0x000ee80000300800 */
[----:B------:R-:W3:Y:S01]  /*22b60*/  LDL.LU R27, [R1+0x76c] ;  /* 0x00076c00011b7983 */ /* 0x000ee20000300800 */
[----:B0-----:R-:W-:-:S02]  /*22b70*/  IMAD.MOV.U32 R22, RZ, RZ, R2 ;  /* 0x000000ffff167224 */ /* 0x001fc400078e0002 */
[----:B------:R-:W-:Y:S01]  /*22b80*/  IMAD.MOV.U32 R23, RZ, RZ, R0 ;  /* 0x000000ffff177224 */ /* 0x000fe200078e0000 */
[----:B---3--:R-:W-:Y:S04]  /*22b90*/  STL.64 [R1+0x1be0], R26 ;  /* 0x001be01a01007387 */ /* 0x008fe80000100a00 */
[----:B--2---:R0:W-:Y:S04]  /*22ba0*/  STL.64 [R1+0x1bd8], R24 ;  /* 0x001bd81801007387 */ /* 0x0041e80000100a00 */
[----:B------:R-:W-:Y:S04]  /*22bb0*/  STL.64 [R1+0x1be8], R22 ;  /* 0x001be81601007387 */ /* 0x000fe80000100a00 */
[----:B0-----:R-:W2:Y:S04]  /*22bc0*/  LDL.LU R24, [R1+0x770] ;  /* 0x0007700001187983 */ /* 0x001ea80000300800 */
[----:B------:R-:W2:Y:S04]  /*22bd0*/  LDL.LU R25, [R1+0x774] ;  /* 0x0007740001197983 */ /* 0x000ea80000300800 */
[----:B------:R-:W3:Y:S04]  /*22be0*/  LDL.LU R26, [R1+0x778] ;  /* 0x00077800011a7983 */ /* 0x000ee80000300800 */
[----:B------:R-:W3:Y:S04]  /*22bf0*/  LDL.LU R27, [R1+0x77c] ;  /* 0x00077c00011b7983 */ /* 0x000ee80000300800 */
[----:B------:R-:W4:Y:S04]  /*22c00*/  LDL.LU R16, [R1+0x7a0] ;  /* 0x0007a00001107983 */ /* 0x000f280000300800 */
[----:B------:R-:W4:Y:S04]  /*22c10*/  LDL.LU R17, [R1+0x7a4] ;  /* 0x0007a40001117983 */ /* 0x000f280000300800 */
[----:B------:R-:W2:Y:S04]  /*22c20*/  LDL.LU R18, [R1+0x7a8] ;  /* 0x0007a80001127983 */ /* 0x000ea80000300800 */
[----:B------:R-:W2:Y:S04]  /*22c30*/  LDL.LU R19, [R1+0x7ac] ;  /* 0x0007ac0001137983 */ /* 0x000ea80000300800 */
[----:B--2---:R-:W-:Y:S04]  /*22c40*/  STL.64 [R1+0x1c30], R18 ;  /* 0x001c301201007387 */ /* 0x004fe80000100a00 */
[----:B----4-:R0:W-:Y:S04]  /*22c50*/  STL.64 [R1+0x1c28], R16 ;  /* 0x001c281001007387 */ /* 0x0101e80000100a00 */
[----:B0-----:R-:W2:Y:S04]  /*22c60*/  LDL.LU R16, [R1+0x2d0] ;  /* 0x0002d00001107983 */ /* 0x001ea80000300800 */
[----:B--2---:R-:W-:Y:S04]  /*22c70*/  STL [R1+0x1c40], R16 ;  /* 0x001c401001007387 */ /* 0x004fe80000100800 */
[----:B------:R-:W2:Y:S04]  /*22c80*/  LDL.LU R17, [R1+0x2d4] ;  /* 0x0002d40001117983 */ /* 0x000ea80000300800 */
[----:B--2---:R0:W-:Y:S04]  /*22c90*/  STL [R1+0x1c44], R17 ;  /* 0x001c441101007387 */ /* 0x0041e80000100800 */
[----:B------:R-:W2:Y:S04]  /*22ca0*/  LDL.LU R18, [R1+0x2d8] ;  /* 0x0002d80001127983 */ /* 0x000ea80000300800 */
[----:B------:R-:W2:Y:S04]  /*22cb0*/  LDL.LU R19, [R1+0x2dc] ;  /* 0x0002dc0001137983 */ /* 0x000ea80000300800 */
[----:B0-----:R-:W4:Y:S04]  /*22cc0*/  LDL.LU R17, [R1+0x10f0] ;  /* 0x0010f00001117983 */ /* 0x001f280000300800 */
[----:B------:R-:W4:Y:S04]  /*22cd0*/  LDL.LU R16, [R1+0x10f8] ;  /* 0x0010f80001107983 */ /* 0x000f280000300800 */
[----:B--2---:R-:W-:Y:S04]  /*22ce0*/  STL.64 [R1+0x1c50], R18 ;  /* 0x001c501201007387 */ /* 0x004fe80000100a00 */
[----:B----4-:R0:W-:Y:S04]  /*22cf0*/  STL.64 [R1+0x1c48], R16 ;  /* 0x001c481001007387 */ /* 0x0101e80000100a00 */
[----:B0-----:R-:W2:Y:S04]  /*22d00*/  LDL.LU R16, [R1+0x7b0] ;  /* 0x0007b00001107983 */ /* 0x001ea80000300800 */
[----:B------:R-:W2:Y:S04]  /*22d10*/  LDL.LU R17, [R1+0x7b4] ;  /* 0x0007b40001117983 */ /* 0x000ea80000300800 */
[----:B------:R-:W4:Y:S04]  /*22d20*/  LDL.LU R18, [R1+0x7b8] ;  /* 0x0007b80001127983 */ /* 0x000f280000300800 */
[----:B------:R-:W4:Y:S01]  /*22d30*/  LDL.LU R19, [R1+0x7bc] ;  /* 0x0007bc0001137983 */ /* 0x000f220000300800 */
[----:B------:R-:W-:-:S02]  /*22d40*/  IMAD.MOV.U32 R7, RZ, RZ, R3 ;  /* 0x000000ffff077224 */ /* 0x000fc400078e0003 */
[----:B------:R-:W-:Y:S02]  /*22d50*/  IMAD.MOV.U32 R20, RZ, RZ, R6 ;  /* 0x000000ffff147224 */ /* 0x000fe400078e0006 */
[----:B------:R-:W-:Y:S01]  /*22d60*/  IMAD.MOV.U32 R21, RZ, RZ, R7 ;  /* 0x000000ffff157224 */ /* 0x000fe200078e0007 */
[----:B----4-:R-:W-:Y:S04]  /*22d70*/  STL.64 [R1+0x1c60], R18 ;  /* 0x001c601201007387 */ /* 0x010fe80000100a00 */
[----:B--2---:R0:W-:Y:S04]  /*22d80*/  STL.64 [R1+0x1c58], R16 ;  /* 0x001c581001007387 */ /* 0x0041e80000100a00 */
[----:B0-----:R-:W2:Y:S04]  /*22d90*/  LDL.LU R16, [R1+0x7c0] ;  /* 0x0007c00001107983 */ /* 0x001ea80000300800 */
[----:B------:R-:W2:Y:S04]  /*22da0*/  LDL.LU R17, [R1+0x7c4] ;  /* 0x0007c40001117983 */ /* 0x000ea80000300800 */
[----:B------:R-:W2:Y:S04]  /*22db0*/  LDL.LU R18, [R1+0x7c8] ;  /* 0x0007c80001127983 */ /* 0x000ea80000300800 */
[----:B------:R-:W2:Y:S04]  /*22dc0*/  LDL.LU R19, [R1+0x7cc] ;  /* 0x0007cc0001137983 */ /* 0x000ea80000300800 */
[----:B------:R-:W4:Y:S04]  /*22dd0*/  LDL.LU R2, [R1+0x1100] ;  /* 0x0011000001027983 */ /* 0x000f280000300800 */
[----:B------:R-:W2:Y:S04]  /*22de0*/  LDL.LU R3, [R1+0x1108] ;  /* 0x0011080001037983 */ /* 0x000ea80000300800 */
[----:B------:R-:W2:Y:S04]  /*22df0*/  LDL.LU R0, [R1+0x1104] ;  /* 0x0011040001007983 */ /* 0x000ea80000300800 */
[----:B------:R-:W2:Y:S04]  /*22e00*/  LDL.64 R28, [R1+0x18] ;  /* 0x00001800011c7983 */ /* 0x000ea80000100a00 */
[----:B---3--:R-:W-:Y:S04]  /*22e10*/  STL.64 [R1+0x1bf8], R26 ;  /* 0x001bf81a01007387 */ /* 0x008fe80000100a00 */
[----:B------:R-:W-:Y:S04]  /*22e20*/  STL.64 [R1+0x1bf0], R24 ;  /* 0x001bf01801007387 */ /* 0x000fe80000100a00 */
[----:B------:R-:W2:Y:S04]  /*22e30*/  LDL.LU R6, [R1+0x1c6c] ;  /* 0x001c6c0001067983 */ /* 0x000ea80000300800 */
[----:B------:R0:W-:Y:S04]  /*22e40*/  STL [R1+0x1c18], R20 ;  /* 0x001c181401007387 */ /* 0x0001e80000100800 */
[----:B0-----:R-:W4:Y:S04]  /*22e50*/  LDL.LU R20, [R1+0x10fc] ;  /* 0x0010fc0001147983 */ /* 0x001f280000300800 */
[----:B------:R-:W2:Y:S04]  /*22e60*/  LDL.LU R7, [R1+0x1c68] ;  /* 0x001c680001077983 */ /* 0x000ea80000300800 */
[----:B------:R0:W-:Y:S04]  /*22e70*/  STL [R1+0x1c1c], R21 ;  /* 0x001c1c1501007387 */ /* 0x0001e80000100800 */
[----:B0-----:R-:W3:Y:S04]  /*22e80*/  LDL.LU R21, [R1+0x10f4] ;  /* 0x0010f40001157983 */ /* 0x001ee80000300800 */
[----:B------:R-:W3:Y:S01]  /*22e90*/  LDL.64 R22, [R1+0x10] ;  /* 0x0000100001167983 */ /* 0x000ee20000100a00 */
[C---:B--2---:R-:W-:Y:S03]  /*22ea0*/  HMMA.16816.F32 R16, R12.reuse, R6, R16 ;  /* 0x000000060c10723c */ /* 0x044fe60000001810 */
[----:B---3--:R0:W-:Y:S04]  /*22eb0*/  STL [R1+0x1c20], R23 ;  /* 0x001c201701007387 */ /* 0x0081e80000100800 */
[----:B0-----:R-:W2:Y:S04]  /*22ec0*/  LDL.LU R23, [R1+0x10ec] ;  /* 0x0010ec0001177983 */ /* 0x001ea80000300800 */
[----:B------:R-:W3:Y:S04]  /*22ed0*/  LDL.LU R24, [R1+0x780] ;  /* 0x0007800001187983 */ /* 0x000ee80000300800 */
[----:B------:R-:W3:Y:S04]  /*22ee0*/  LDL.LU R25, [R1+0x784] ;  /* 0x0007840001197983 */ /* 0x000ee80000300800 */
[----:B------:R-:W3:Y:S04]  /*22ef0*/  LDL.LU R26, [R1+0x788] ;  /* 0x00078800011a7983 */ /* 0x000ee80000300800 */
[----:B------:R-:W3:Y:S04]  /*22f00*/  LDL.LU R27, [R1+0x78c] ;  /* 0x00078c00011b7983 */ /* 0x000ee80000300800 */
[----:B------:R-:W-:Y:S04]  /*22f10*/  STL.64 [R1+0x1b78], R10 ;  /* 0x001b780a01007387 */ /* 0x000fe80000100a00 */
[----:B------:R0:W-:Y:S04]  /*22f20*/  STL.64 [R1+0x1b70], R8 ;  /* 0x001b700801007387 */ /* 0x0001e80000100a00 */
[----:B0-----:R-:W2:Y:S04]  /*22f30*/  LDL.LU R8, [R1+0x740] ;  /* 0x0007400001087983 */ /* 0x001ea80000300800 */
[----:B------:R-:W2:Y:S04]  /*22f40*/  LDL.LU R9, [R1+0x744] ;  /* 0x0007440001097983 */ /* 0x000ea80000300800 */
[----:B------:R-:W2:Y:S04]  /*22f50*/  LDL.LU R10, [R1+0x748] ;  /* 0x00074800010a7983 */ /* 0x000ea80000300800 */
[----:B------:R-:W2:Y:S04]  /*22f60*/  LDL.LU R11, [R1+0x74c] ;  /* 0x00074c00010b7983 */ /* 0x000ea80000300800 */
        /* <DEDUP_REMOVED lines=9> */
[----:B------:R-:W2:Y:S04]  /*23000*/  LDL.LU.64 R16, [R1+0x1c48] ;  /* 0x001c480001107983 */ /* 0x000ea80000300a00 */
[----:B------:R-:W-:Y:S04]  /*23010*/  STL.64 [R1+0x1b58], R6 ;  /* 0x001b580601007387 */ /* 0x000fe80000100a00 */
[----:B------:R0:W-:Y:S01]  /*23020*/  STL.64 [R1+0x1b50], R4 ;  /* 0x001b500401007387 */ /* 0x0001e20000100a00 */
[----:B----4-:R-:W-:-:S02]  /*23030*/  IMAD R20, R20, 0x100, R2 ;  /* 0x0000010014147824 */ /* 0x010fc400078e0202 */
[----:B------:R-:W-:Y:S01]  /*23040*/  IMAD R0, R0, 0x100, R3 ;  /* 0x0000010000007824 */ /* 0x000fe200078e0203 */
[----:B0-----:R-:W4:Y:S04]  /*23050*/  LDL.LU R4, [R1+0x790] ;  /* 0x0007900001047983 */ /* 0x001f280000300800 */
[----:B------:R-:W4:Y:S04]  /*23060*/  LDL.LU R5, [R1+0x794] ;  /* 0x0007940001057983 */ /* 0x000f280000300800 */
[----:B------:R-:W4:Y:S04]  /*23070*/  LDL.LU R6, [R1+0x798] ;  /* 0x0007980001067983 */ /* 0x000f280000300800 */
[----:B------:R-:W4:Y:S01]  /*23080*/  LDL.LU R7, [R1+0x79c] ;  /* 0x00079c0001077983 */ /* 0x000f220000300800 */
[----:B--2---:R-:W-:-:S02]  /*23090*/  IMAD R23, R23, 0x100, R17 ;  /* 0x0000010017177824 */ /* 0x004fc400078e0211 */
[----:B------:R-:W-:Y:S01]  /*230a0*/  IMAD R21, R21, 0x100, R16 ;  /* 0x0000010015157824 */ /* 0x000fe200078e0210 */
[----:B------:R-:W2:Y:S04]  /*230b0*/  LDL.LU R17, [R1+0x1c44] ;  /* 0x001c440001117983 */ /* 0x000ea80000300800 */
[----:B------:R-:W2:Y:S04]  /*230c0*/  LDL.LU R16, [R1+0x1c40] ;  /* 0x001c400001107983 */ /* 0x000ea80000300800 */
[----:B------:R-:W2:Y:S04]  /*230d0*/  LDL.LU R2, [R1+0x1c3c] ;  /* 0x001c3c0001027983 */ /* 0x000ea80000300800 */
[----:B------:R-:W2:Y:S02]  /*230e0*/  LDL.LU R3, [R1+0x1c38] ;  /* 0x001c380001037983 */ /* 0x000ea40000300800 */
[----:B--2---:R-:W-:Y:S02]  /*230f0*/  HMMA.16816.F32 R12, R12, R2, R16 ;  /* 0x000000020c0c723c */ /* 0x004fe40000001810 */
[----:B------:R-:W2:Y:S04]  /*23100*/  LDL.LU.64 R18, [R1+0x1c30] ;  /* 0x001c300001127983 */ /* 0x000ea80000300a00 */
[----:B------:R-:W2:-:S13]  /*23110*/  LDL.LU.64 R16, [R1+0x1c28] ;  /* 0x001c280001107983 */ /* 0x000e9a0000300a00 */
[----:B------:R0:W-:Y:S04]  /*23120*/  STL.64 [R1+0x2d0], R12 ;  /* 0x0002d00c01007387 */ /* 0x0001e80000100a00 */
[----:B------:R1:W-:Y:S01]  /*23130*/  STL.64 [R1+0x2d8], R14 ;  /* 0x0002d80e01007387 */ /* 0x0003e20000100a00 */
[----:B0-----:R-:W-:Y:S02]  /*23140*/  F2FP.F16.E5M2.UNPACK_B R12, R23 ;  /* 0x00000017ff0c723e */ /* 0x001fe400020004ff */
[----:B------:R-:W-:Y:S02]  /*23150*/  F2FP.F16.E5M2.UNPACK_B R13, R21 ;  /* 0x00000015ff0d723e */ /* 0x000fe400020004ff */
[----:B-1----:R-:W-:Y:S02]  /*23160*/  F2FP.F16.E5M2.UNPACK_B R14, R20 ;  /* 0x00000014ff0e723e */ /* 0x002fe400020004ff */
[----:B------:R-:W-:Y:S01]  /*23170*/  F2FP.F16.E5M2.UNPACK_B R15, R0 ;  /* 0x00000000ff0f723e */ /* 0x000fe200020004ff */
[----:B------:R-:W4:Y:S04]  /*23180*/  LDL.LU R23, [R1+0x1c20] ;  /* 0x001c200001177983 */ /* 0x000f280000300800 */
[----:B------:R-:W3:Y:S04]  /*23190*/  LDL.LU R21, [R1+0x1c1c] ;  /* 0x001c1c0001157983 */ /* 0x000ee80000300800 */
[----:B------:R-:W3:Y:S01]  /*231a0*/  LDL.LU R20, [R1+0x1c18] ;  /* 0x001c180001147983 */ /* 0x000ee20000300800 */
[----:B--2---:R-:W-:-:S15]  /*231b0*/  HMMA.16816.F32 R16, R12, R28, R16 ;  /* 0x0000001c0c10723c */ /* 0x004fde0000001810 */
[----:B------:R-:W-:-:S04]  /*231c0*/  NOP ;  /* 0x0000000000007918 */ /* 0x000fc80000000000 */
[----:B------:R-:W-:Y:S04]  /*231d0*/  STL.64 [R1+0x7a0], R16 ;  /* 0x0007a01001007387 */ /* 0x000fe80000100a00 */
[----:B------:R0:W-:Y:S04]  /*231e0*/  STL.64 [R1+0x7a8], R18 ;  /* 0x0007a81201007387 */ /* 0x0001e80000100a00 */
[----:B0-----:R-:W2:Y:S04]  /*231f0*/  LDL.LU.64 R18, [R1+0x1c10] ;  /* 0x001c100001127983 */ /* 0x001ea80000300a00 */
[----:B------:R-:W3:Y:S01]  /*23200*/  LDL.LU R16, [R1+0x1c08] ;  /* 0x001c080001107983 */ /* 0x000ee20000300800 */
[----:B----4-:R-:W-:Y:S01]  /*23210*/  HMMA.16816.F32 R4, R12, R22, R4 ;  /* 0x000000160c04723c */ /* 0x010fe20000001804 */
[----:B------:R-:W-:-:S02]  /*23220*/  IMAD.MOV.U32 R17, RZ, RZ, R28 ;  /* 0x000000ffff117224 */ /* 0x000fc400078e001c */
[----:B------:R-:W4:Y:S01]  /*23230*/  LDL.LU.64 R28, [R1+0x1c00] ;  /* 0x001c0000011c7983 */ /* 0x000f220000300a00 */
[----:B------:R-:W-:-:S03]  /*23240*/  IMAD.MOV.U32 R0, RZ, RZ, R23 ;  /* 0x000000ffff007224 */ /* 0x000fc600078e0017 */
[----:B--2---:R-:W-:Y:S04]  /*23250*/  STL.64 [R1+0x1ba0], R18 ;  /* 0x001ba01201007387 */ /* 0x004fe80000100a00 */
[----:B---3--:R0:W-:Y:S04]  /*23260*/  STL.64 [R1+0x1b98], R16 ;  /* 0x001b981001007387 */ /* 0x0081e80000100a00 */
[----:B0-----:R-:W2:Y:S04]  /*23270*/  LDL.LU R16, [R1+0x750] ;  /* 0x0007500001107983 */ /* 0x001ea80000300800 */
[----:B------:R-:W2:Y:S04]  /*23280*/  LDL.LU R17, [R1+0x754] ;  /* 0x0007540001117983 */ /* 0x000ea80000300800 */
[----:B------:R-:W2:Y:S04]  /*23290*/  LDL.LU R18, [R1+0x758] ;  /* 0x0007580001127983 */ /* 0x000ea80000300800 */
[----:B------:R-:W2:Y:S04]  /*232a0*/  LDL.LU R19, [R1+0x75c] ;  /* 0x00075c0001137983 */ /* 0x000ea80000300800 */
[----:B------:R0:W-:Y:S02]  /*232b0*/  STL.64 [R1+0x790], R4 ;  /* 0x0007900401007387 */ /* 0x0001e40000100a00 */
[----:B0-----:R-:W-:-:S02]  /*232c0*/  IMAD.MOV.U32 R4, RZ, RZ, R22 ;  /* 0x000000ffff047224 */ /* 0x001fc400078e0016 */
[C---:B------:R-:W-:Y:S01]  /*232d0*/  HMMA.16816.F32 R20, R12.reuse, R20, R24 ;  /* 0x000000140c14723c */ /* 0x040fe20000001818 */
[----:B------:R-:W-:Y:S04]  /*232e0*/  STL.64 [R1+0x798], R6 ;  /* 0x0007980601007387 */ /* 0x000fe80000100a00 */
[----:B------:R-:W3:Y:S04]  /*232f0*/  LDL.LU.64 R26, [R1+0x1bf8] ;  /* 0x001bf800011a7983 */ /* 0x000ee80000300a00 */
[----:B------:R-:W3:Y:S10]  /*23300*/  LDL.LU.64 R24, [R1+0x1bf0] ;  /* 0x001bf00001187983 */ /* 0x000ef40000300a00 */
[----:B------:R-:W-:Y:S04]  /*23310*/  STL.64 [R1+0x780], R20 ;  /* 0x0007801401007387 */ /* 0x000fe80000100a00 */
[----:B------:R0:W-:Y:S04]  /*23320*/  STL.64 [R1+0x788], R22 ;  /* 0x0007881601007387 */ /* 0x0001e80000100a00 */
[----:B0-----:R-:W3:Y:S02]  /*23330*/  LDL.LU.64 R22, [R1+0x1be8] ;  /* 0x001be80001167983 */ /* 0x001ee40000300a00 */
[----:B---3--:R-:W-:Y:S02]  /*23340*/  HMMA.16816.F32 R20, R12, R22, R24 ;  /* 0x000000160c14723c */ /* 0x008fe40000001818 */
[----:B------:R-:W4:Y:S04]  /*23350*/  LDL.LU.64 R26, [R1+0x1be0] ;  /* 0x001be000011a7983 */ /* 0x000f280000300a00 */
[----:B------:R-:W4:-:S13]  /*23360*/  LDL.LU.64 R24, [R1+0x1bd8] ;  /* 0x001bd80001187983 */ /* 0x000f1a0000300a00 */
[----:B------:R-:W-:Y:S04]  /*23370*/  STL.64 [R1+0x770], R20 ;  /* 0x0007701401007387 */ /* 0x000fe80000100a00 */
[----:B------:R0:W-:Y:S04]  /*23380*/  STL.64 [R1+0x778], R22 ;  /* 0x0007781601007387 */ /* 0x0001e80000100a00 */
[----:B0-----:R-:W3:Y:S04]  /*23390*/  LDL.LU.64 R22, [R1+0x1bd0] ;  /* 0x001bd00001167983 */ /* 0x001ee80000300a00 */
[----:B------:R-:W2:Y:S01]  /*233a0*/  LDL.LU.64 R20, [R1+0x1bc8] ;  /* 0x001bc80001147983 */ /* 0x000ea20000300a00 */
[----:B----4-:R-:W-:-:S15]  /*233b0*/  HMMA.16816.F32 R24, R12, R28, R24 ;  /* 0x0000001c0c18723c */ /* 0x010fde0000001818 */
[----:B------:R-:W-:-:S04]  /*233c0*/  NOP ;  /* 0x0000000000007918 */ /* 0x000fc80000000000 */
[----:B------:R-:W-:Y:S04]  /*233d0*/  STL.64 [R1+0x760], R24 ;  /* 0x0007601801007387 */ /* 0x000fe80000100a00 */
[----:B------:R0:W-:Y:S04]  /*233e0*/  STL.64 [R1+0x768], R26 ;  /* 0x0007681a01007387 */ /* 0x0001e80000100a00 */
[----:B0-----:R-:W2:Y:S04]  /*233f0*/  LDL.LU.64 R26, [R1+0x1bc0] ;  /* 0x001bc000011a7983 */ /* 0x001ea80000300a00 */
[----:B------:R-:W4:Y:S04]  /*23400*/  LDL.LU.64 R24, [R1+0x1bb8] ;  /* 0x001bb80001187983 */ /* 0x000f280000300a00 */
[----:B------:R0:W-:Y:S02]  /*23410*/  STL.64 [R1+0x1af8], R28 ;  /* 0x001af81c01007387 */ /* 0x0001e40000100a00 */
[----:B0-----:R-:W-:Y:S01]  /*23420*/  IMAD.MOV.U32 R28, RZ, RZ, R4 ;  /* 0x000000ffff1c7224 */ /* 0x001fe200078e0004 */
[C---:B--2---:R-:W-:Y:S08]  /*23430*/  HMMA.16816.F32 R16, R12.reuse, R26, R16 ;  /* 0x0000001a0c10723c */ /* 0x044ff00000001810 */
[----:B----4-:R-:W-:Y:S11]  /*23440*/  HMMA.16816.F32 R8, R12, R24, R8 ;  /* 0x000000180c08723c */ /* 0x010ff60000001808 */
[----:B------:R-:W-:Y:S04]  /*23450*/  STL.64 [R1+0x750], R16 ;  /* 0x0007501001007387 */ /* 0x000fe80000100a00 */
[----:B------:R-:W-:Y:S04]  /*23460*/  STL.64 [R1+0x758], R18 ;  /* 0x0007581201007387 */ /* 0x000fe80000100a00 */
[----:B------:R-:W-:Y:S04]  /*23470*/  STL.64 [R1+0x740], R8 ;  /* 0x0007400801007387 */ /* 0x000fe80000100a00 */
[----:B------:R-:W-:Y:S04]  /*23480*/  STL.64 [R1+0x748], R10 ;  /* 0x0007480a01007387 */ /* 0x000fe80000100a00 */
[----:B------:R-:W-:Y:S04]  /*23490*/  STL.64 [R1+0x1af0], R26 ;  /* 0x001af01a01007387 */ /* 0x000fe80000100a00 */
[----:B------:R0:W-:Y:S04]  /*234a0*/  STL.64 [R1+0x1ae8], R24 ;  /* 0x001ae81801007387 */ /* 0x0001e80000100a00 */
[----:B0-----:R-:W2:Y:S04]  /*234b0*/  LDL.LU R24, [R1+0x6a0] ;  /* 0x0006a00001187983 */ /* 0x001ea80000300800 */
[----:B------:R-:W2:Y:S04]  /*234c0*/  LDL.LU R25, [R1+0x6a4] ;  /* 0x0006a40001197983 */ /* 0x000ea80000300800 */
        /* <DEDUP_REMOVED lines=13> */
[----:B------:R-:W2:Y:S01]  /*235a0*/  LDL.LU R19, [R1+0x72c] ;  /* 0x00072c0001137983 */ /* 0x000ea20000300800 */
[----:B------:R-:W-:-:S03]  /*235b0*/  IMAD.MOV.U32 R29, RZ, RZ, R0 ;  /* 0x000000ffff1d7224 */ /* 0x000fc600078e0000 */
[----:B--2---:R-:W-:Y:S04]  /*235c0*/  STL.64 [R1+0x1bb0], R18 ;  /* 0x001bb01201007387 */ /* 0x004fe80000100a00 */
[----:B------:R0:W-:Y:S04]  /*235d0*/  STL.64 [R1+0x1ba8], R16 ;  /* 0x001ba81001007387 */ /* 0x0001e80000100a00 */
[----:B0-----:R-:W3:Y:S04]  /*235e0*/  LDL.LU R16, [R1+0x730] ;  /* 0x0007300001107983 */ /* 0x001ee80000300800 */
        /* <DEDUP_REMOVED lines=11> */
[----:B0-----:R-:W2:Y:S04]  /*236a0*/  LDL.LU R4, [R1+0x6f0] ;  /* 0x0006f00001047983 */ /* 0x001ea80000300800 */
[----:B------:R-:W2:Y:S04]  /*236b0*/  LDL.LU R5, [R1+0x6f4] ;  /* 0x0006f40001057983 */ /* 0x000ea80000300800 */
[----:B------:R-:W2:Y:S04]  /*236c0*/  LDL.LU R6, [R1+0x6f8] ;  /* 0x0006f80001067983 */ /* 0x000ea80000300800 */
[----:B------:R-:W2:Y:S04]  /*236d0*/  LDL.LU R7, [R1+0x6fc] ;  /* 0x0006fc0001077983 */ /* 0x000ea80000300800 */
[----:B------:R-:W2:Y:S04]  /*236e0*/  LDL.LU R0, [R1+0x1124] ;  /* 0x0011240001007983 */ /* 0x000ea80000300800 */
[----:B----4-:R-:W-:Y:S04]  /*236f0*/  STL.64 [R1+0x1b28], R26 ;  /* 0x001b281a01007387 */ /* 0x010fe80000100a00 */
[----:B------:R0:W-:Y:S04]  /*23700*/  STL.64 [R1+0x1b20], R24 ;  /* 0x001b201801007387 */ /* 0x0001e80000100a00 */
[----:B0-----:R-:W4:Y:S04]  /*23710*/  LDL.LU R24, [R1+0x2c0] ;  /* 0x0002c00001187983 */ /* 0x001f280000300800 */
[----:B------:R-:W4:Y:S04]  /*23720*/  LDL.LU R25, [R1+0x2c4] ;  /* 0x0002c40001197983 */ /* 0x000f280000300800 */
[----:B------:R-:W2:Y:S04]  /*23730*/  LDL.LU R26, [R1+0x2c8] ;  /* 0x0002c800011a7983 */ /* 0x000ea80000300800 */
[----:B------:R-:W2:Y:S04]  /*23740*/  LDL.LU R27, [R1+0x2cc] ;  /* 0x0002cc00011b7983 */ /* 0x000ea80000300800 */
[----:B--2---:R-:W-:Y:S04]  /*23750*/  STL.64 [R1+0x1b38], R26 ;  /* 0x001b381a01007387 */ /* 0x004fe80000100a00 */
[----:B----4-:R0:W-:Y:S04]  /*23760*/  STL.64 [R1+0x1b30], R24 ;  /* 0x001b301801007387 */ /* 0x0101e80000100a00 */
[----:B0-----:R-:W2:Y:S04]  /*23770*/  LDL.LU R24, [R1+0x6c0] ;  /* 0x0006c00001187983 */ /* 0x001ea80000300800 */
[----:B------:R-:W2:Y:S04]  /*23780*/  LDL.LU R25, [R1+0x6c4] ;  /* 0x0006c40001197983 */ /* 0x000ea80000300800 */
[----:B------:R-:W4:Y:S04]  /*23790*/  LDL.LU R26, [R1+0x6c8] ;  /* 0x0006c800011a7983 */ /* 0x000f280000300800 */
[----:B------:R-:W4:Y:S01]  /*237a0*/  LDL.LU R27, [R1+0x6cc] ;  /* 0x0006cc00011b7983 */ /* 0x000f220000300800 */
[C---:B---3--:R-:W-:Y:S03]  /*237b0*/  HMMA.16816.F32 R16, R12.reuse, R22, R16 ;  /* 0x000000160c10723c */ /* 0x048fe60000001810 */
[----:B----4-:R-:W-:Y:S04]  /*237c0*/  STL.64 [R1+0x1b48], R26 ;  /* 0x001b481a01007387 */ /* 0x010fe80000100a00 */
[----:B--2---:R0:W-:Y:S04]  /*237d0*/  STL.64 [R1+0x1b40], R24 ;  /* 0x001b401801007387 */ /* 0x0041e80000100a00 */
[----:B0-----:R-:W2:Y:S04]  /*237e0*/  LDL.LU R24, [R1+0x6d0] ;  /* 0x0006d00001187983 */ /* 0x001ea80000300800 */
[----:B------:R-:W2:Y:S04]  /*237f0*/  LDL.LU R25, [R1+0x6d4] ;  /* 0x0006d40001197983 */ /* 0x000ea80000300800 */
[----:B------:R-:W2:Y:S04]  /*23800*/  LDL.LU R26, [R1+0x6d8] ;  /* 0x0006d800011a7983 */ /* 0x000ea80000300800 */
[----:B------:R-:W2:Y:S04]  /*23810*/  LDL.LU R27, [R1+0x6dc] ;  /* 0x0006dc00011b7983 */ /* 0x000ea80000300800 */
        /* <DEDUP_REMOVED lines=10> */
[----:B------:R4:W-:Y:S01]  /*238c0*/  STL.64 [R1+0x1ad0], R22 ;  /* 0x001ad01601007387 */ /* 0x0009e20000100a00 */
[----:B---3--:R-:W-:Y:S01]  /*238d0*/  HMMA.16816.F32 R8, R12, R18, R8 ;  /* 0x000000120c08723c */ /* 0x008fe20000001808 */
[----:B----4-:R-:W-:-:S02]  /*238e0*/  IMAD.MOV.U32 R22, RZ, RZ, R17 ;  /* 0x000000ffff167224 */ /* 0x010fc400078e0011 */
[----:B------:R-:W3:Y:S04]  /*238f0*/  LDL.LU R17, [R1+0x1b90] ;  /* 0x001b900001117983 */ /* 0x000ee80000300800 */
[----:B------:R-:W4:Y:S04]  /*23900*/  LDL R23, [R1+0x1c] ;  /* 0x00001c0001177983 */ /* 0x000f280000100800 */
[----:B------:R0:W-:Y:S04]  /*23910*/  STL.64 [R1+0x1ac8], R20 ;  /* 0x001ac81401007387 */ /* 0x0001e80000100a00 */
[----:B0-----:R-:W2:Y:S04]  /*23920*/  LDL.LU R20, [R1+0x111c] ;  /* 0x00111c0001147983 */ /* 0x001ea80000300800 */
        /* <DEDUP_REMOVED lines=10> */
[----:B------:R-:W2:Y:S04]  /*239d0*/  LDL.LU.64 R8, [R1+0x1b70] ;  /* 0x001b700001087983 */ /* 0x000ea80000300a00 */
        /* <DEDUP_REMOVED lines=18> */
[----:B------:R0:W-:Y:S04]  /*23b00*/  STL.64 [R1+0x1a90], R10 ;  /* 0x001a900a01007387 */ /* 0x0001e80000100a00 */
[----:B0-----:R-:W3:Y:S04]  /*23b10*/  LDL.LU R10, [R1+0x1114] ;  /* 0x00111400010a7983 */ /* 0x001ee80000300800 */
[----:B------:R-:W3:Y:S04]  /*23b20*/  LDL.LU R11, [R1+0x1120] ;  /* 0x00112000010b7983 */ /* 0x000ee80000300800 */
[----:B------:R0:W-:Y:S04]  /*23b30*/  STL.64 [R1+0x1a88], R8 ;  /* 0x001a880801007387 */ /* 0x0001e80000100a00 */
[----:B0-----:R-:W3:Y:S04]  /*23b40*/  LDL.LU R8, [R1+0x110c] ;  /* 0x00110c0001087983 */ /* 0x001ee80000300800 */
[----:B------:R-:W3:Y:S01]  /*23b50*/  LDL.LU R9, [R1+0x1118] ;  /* 0x0011180001097983 */ /* 0x000ee20000300800 */
        /* <DEDUP_REMOVED lines=11> */
[----:B------:R-:W2:Y:S04]  /*23c10*/  LDL.LU.64 R24, [R1+0x1b30] ;  /* 0x001b300001187983 */ /* 0x000ea80000300a00 */
[----:B------:R0:W-:Y:S04]  /*23c20*/  STL.64 [R1+0x1a80], R6 ;  /* 0x001a800601007387 */ /* 0x0001e80000100a00 */
[----:B0-----:R-:W3:Y:S04]  /*23c30*/  LDL.LU R7, [R1+0x1110] ;  /* 0x0011100001077983 */ /* 0x001ee80000300800 */
[----:B------:R0:W-:Y:S01]  /*23c40*/  STL.64 [R1+0x1a78], R4 ;  /* 0x001a780401007387 */ /* 0x0001e20000100a00 */
[----:B--2---:R-:W-:Y:S03]  /*23c50*/  HMMA.16816.F32 R12, R12, R2, R24 ;  /* 0x000000020c0c723c */ /* 0x004fe60000001818 */
[----:B------:R-:W2:Y:S04]  /*23c60*/  LDL.LU.64 R26, [R1+0x1b28] ;  /* 0x001b2800011a7983 */ /* 0x000ea80000300a00 */
[----:B------:R-:W2:Y:S01]  /*23c70*/  LDL.LU.64 R24, [R1+0x1b20] ;  /* 0x001b200001187983 */ /* 0x000ea20000300a00 */
[----:B0-----:R-:W-:-:S02]  /*23c80*/  IMAD R5, R10, 0x100, R9 ;  /* 0x000001000a057824 */ /* 0x001fc400078e0209 */
[----:B------:R-:W-:Y:S02]  /*23c90*/  IMAD R4, R20, 0x100, R11 ;  /* 0x0000010014047824 */ /* 0x000fe400078e020b */
[----:B------:R-:W-:Y:S01]  /*23ca0*/  IMAD R0, R0, 0x100, R21 ;  /* 0x0000010000007824 */ /* 0x000fe200078e0215 */
[----:B------:R-:W-:Y:S04]  /*23cb0*/  STL [R1+0x1a6c], R2 ;  /* 0x001a6c0201007387 */ /* 0x000fe80000100800 */
[----:B------:R-:W-:Y:S01]  /*23cc0*/  STL [R1+0x1a68], R3 ;  /* 0x001a680301007387 */ /* 0x000fe20000100800 */
[----:B---3--:R-:W-:-:S03]  /*23cd0*/  IMAD R8, R8, 0x100, R7 ;  /* 0x0000010008087824 */ /* 0x008fc600078e0207 */
[----:B------:R0:W-:Y:S04]  /*23ce0*/  STL.64 [R1+0x2c0], R12 ;  /* 0x0002c00c01007387 */ /* 0x0001e80000100a00 */
[----:B------:R1:W-:Y:S01]  /*23cf0*/  STL.64 [R1+0x2c8], R14 ;  /* 0x0002c80e01007387 */ /* 0x0003e20000100a00 */
[----:B0-----:R-:W-:Y:S02]  /*23d00*/  F2FP.F16.E5M2.UNPACK_B R12, R8 ;  /* 0x00000008ff0c723e */ /* 0x001fe400020004ff */
[----:B------:R-:W-:Y:S02]  /*23d10*/  F2FP.F16.E5M2.UNPACK_B R13, R5 ;  /* 0x00000005ff0d723e */ /* 0x000fe400020004ff */
[----:B-1----:R-:W-:Y:S02]  /*23d20*/  F2FP.F16.E5M2.UNPACK_B R14, R4 ;  /* 0x00000004ff0e723e */ /* 0x002fe400020004ff */
[----:B------:R-:W-:-:S07]  /*23d30*/  F2FP.F16.E5M2.UNPACK_B R15, R0 ;  /* 0x00000000ff0f723e */ /* 0x000fce00020004ff */
[----:B----4-:R-:W-:Y:S01]  /*23d40*/  HMMA.16816.F32 R8, R12, R22, R16 ;  /* 0x000000160c08723c */ /* 0x010fe20000001810 */
[----:B------:R-:W3:-:S15]  /*23d50*/  LDL.LU R16, [R1+0x630] ;  /* 0x0006300001107983 */ /* 0x000ede0000300800 */
[----:B------:R-:W-:-:S03]  /*23d60*/  NOP ;  /* 0x0000000000007918 */ /* 0x000fc60000000000 */
[----:B------:R-:W-:Y:S04]  /*23d70*/  STL.64 [R1+0x6b0], R8 ;  /* 0x0006b00801007387 */ /* 0x000fe80000100a00 */
[----:B------:R-:W-:Y:S01]  /*23d80*/  STL.64 [R1+0x6b8], R10 ;  /* 0x0006b80a01007387 */ /* 0x000fe20000100a00 */
[----:B--2---:R-:W-:-:S15]  /*23d90*/  HMMA.16816.F32 R4, R12, R28, R24 ;  /* 0x0000001c0c04723c */ /* 0x004fde0000001818 */
[----:B------:R-:W-:-:S04]  /*23da0*/  NOP ;  /* 0x0000000000007918 */ /* 0x000fc80000000000 */
[----:B------:R-:W-:Y:S04]  /*23db0*/  STL.64 [R1+0x6a0], R4 ;  /* 0x0006a00401007387 */ /* 0x000fe80000100a00 */
[----:B------:R0:W-:Y:S04]  /*23dc0*/  STL.64 [R1+0x6a8], R6 ;  /* 0x0006a80601007387 */ /* 0x0001e80000100a00 */
[----:B------:R-:W3:Y:S04]  /*23dd0*/  LDL.LU R17, [R1+0x634] ;  /* 0x0006340001117983 */ /* 0x000ee80000300800 */
[----:B------:R-:W2:Y:S04]  /*23de0*/  LDL.LU R18, [R1+0x638] ;  /* 0x0006380001127983 */ /* 0x000ea80000300800 */
[----:B------:R-:W2:Y:S04]  /*23df0*/  LDL.LU R19, [R1+0x63c] ;  /* 0x00063c0001137983 */ /* 0x000ea80000300800 */
[----:B------:R-:W4:Y:S04]  /*23e00*/  LDL.LU R20, [R1+0x650] ;  /* 0x0006500001147983 */ /* 0x000f280000300800 */
[----:B------:R-:W4:Y:S04]  /*23e10*/  LDL.LU R21, [R1+0x654] ;  /* 0x0006540001157983 */ /* 0x000f280000300800 */
[----:B------:R-:W2:Y:S04]  /*23e20*/  LDL.LU R22, [R1+0x658] ;  /* 0x0006580001167983 */ /* 0x000ea80000300800 */
[----:B------:R-:W2:Y:S04]  /*23e30*/  LDL.LU R23, [R1+0x65c] ;  /* 0x00065c0001177983 */ /* 0x000ea80000300800 */
[----:B------:R-:W2:Y:S04]  /*23e40*/  LDL.64 R28, [R1] ;  /* 0x00000000011c7983 */ /* 0x000ea80000100a00 */
[----:B0-----:R-:W2:Y:S04]  /*23e50*/  LDL.64 R6, [R1+0x8] ;  /* 0x0000080001067983 */ /* 0x001ea80000100a00 */
[----:B------:R-:W2:Y:S04]  /*23e60*/  LDL.LU R24, [R1+0x670] ;  /* 0x0006700001187983 */ /* 0x000ea80000300800 */
[----:B------:R-:W2:Y:S04]  /*23e70*/  LDL.LU R25, [R1+0x674] ;  /* 0x0006740001197983 */ /* 0x000ea80000300800 */
[----:B------:R-:W2:Y:S04]  /*23e80*/  LDL.LU R26, [R1+0x678] ;  /* 0x00067800011a7983 */ /* 0x000ea80000300800 */
[----:B------:R-:W2:Y:S04]  /*23e90*/  LDL.LU R27, [R1+0x67c] ;  /* 0x00067c00011b7983 */ /* 0x000ea80000300800 */
[----:B--2---:R-:W-:Y:S04]  /*23ea0*/  STL.64 [R1+0x1b08], R26 ;  /* 0x001b081a01007387 */ /* 0x004fe80000100a00 */
[----:B------:R0:W-:Y:S04]  /*23eb0*/  STL.64 [R1+0x1b00], R24 ;  /* 0x001b001801007387 */ /* 0x0001e80000100a00 */
[----:B0-----:R-:W2:Y:S04]  /*23ec0*/  LDL.LU R24, [R1+0x680] ;  /* 0x0006800001187983 */ /* 0x001ea80000300800 */
        /* <DEDUP_REMOVED lines=9> */
[----:B------:R-:W-:Y:S04]  /*23f60*/  STL.64 [R1+0x1ae0], R22 ;  /* 0x001ae01601007387 */ /* 0x000fe80000100a00 */
[----:B----4-:R0:W-:Y:S04]  /*23f70*/  STL.64 [R1+0x1ad8], R20 ;  /* 0x001ad81401007387 */ /* 0x0101e80000100a00 */
[----:B0-----:R-:W4:Y:S04]  /*23f80*/  LDL.LU R20, [R1+0x660] ;  /* 0x0006600001147983 */ /* 0x001f280000300800 */
[----:B------:R-:W4:Y:S04]  /*23f90*/  LDL.LU R21, [R1+0x664] ;  /* 0x0006640001157983 */ /* 0x000f280000300800 */
[----:B------:R-:W4:Y:S04]  /*23fa0*/  LDL.LU R22, [R1+0x668] ;  /* 0x0006680001167983 */ /* 0x000f280000300800 */
[----:B------:R-:W4:Y:S04]  /*23fb0*/  LDL.LU R23, [R1+0x66c] ;  /* 0x00066c0001177983 */ /* 0x000f280000300800 */
[----:B------:R-:W-:Y:S04]  /*23fc0*/  STL.64 [R1+0x1ac0], R18 ;  /* 0x001ac01201007387 */ /* 0x000fe80000100a00 */
[----:B---3--:R0:W-:Y:S04]  /*23fd0*/  STL.64 [R1+0x1ab8], R16 ;  /* 0x001ab81001007387 */ /* 0x0081e80000100a00 */
        /* <DEDUP_REMOVED lines=8> */
[----:B--2---:R-:W-:Y:S03]  /*24060*/  HMMA.16816.F32 R24, R12, R6, R24 ;  /* 0x000000060c18723c */ /* 0x004fe60000001818 */
[----:B---3--:R-:W-:Y:S04]  /*24070*/  STL.64 [R1+0x1aa0], R10 ;  /* 0x001aa00a01007387 */ /* 0x008fe80000100a00 */
[----:B------:R0:W-:Y:S04]  /*24080*/  STL.64 [R1+0x1a98], R8 ;  /* 0x001a980801007387 */ /* 0x0001e80000100a00 */
[----:B0-----:R-:W2:Y:S04]  /*24090*/  LDL.LU R8, [R1+0x620] ;  /* 0x0006200001087983 */ /* 0x001ea80000300800 */
[----:B------:R-:W2:Y:S04]  /*240a0*/  LDL.LU R9, [R1+0x624] ;  /* 0x0006240001097983 */ /* 0x000ea80000300800 */
[----:B------:R-:W2:Y:S04]  /*240b0*/  LDL.LU R10, [R1+0x628] ;  /* 0x00062800010a7983 */ /* 0x000ea80000300800 */
[----:B------:R-:W2:Y:S04]  /*240c0*/  LDL.LU R11, [R1+0x62c] ;  /* 0x00062c00010b7983 */ /* 0x000ea80000300800 */
[----:B------:R-:W-:Y:S04]  /*240d0*/  STL.64 [R1+0x690], R24 ;  /* 0x0006901801007387 */ /* 0x000fe80000100a00 */
[----:B------:R0:W-:Y:S04]  /*240e0*/  STL.64 [R1+0x698], R26 ;  /* 0x0006981a01007387 */ /* 0x0001e80000100a00 */
[----:B0-----:R-:W3:Y:S04]  /*240f0*/  LDL.LU.64 R26, [R1+0x1b18] ;  /* 0x001b1800011a7983 */ /* 0x001ee80000300a00 */
[----:B------:R-:W3:Y:S04]  /*24100*/  LDL.LU.64 R24, [R1+0x1b10] ;  /* 0x001b100001187983 */ /* 0x000ee80000300a00 */
[----:B------:R-:W2:Y:S01]  /*24110*/  LDL.LU R4, [R1+0x600] ;  /* 0x0006000001047983 */ /* 0x000ea20000300800 */
[----:B------:R-:W-:-:S03]  /*24120*/  IMAD.MOV.U32 R2, RZ, RZ, R6 ;  /* 0x000000ffff027224 */ /* 0x000fc600078e0006 */
[----:B------:R-:W2:Y:S01]  /*24130*/  LDL.LU R5, [R1+0x604] ;  /* 0x0006040001057983 */ /* 0x000ea20000300800 */
[----:B------:R-:W-:-:S03]  /*24140*/  IMAD.MOV.U32 R0, RZ, RZ, R7 ;  /* 0x000000ffff007224 */ /* 0x000fc600078e0007 */
[----:B------:R-:W2:Y:S04]  /*24150*/  LDL.LU R6, [R1+0x608] ;  /* 0x0006080001067983 */ /* 0x000ea80000300800 */
[----:B------:R-:W2:Y:S01]  /*24160*/  LDL.LU R7, [R1+0x60c] ;  /* 0x00060c0001077983 */ /* 0x000ea20000300800 */
[----:B------:R-:W-:Y:S01]  /*24170*/  IMAD.MOV.U32 R3, RZ, RZ, R29 ;  /* 0x000000ffff037224 */ /* 0x000fe200078e001d */
[----:B---3--:R-:W-:-:S15]  /*24180*/  HMMA.16816.F32 R24, R12, R28, R24 ;  /* 0x0000001c0c18723c */ /* 0x008fde0000001818 */
[----:B------:R-:W-:-:S04]  /*24190*/  NOP ;  /* 0x0000000000007918 */ /* 0x000fc80000000000 */
[----:B------:R-:W-:Y:S04]  /*241a0*/  STL.64 [R1+0x680], R24 ;  /* 0x0006801801007387 */ /* 0x000fe80000100a00 */
[----:B------:R0:W-:Y:S04]  /*241b0*/  STL.64 [R1+0x688], R26 ;  /* 0x0006881a01007387 */ /* 0x0001e80000100a00 */
        /* <DEDUP_REMOVED lines=9> */
[----:B------:R0:W-:Y:S04]  /*24250*/  STL [R1+0x1a54], R28 ;  /* 0x001a541c01007387 */ /* 0x0001e80000100800 */
[----:B0-----:R-:W2:Y:S04]  /*24260*/  LDL.LU R28, [R1+0x112c] ;  /* 0x00112c00011c7983 */ /* 0x001ea80000300800 */
[----:B------:R0:W-:Y:S04]  /*24270*/  STL [R1+0x1a50], R29 ;  /* 0x001a501d01007387 */ /* 0x0001e80000100800 */
[----:B0-----:R-:W2:Y:S01]  /*24280*/  LDL.LU R29, [R1+0x1130] ;  /* 0x00113000011d7983 */ /* 0x001ea20000300800 */
        /* <DEDUP_REMOVED lines=30> */
[----:B------:R-:W-:Y:S04]  /*24470*/  STL.64 [R1+0x19d0], R22 ;  /* 0x0019d01601007387 */ /* 0x000fe80000100a00 */
[----:B------:R0:W-:Y:S04]  /*24480*/  STL.64 [R1+0x19c8], R20 ;  /* 0x0019c81401007387 */ /* 0x0001e80000100a00 */
[----:B0-----:R-:W4:Y:S04]  /*24490*/  LDL.LU R20, [R1+0x5e0] ;  /* 0x0005e00001147983 */ /* 0x001f280000300800 */
[----:B------:R-:W4:Y:S04]  /*244a0*/  LDL.LU R21, [R1+0x5e4] ;  /* 0x0005e40001157983 */ /* 0x000f280000300800 */
[----:B------:R-:W4:Y:S04]  /*244b0*/  LDL.LU R22, [R1+0x5e8] ;  /* 0x0005e80001167983 */ /* 0x000f280000300800 */
[----:B------:R-:W4:Y:S01]  /*244c0*/  LDL.LU R23, [R1+0x5ec] ;  /* 0x0005ec0001177983 */ /* 0x000f220000300800 */
        /* <DEDUP_REMOVED lines=14> */
[----:B0-----:R-:W3:Y:S04]  /*245b0*/  LDL.LU R16, [R1+0x5f0] ;  /* 0x0005f00001107983 */ /* 0x001ee80000300800 */
[----:B------:R-:W3:Y:S04]  /*245c0*/  LDL.LU R17, [R1+0x5f4] ;  /* 0x0005f40001117983 */ /* 0x000ee80000300800 */
[----:B------:R-:W3:Y:S04]  /*245d0*/  LDL.LU R18, [R1+0x5f8] ;  /* 0x0005f80001127983 */ /* 0x000ee80000300800 */
[----:B------:R-:W3:Y:S01]  /*245e0*/  LDL.LU R19, [R1+0x5fc] ;  /* 0x0005fc0001137983 */ /* 0x000ee20000300800 */
[----:B--2---:R-:W-:-:S15]  /*245f0*/  HMMA.16816.F32 R4, R12, R10, R4 ;  /* 0x0000000a0c04723c */ /* 0x004fde0000001804 */
[----:B------:R-:W-:-:S04]  /*24600*/  NOP ;  /* 0x0000000000007918 */ /* 0x000fc80000000000 */
[----:B------:R-:W-:Y:S04]  /*24610*/  STL.64 [R1+0x600], R4 ;  /* 0x0006000401007387 */ /* 0x000fe80000100a00 */
[----:B------:R0:W-:Y:S04]  /*24620*/  STL.64 [R1+0x608], R6 ;  /* 0x0006080601007387 */ /* 0x0001e80000100a00 */
[----:B0-----:R-:W4:Y:S04]  /*24630*/  LDL.LU.64 R6, [R1+0x1a80] ;  /* 0x001a800001067983 */ /* 0x001f280000300a00 */
[----:B------:R-:W2:Y:S01]  /*24640*/  LDL.LU.64 R4, [R1+0x1a78] ;  /* 0x001a780001047983 */ /* 0x000ea20000300a00 */
[----:B---3--:R-:W-:Y:S03]  /*24650*/  HMMA.16816.F32 R16, R12, R8, R16 ;  /* 0x000000080c10723c */ /* 0x008fe60000001810 */
[----:B------:R-:W-:Y:S04]  /*24660*/  STL.64 [R1+0x19b0], R10 ;  /* 0x0019b00a01007387 */ /* 0x000fe80000100a00 */
[----:B------:R-:W-:-:S12]  /*24670*/  STL.64 [R1+0x19a8], R8 ;  /* 0x0019a80801007387 */ /* 0x000fd80000100a00 */
[----:B------:R-:W-:Y:S04]  /*24680*/  STL.64 [R1+0x5f0], R16 ;  /* 0x0005f01001007387 */ /* 0x000fe80000100a00 */
[----:B------:R4:W-:Y:S04]  /*24690*/  STL.64 [R1+0x5f8], R18 ;  /* 0x0005f81201007387 */ /* 0x0009e80000100a00 */
[----:B------:R-:W-:Y:S01]  /*246a0*/  STL [R1+0x1a70], R15 ;  /* 0x001a700f01007387 */ /* 0x000fe20000100800 */
[C---:B----4-:R-:W-:Y:S08]  /*246b0*/  HMMA.16816.F32 R16, R12.reuse, R6, R20 ;  /* 0x000000060c10723c */ /* 0x050ff00000001814 */
[----:B--2---:R-:W-:Y:S11]  /*246c0*/  HMMA.16816.F32 R8, R12, R4, R24 ;  /* 0x000000040c08723c */ /* 0x004ff60000001818 */
[----:B------:R-:W-:Y:S04]  /*246d0*/  STL.64 [R1+0x5e0], R16 ;  /* 0x0005e01001007387 */ /* 0x000fe80000100a00 */
[----:B------:R-:W-:Y:S04]  /*246e0*/  STL.64 [R1+0x5e8], R18 ;  /* 0x0005e81201007387 */ /* 0x000fe80000100a00 */
[----:B------:R-:W-:Y:S04]  /*246f0*/  STL [R1+0x1980], R5 ;  /* 0x0019800501007387 */ /* 0x000fe80000100800 */
[----:B------:R-:W-:Y:S04]  /*24700*/  STL.64 [R1+0x5d0], R8 ;  /* 0x0005d00801007387 */ /* 0x000fe80000100a00 */
[----:B------:R-:W-:Y:S04]  /*24710*/  STL.64 [R1+0x5d8], R10 ;  /* 0x0005d80a01007387 */ /* 0x000fe80000100a00 */
[----:B------:R-:W-:Y:S04]  /*24720*/  STL.64 [R1+0x1a48], R6 ;  /* 0x001a480601007387 */ /* 0x000fe80000100a00 */
[----:B------:R0:W-:Y:S04]  /*24730*/  STL [R1+0x1a40], R4 ;  /* 0x001a400401007387 */ /* 0x0001e80000100800 */
[----:B------:R-:W2:Y:S01]  /*24740*/  LDL.LU R20, [R1+0x560] ;  /* 0x0005600001147983 */ /* 0x000ea20000300800 */
[----:B0-----:R-:W-:-:S05]  /*24750*/  IMAD R4, R28, 0x100, R29 ;  /* 0x000001001c047824 */ /* 0x001fca00078e021d */
[----:B------:R-:W-:Y:S04]  /*24760*/  STL [R1+0x20], R4 ;  /* 0x0000200401007387 */ /* 0x000fe80000100800 */
[----:B------:R-:W2:Y:S04]  /*24770*/  LDL.LU R21, [R1+0x564] ;  /* 0x0005640001157983 */ /* 0x000ea80000300800 */
[----:B------:R-:W3:Y:S04]  /*24780*/  LDL.LU R22, [R1+0x568] ;  /* 0x0005680001167983 */ /* 0x000ee80000300800 */
[----:B------:R-:W3:Y:S04]  /*24790*/  LDL.LU R23, [R1+0x56c] ;  /* 0x00056c0001177983 */ /* 0x000ee80000300800 */
[----:B---3--:R0:W-:Y:S04]  /*247a0*/  STL.64 [R1+0x1a00], R22 ;  /* 0x001a001601007387 */ /* 0x0081e80000100a00 */
[----:B--2---:R1:W-:Y:S04]  /*247b0*/  STL.64 [R1+0x19f8], R20 ;  /* 0x0019f81401007387 */ /* 0x0043e80000100a00 */
[----:B------:R-:W2:Y:S04]  /*247c0*/  LDL.LU R24, [R1+0x580] ;  /* 0x0005800001187983 */ /* 0x000ea80000300800 */
[----:B------:R-:W2:Y:S04]  /*247d0*/  LDL.LU R25, [R1+0x584] ;  /* 0x0005840001197983 */ /* 0x000ea80000300800 */
[----:B------:R-:W3:Y:S04]  /*247e0*/  LDL.LU R26, [R1+0x588] ;  /* 0x00058800011a7983 */ /* 0x000ee80000300800 */
[----:B------:R-:W3:Y:S04]  /*247f0*/  LDL.LU R27, [R1+0x58c] ;  /* 0x00058c00011b7983 */ /* 0x000ee80000300800 */
[----:B---3--:R-:W-:Y:S04]  /*24800*/  STL.64 [R1+0x1a10], R26 ;  /* 0x001a101a01007387 */ /* 0x008fe80000100a00 */
[----:B--2---:R2:W-:Y:S04]  /*24810*/  STL.64 [R1+0x1a08], R24 ;  /* 0x001a081801007387 */ /* 0x0045e80000100a00 */
[----:B0-----:R-:W3:Y:S01]  /*24820*/  LDL R22, [R1] ;  /* 0x0000000001167983 */ /* 0x001ee20000100800 */
[----:B------:R-:W-:-:S02]  /*24830*/  IMAD.MOV.U32 R23, RZ, RZ, R3 ;  /* 0x000000ffff177224 */ /* 0x000fc400078e0003 */
[----:B-1----:R-:W-:Y:S02]  /*24840*/  IMAD.MOV.U32 R20, RZ, RZ, R2 ;  /* 0x000000ffff147224 */ /* 0x002fe400078e0002 */
[----:B------:R-:W-:Y:S01]  /*24850*/  IMAD.MOV.U32 R21, RZ, RZ, R0 ;  /* 0x000000ffff157224 */ /* 0x000fe200078e0000 */
[----:B---3--:R-:W-:Y:S04]  /*24860*/  STL.64 [R1+0x1a18], R22 ;  /* 0x001a181601007387 */ /* 0x008fe80000100a00 */
[----:B--2---:R-:W2:Y:S04]  /*24870*/  LDL.LU R24, [R1+0x590] ;  /* 0x0005900001187983 */ /* 0x004ea80000300800 */
        /* <DEDUP_REMOVED lines=19> */
[----:B------:R-:W2:Y:S04]  /*249b0*/  LDL.64 R22, [R1+0x10] ;  /* 0x0000100001167983 */ /* 0x000ea80000100a00 */
[----:B---3--:R-:W-:Y:S04]  /*249c0*/  STL.64 [R1+0x1a28], R26 ;  /* 0x001a281a01007387 */ /* 0x008fe80000100a00 */
[----:B------:R0:W-:Y:S04]  /*249d0*/  STL.64 [R1+0x1a20], R24 ;  /* 0x001a201801007387 */ /* 0x0001e80000100a00 */
[----:B0-----:R-:W3:Y:S04]  /*249e0*/  LDL.LU R24, [R1+0x5a0] ;  /* 0x0005a00001187983 */ /* 0x001ee80000300800 */
[----:B------:R-:W3:Y:S04]  /*249f0*/  LDL.LU R25, [R1+0x5a4] ;  /* 0x0005a40001197983 */ /* 0x000ee80000300800 */
[----:B------:R-:W2:Y:S04]  /*24a00*/  LDL.LU R26, [R1+0x5a8] ;  /* 0x0005a800011a7983 */ /* 0x000ea80000300800 */
[----:B------:R-:W2:Y:S01]  /*24a10*/  LDL.LU R27, [R1+0x5ac] ;  /* 0x0005ac00011b7983 */ /* 0x000ea20000300800 */
[----:B----4-:R-:W-:-:S02]  /*24a20*/  IMAD R28, R28, 0x100, R15 ;  /* 0x000001001c1c7824 */ /* 0x010fc400078e020f */
[----:B------:R-:W-:Y:S02]  /*24a30*/  IMAD R29, R29, 0x100, R2 ;  /* 0x000001001d1d7824 */ /* 0x000fe400078e0202 */
[----:B------:R-:W-:Y:S01]  /*24a40*/  IMAD R0, R0, 0x100, R3 ;  /* 0x0000010000007824 */ /* 0x000fe200078e0203 */
[----:B--2---:R-:W-:Y:S04]  /*24a50*/  STL.64 [R1+0x1a38], R26 ;  /* 0x001a381a01007387 */ /* 0x004fe80000100a00 */
[----:B---3--:R0:W-:Y:S04]  /*24a60*/  STL.64 [R1+0x1a30], R24 ;  /* 0x001a301801007387 */ /* 0x0081e80000100a00 */
[----:B0-----:R-:W2:Y:S04]  /*24a70*/  LDL.LU R24, [R1+0x5b0] ;  /* 0x0005b00001187983 */ /* 0x001ea80000300800 */
[----:B------:R-:W2:Y:S04]  /*24a80*/  LDL.LU R25, [R1+0x5b4] ;  /* 0x0005b40001197983 */ /* 0x000ea80000300800 */
[----:B------:R-:W2:Y:S04]  /*24a90*/  LDL.LU R26, [R1+0x5b8] ;  /* 0x0005b800011a7983 */ /* 0x000ea80000300800 */
[----:B------:R-:W2:Y:S04]  /*24aa0*/  LDL.LU R27, [R1+0x5bc] ;  /* 0x0005bc00011b7983 */ /* 0x000ea80000300800 */
[----:B------:R-:W3:Y:S04]  /*24ab0*/  LDL.LU R16, [R1+0x570] ;  /* 0x0005700001107983 */ /* 0x000ee80000300800 */
[----:B------:R-:W3:Y:S04]  /*24ac0*/  LDL.LU R17, [R1+0x574] ;  /* 0x0005740001117983 */ /* 0x000ee80000300800 */
[----:B------:R-:W3:Y:S04]  /*24ad0*/  LDL.LU R18, [R1+0x578] ;  /* 0x0005780001127983 */ /* 0x000ee80000300800 */
[----:B------:R-:W3:Y:S04]  /*24ae0*/  LDL.LU R19, [R1+0x57c] ;  /* 0x00057c0001137983 */ /* 0x000ee80000300800 */
[----:B------:R-:W4:Y:S04]  /*24af0*/  LDL.LU R8, [R1+0x540] ;  /* 0x0005400001087983 */ /* 0x000f280000300800 */
[----:B------:R-:W4:Y:S04]  /*24b00*/  LDL.LU R9, [R1+0x544] ;  /* 0x0005440001097983 */ /* 0x000f280000300800 */
[----:B------:R-:W4:Y:S04]  /*24b10*/  LDL.LU R10, [R1+0x548] ;  /* 0x00054800010a7983 */ /* 0x000f280000300800 */
[----:B------:R-:W4:Y:S04]  /*24b20*/  LDL.LU R11, [R1+0x54c] ;  /* 0x00054c00010b7983 */ /* 0x000f280000300800 */
[----:B------:R-:W2:Y:S04]  /*24b30*/  LDL.LU R15, [R1+0x1a70] ;  /* 0x001a7000010f7983 */ /* 0x000ea80000300800 */
[----:B------:R-:W2:Y:S04]  /*24b40*/  LDL.LU R2, [R1+0x1a6c] ;  /* 0x001a6c0001027983 */ /* 0x000ea80000300800 */
[----:B------:R-:W2:Y:S02]  /*24b50*/  LDL.LU R3, [R1+0x1a68] ;  /* 0x001a680001037983 */ /* 0x000ea40000300800 */
[----:B--2---:R-:W-:Y:S02]  /*24b60*/  HMMA.16816.F32 R12, R12, R2, R4 ;  /* 0x000000020c0c723c */ /* 0x004fe40000001804 */
[----:B------:R-:W2:Y:S04]  /*24b70*/  LDL.LU.64 R6, [R1+0x1a60] ;  /* 0x001a600001067983 */ /* 0x000ea80000300a00 */
[----:B------:R-:W2:-:S13]  /*24b80*/  LDL.LU.64 R4, [R1+0x1a58] ;  /* 0x001a580001047983 */ /* 0x000e9a0000300a00 */
[----:B------:R-:W-:Y:S04]  /*24b90*/  STL.64 [R1+0x2b0], R12 ;  /* 0x0002b00c01007387 */ /* 0x000fe80000100a00 */
[----:B------:R0:W-:Y:S04]  /*24ba0*/  STL.64 [R1+0x2b8], R14 ;  /* 0x0002b80e01007387 */ /* 0x0001e80000100a00 */
[----:B0-----:R-:W2:Y:S04]  /*24bb0*/  LDL.LU R15, [R1+0x20] ;  /* 0x00002000010f7983 */ /* 0x001ea80000300800 */
[----:B------:R-:W-:Y:S04]  /*24bc0*/  STL [R1+0x1954], R2 ;  /* 0x0019540201007387 */ /* 0x000fe80000100800 */
[----:B------:R0:W-:Y:S04]  /*24bd0*/  STL [R1+0x1950], R3 ;  /* 0x0019500301007387 */ /* 0x0001e80000100800 */
[----:B0-----:R-:W3:Y:S01]  /*24be0*/  LDL.64 R2, [R1+0x18] ;  /* 0x0000180001027983 */ /* 0x001ee20000100a00 */
[----:B------:R-:W-:-:S02]  /*24bf0*/  F2FP.F16.E5M2.UNPACK_B R13, R28 ;  /* 0x0000001cff0d723e */ /* 0x000fc400020004ff */
[----:B------:R-:W-:Y:S01]  /*24c00*/  F2FP.F16.E5M2.UNPACK_B R14, R29 ;  /* 0x0000001dff0e723e */ /* 0x000fe200020004ff */
[----:B------:R-:W4:Y:S04]  /*24c10*/  LDL.LU R28, [R1+0x1a54] ;  /* 0x001a5400011c7983 */ /* 0x000f280000300800 */
[----:B------:R-:W4:Y:S01]  /*24c20*/  LDL.LU R29, [R1+0x1a50] ;  /* 0x001a5000011d7983 */ /* 0x000f220000300800 */
[----:B--2---:R-:W-:Y:S02]  /*24c30*/  F2FP.F16.E5M2.UNPACK_B R12, R15 ;  /* 0x0000000fff0c723e */ /* 0x004fe400020004ff */
[----:B------:R-:W-:-:S07]  /*24c40*/  F2FP.F16.E5M2.UNPACK_B R15, R0 ;  /* 0x00000000ff0f723e */ /* 0x000fce00020004ff */
[----:B---3--:R-:W-:-:S15]  /*24c50*/  HMMA.16816.F32 R4, R12, R2, R4 ;  /* 0x000000020c04723c */ /* 0x008fde0000001804 */
[----:B------:R-:W-:-:S04]  /*24c60*/  NOP ;  /* 0x0000000000007918 */ /* 0x000fc80000000000 */
[----:B------:R-:W-:Y:S04]  /*24c70*/  STL.64 [R1+0x5c0], R4 ;  /* 0x0005c00401007387 */ /* 0x000fe80000100a00 */
[----:B------:R0:W-:Y:S04]  /*24c80*/  STL.64 [R1+0x5c8], R6 ;  /* 0x0005c80601007387 */ /* 0x0001e80000100a00 */
[----:B0-----:R-:W2:Y:S04]  /*24c90*/  LDL.LU.64 R6, [R1+0x1a48] ;  /* 0x001a480001067983 */ /* 0x001ea80000300a00 */
[----:B------:R-:W3:Y:S01]  /*24ca0*/  LDL.LU R4, [R1+0x1a40] ;  /* 0x001a400001047983 */ /* 0x000ee20000300800 */
[----:B------:R-:W-:Y:S01]  /*24cb0*/  HMMA.16816.F32 R24, R12, R22, R24 ;  /* 0x000000160c18723c */ /* 0x000fe20000001818 */
[----:B------:R-:W-:-:S02]  /*24cc0*/  IMAD.MOV.U32 R5, RZ, RZ, R2 ;  /* 0x000000ffff057224 */ /* 0x000fc400078e0002 */
[----:B--2---:R-:W-:Y:S04]  /*24cd0*/  STL.64 [R1+0x1990], R6 ;  /* 0x0019900601007387 */ /* 0x004fe80000100a00 */
[----:B---3--:R0:W-:Y:S04]  /*24ce0*/  STL.64 [R1+0x1988], R4 ;  /* 0x0019880401007387 */ /* 0x0081e80000100a00 */
[----:B0-----:R-:W2:Y:S04]  /*24cf0*/  LDL.LU R4, [R1+0x550] ;  /* 0x0005500001047983 */ /* 0x001ea80000300800 */
[----:B------:R-:W2:Y:S04]  /*24d00*/  LDL.LU R5, [R1+0x554] ;  /* 0x0005540001057983 */ /* 0x000ea80000300800 */
[----:B------:R-:W2:Y:S04]  /*24d10*/  LDL.LU R6, [R1+0x558] ;  /* 0x0005580001067983 */ /* 0x000ea80000300800 */
[----:B------:R-:W2:Y:S04]  /*24d20*/  LDL.LU R7, [R1+0x55c] ;  /* 0x00055c0001077983 */ /* 0x000ea80000300800 */
[----:B------:R-:W-:Y:S04]  /*24d30*/  STL.64 [R1+0x5b0], R24 ;  /* 0x0005b01801007387 */ /* 0x000fe80000100a00 */
[----:B------:R0:W-:Y:S04]  /*24d40*/  STL.64 [R1+0x5b8], R26 ;  /* 0x0005b81a01007387 */ /* 0x0001e80000100a00 */
[----:B0-----:R-:W3:Y:S04]  /*24d50*/  LDL.LU.64 R26, [R1+0x1a38] ;  /* 0x001a3800011a7983 */ /* 0x001ee80000300a00 */
[----:B------:R-:W3:Y:S01]  /*24d60*/  LDL.LU.64 R24, [R1+0x1a30] ;  /* 0x001a300001187983 */ /* 0x000ee20000300a00 */
[----:B------:R-:W-:-:S02]  /*24d70*/  IMAD.MOV.U32 R2, RZ, RZ, R22 ;  /* 0x000000ffff027224 */ /* 0x000fc400078e0016 */
[----:B------:R-:W-:Y:S02]  /*24d80*/  IMAD.MOV.U32 R0, RZ, RZ, R23 ;  /* 0x000000ffff007224 */ /* 0x000fe400078e0017 */
[----:B---3--:R-:W-:Y:S01]  /*24d90*/  HMMA.16816.F32 R20, R12, R20, R24 ;  /* 0x000000140c14723c */ /* 0x008fe20000001818 */
[----:B------:R-:W3:Y:S04]  /*24da0*/  LDL.LU.64 R26, [R1+0x1a28] ;  /* 0x001a2800011a7983 */ /* 0x000ee80000300a00 */
[----:B------:R-:W3:-:S14]  /*24db0*/  LDL.LU.64 R24, [R1+0x1a20] ;  /* 0x001a200001187983 */ /* 0x000edc0000300a00 */
        /* <DEDUP_REMOVED lines=9> */
[----:B------:R-:W3:Y:S01]  /*24e50*/  LDL.LU.64 R20, [R1+0x19f8] ;  /* 0x0019f80001147983 */ /* 0x000ee20000300a00 */
[----:B----4-:R-:W-:-:S15]  /*24e60*/  HMMA.16816.F32 R24, R12, R28, R24 ;  /* 0x0000001c0c18723c */ /* 0x010fde0000001818 */
[----:B------:R-:W-:-:S04]  /*24e70*/  NOP ;  /* 0x0000000000007918 */ /* 0x000fc80000000000 */
[----:B------:R-:W-:Y:S04]  /*24e80*/  STL.64 [R1+0x580], R24 ;  /* 0x0005801801007387 */ /* 0x000fe80000100a00 */
[----:B------:R0:W-:Y:S04]  /*24e90*/  STL.64 [R1+0x588], R26 ;  /* 0x0005881a01007387 */ /* 0x0001e80000100a00 */
[----:B0-----:R-:W4:Y:S04]  /*24ea0*/  LDL.LU.64 R26, [R1+0x19f0] ;  /* 0x0019f000011a7983 */ /* 0x001f280000300a00 */
[----:B------:R-:W3:Y:S04]  /*24eb0*/  LDL.LU.64 R24, [R1+0x19e8] ;  /* 0x0019e80001187983 */ /* 0x000ee80000300a00 */
[----:B------:R-:W-:Y:S04]  /*24ec0*/  STL [R1+0x1958], R28 ;  /* 0x0019581c01007387 */ /* 0x000fe80000100800 */
[----:B------:R-:W-:Y:S01]  /*24ed0*/  STL [R1+0x1938], R29 ;  /* 0x0019381d01007387 */ /* 0x000fe20000100800 */
[C---:B----4-:R-:W-:Y:S08]  /*24ee0*/  HMMA.16816.F32 R16, R12.reuse, R26, R16 ;  /* 0x0000001a0c10723c */ /* 0x050ff00000001810 */
[----:B---3--:R-:W-:Y:S11]  /*24ef0*/  HMMA.16816.F32 R20, R12, R24, R20 ;  /* 0x000000180c14723c */ /* 0x008ff60000001814 */
        /* <DEDUP_REMOVED lines=8> */
[----:B------:R0:W-:Y:S04]  /*24f80*/  STL.64 [R1+0x1910], R26 ;  /* 0x0019101a01007387 */ /* 0x0001e80000100a00 */
[----:B0-----:R-:W3:Y:S04]  /*24f90*/  LDL.64 R26, [R1+0x8] ;  /* 0x00000800011a7983 */ /* 0x001ee80000100a00 */
[----:B------:R0:W-:Y:S02]  /*24fa0*/  STL.64 [R1+0x1908], R24 ;  /* 0x0019081801007387 */ /* 0x0001e40000100a00 */
[----:B0-----:R-:W-:-:S02]  /*24fb0*/  IMAD.MOV.U32 R24, RZ, RZ, R2 ;  /* 0x000000ffff187224 */ /* 0x001fc400078e0002 */
[----:B------:R-:W-:Y:S01]  /*24fc0*/  IMAD.MOV.U32 R25, RZ, RZ, R0 ;  /* 0x000000ffff197224 */ /* 0x000fe200078e0000 */
[----:B--2---:R-:W-:-:S15]  /*24fd0*/  HMMA.16816.F32 R4, R12, R22, R4 ;  /* 0x000000160c04723c */ /* 0x004fde0000001804 */
[----:B------:R-:W-:-:S04]  /*24fe0*/  NOP ;  /* 0x0000000000007918 */ /* 0x000fc80000000000 */
[----:B------:R-:W-:Y:S04]  /*24ff0*/  STL.64 [R1+0x550], R4 ;  /* 0x0005500401007387 */ /* 0x000fe80000100a00 */
[----:B------:R-:W-:Y:S04]  /*25000*/  STL.64 [R1+0x558], R6 ;  /* 0x0005580601007387 */ /* 0x000fe80000100a00 */
[----:B---3--:R-:W-:Y:S04]  /*25010*/  STL.64 [R1+0x1948], R26 ;  /* 0x0019481a01007387 */ /* 0x008fe80000100a00 */
[----:B------:R0:W-:Y:S04]  /*25020*/  STL.64 [R1+0x1940], R24 ;  /* 0x0019401801007387 */ /* 0x0001e80000100a00 */
[----:B0-----:R-:W2:Y:S01]  /*25030*/  LDL.LU R24, [R1+0x2a0] ;  /* 0x0002a00001187983 */ /* 0x001ea20000300800 */
[----:B------:R-:W-:-:S15]  /*25040*/  HMMA.16816.F32 R4, R12, R20, R8 ;  /* 0x000000140c04723c */ /* 0x000fde0000001808 */
[----:B------:R-:W-:-:S04]  /*25050*/  NOP ;  /* 0x0000000000007918 */ /* 0x000fc80000000000 */
[----:B------:R0:W-:Y:S04]  /*25060*/  STL.64 [R1+0x540], R4 ;  /* 0x0005400401007387 */ /* 0x0001e80000100a00 */
[----:B------:R1:W-:Y:S04]  /*25070*/  STL.64 [R1+0x548], R6 ;  /* 0x0005480601007387 */ /* 0x0003e80000100a00 */
[----:B--2---:R-:W-:Y:S04]  /*25080*/  STL [R1+0x195c], R24 ;  /* 0x00195c1801007387 */ /* 0x004fe80000100800 */
[----:B------:R-:W2:Y:S04]  /*25090*/  LDL.LU R25, [R1+0x2a4] ;  /* 0x0002a40001197983 */ /* 0x000ea80000300800 */
[----:B------:R-:W3:Y:S04]  /*250a0*/  LDL.LU R26, [R1+0x2a8] ;  /* 0x0002a800011a7983 */ /* 0x000ee80000300800 */
[----:B------:R-:W3:Y:S04]  /*250b0*/  LDL.LU R27, [R1+0x2ac] ;  /* 0x0002ac00011b7983 */ /* 0x000ee80000300800 */
[----:B0-----:R-:W2:Y:S04]  /*250c0*/  LDL.LU R4, [R1+0x500] ;  /* 0x0005000001047983 */ /* 0x001ea80000300800 */
[----:B------:R-:W2:Y:S04]  /*250d0*/  LDL.LU R5, [R1+0x504] ;  /* 0x0005040001057983 */ /* 0x000ea80000300800 */
[----:B-1----:R-:W2:Y:S04]  /*250e0*/  LDL.LU R6, [R1+0x508] ;  /* 0x0005080001067983 */ /* 0x002ea80000300800 */
        /* <DEDUP_REMOVED lines=18> */
[----:B---3--:R-:W-:Y:S04]  /*25210*/  STL.64 [R1+0x1968], R26 ;  /* 0x0019681a01007387 */ /* 0x008fe80000100a00 */
[----:B--2---:R0:W-:Y:S04]  /*25220*/  STL.64 [R1+0x1960], R24 ;  /* 0x0019601801007387 */ /* 0x0041e80000100a00 */
[----:B0-----:R-:W2:Y:S04]  /*25230*/  LDL.LU R24, [R1+0x4e0] ;  /* 0x0004e00001187983 */ /* 0x001ea80000300800 */
[----:B------:R-:W2:Y:S04]  /*25240*/  LDL.LU R25, [R1+0x4e4] ;  /* 0x0004e40001197983 */ /* 0x000ea80000300800 */
[----:B------:R-:W3:Y:S04]  /*25250*/  LDL.LU R26, [R1+0x4e8] ;  /* 0x0004e800011a7983 */ /* 0x000ee80000300800 */
[----:B------:R-:W3:Y:S01]  /*25260*/  LDL.LU R27, [R1+0x4ec] ;  /* 0x0004ec00011b7983 */ /* 0x000ee20000300800 */
[C---:B------:R-:W-:Y:S03]  /*25270*/  HMMA.16816.F32 R8, R12.reuse, R18, R8 ;  /* 0x000000120c08723c */ /* 0x040fe60000001808 */
[----:B---3--:R-:W-:Y:S04]  /*25280*/  STL.64 [R1+0x1978], R26 ;  /* 0x0019781a01007387 */ /* 0x008fe80000100a00 */
[----:B--2---:R0:W-:Y:S04]  /*25290*/  STL.64 [R1+0x1970], R24 ;  /* 0x0019701801007387 */ /* 0x0041e80000100a00 */
[----:B0-----:R-:W2:Y:S04]  /*252a0*/  LDL.LU R24, [R1+0x4f0] ;  /* 0x0004f00001187983 */ /* 0x001ea80000300800 */
[----:B------:R-:W2:Y:S04]  /*252b0*/  LDL.LU R25, [R1+0x4f4] ;  /* 0x0004f40001197983 */ /* 0x000ea80000300800 */
[----:B------:R-:W2:Y:S04]  /*252c0*/  LDL.LU R26, [R1+0x4f8] ;  /* 0x0004f800011a7983 */ /* 0x000ea80000300800 */
[----:B------:R-:W2:Y:S04]  /*252d0*/  LDL.LU R27, [R1+0x4fc] ;  /* 0x0004fc00011b7983 */ /* 0x000ea80000300800 */
[----:B------:R-:W3:Y:S04]  /*252e0*/  LDL.LU R29, [R1+0x114c] ;  /* 0x00114c00011d7983 */ /* 0x000ee80000300800 */
[----:B------:R-:W2:Y:S04]  /*252f0*/  LDL.LU R28, [R1+0x1158] ;  /* 0x00115800011c7983 */ /* 0x000ea80000300800 */
        /* <DEDUP_REMOVED lines=17> */
[----:B0-----:R-:W4:Y:S04]  /*25410*/  LDL.LU.64 R10, [R1+0x19b0] ;  /* 0x0019b000010a7983 */ /* 0x001f280000300a00 */
[----:B------:R-:W2:Y:S04]  /*25420*/  LDL.LU.64 R8, [R1+0x19a8] ;  /* 0x0019a80001087983 */ /* 0x000ea80000300a00 */
[----:B------:R-:W-:Y:S04]  /*25430*/  STL.64 [R1+0x18d0], R18 ;  /* 0x0018d01201007387 */ /* 0x000fe80000100a00 */
[----:B------:R0:W-:Y:S04]  /*25440*/  STL.64 [R1+0x18c8], R16 ;  /* 0x0018c81001007387 */ /* 0x0001e80000100a00 */
[----:B0-----:R-:W2:Y:S04]  /*25450*/  LDL.LU R16, [R1+0x4c0] ;  /* 0x0004c00001107983 */ /* 0x001ea80000300800 */
[----:B------:R-:W2:Y:S04]  /*25460*/  LDL.LU R17, [R1+0x4c4] ;  /* 0x0004c40001117983 */ /* 0x000ea80000300800 */
[----:B------:R-:W2:Y:S04]  /*25470*/  LDL.LU R18, [R1+0x4c8] ;  /* 0x0004c80001127983 */ /* 0x000ea80000300800 */
[----:B------:R-:W2:Y:S01]  /*25480*/  LDL.LU R19, [R1+0x4cc] ;  /* 0x0004cc0001137983 */ /* 0x000ea20000300800 */
[----:B----4-:R-:W-:-:S15]  /*25490*/  HMMA.16816.F32 R4, R12, R10, R4 ;  /* 0x0000000a0c04723c */ /* 0x010fde0000001804 */
        /* <DEDUP_REMOVED lines=10> */
[----:B------:R-:W4:Y:S04]  /*25540*/  LDL.LU.64 R4, [R1+0x1988] ;  /* 0x0019880001047983 */ /* 0x000f280000300a00 */
[----:B------:R4:W-:Y:S01]  /*25550*/  STL.64 [R1+0x18b0], R10 ;  /* 0x0018b00a01007387 */ /* 0x0009e20000100a00 */
[----:B--2---:R-:W-:Y:S01]  /*25560*/  HMMA.16816.F32 R24, R12, R6, R24 ;  /* 0x000000060c18723c */ /* 0x004fe20000001818 */
[----:B----4-:R-:W-:-:S02]  /*25570*/  IMAD.MOV.U32 R10, RZ, RZ, R5 ;  /* 0x000000ffff0a7224 */ /* 0x010fc400078e0005 */
[----:B------:R-:W2:Y:S04]  /*25580*/  LDL.LU R5, [R1+0x1980] ;  /* 0x0019800001057983 */ /* 0x000ea80000300800 */
[----:B------:R-:W4:Y:S04]  /*25590*/  LDL R11, [R1+0x1c] ;  /* 0x00001c00010b7983 */ /* 0x000f280000100800 */
[----:B------:R0:W-:Y:S04]  /*255a0*/  STL.64 [R1+0x18a8], R8 ;  /* 0x0018a80801007387 */ /* 0x0001e80000100a00 */
[----:B0-----:R-:W2:Y:S04]  /*255b0*/  LDL.LU R9, [R1+0x1154] ;  /* 0x0011540001097983 */ /* 0x001ea80000300800 */
        /* <DEDUP_REMOVED lines=12> */
[----:B------:R0:W-:Y:S01]  /*25680*/  STL.64 [R1+0x1888], R4 ;  /* 0x0018880401007387 */ /* 0x0001e20000100a00 */
[----:B------:R-:W-:-:S02]  /*25690*/  IMAD R9, R9, 0x100, R28 ;  /* 0x0000010009097824 */ /* 0x000fc400078e021c */
[----:B------:R-:W-:Y:S02]  /*256a0*/  IMAD R8, R8, 0x100, R2 ;  /* 0x0000010008087824 */ /* 0x000fe400078e0202 */
[----:B------:R-:W-:Y:S01]  /*256b0*/  IMAD R0, R0, 0x100, R3 ;  /* 0x0000010000007824 */ /* 0x000fe200078e0203 */
[----:B0-----:R-:W4:Y:S04]  /*256c0*/  LDL.LU R4, [R1+0x4d0] ;  /* 0x0004d00001047983 */ /* 0x001f280000300800 */
[----:B------:R-:W4:Y:S04]  /*256d0*/  LDL.LU R5, [R1+0x4d4] ;  /* 0x0004d40001057983 */ /* 0x000f280000300800 */
[----:B------:R-:W4:Y:S04]  /*256e0*/  LDL.LU R6, [R1+0x4d8] ;  /* 0x0004d80001067983 */ /* 0x000f280000300800 */
[----:B------:R-:W4:Y:S01]  /*256f0*/  LDL.LU R7, [R1+0x4dc] ;  /* 0x0004dc0001077983 */ /* 0x000f220000300800 */
[----:B---3--:R-:W-:-:S03]  /*25700*/  IMAD R29, R29, 0x100, R24 ;  /* 0x000001001d1d7824 */ /* 0x008fc600078e0218 */
[----:B------:R-:W2:Y:S04]  /*25710*/  LDL.LU R24, [R1+0x195c] ;  /* 0x00195c0001187983 */ /* 0x000ea80000300800 */
[----:B------:R-:W3:Y:S04]  /*25720*/  LDL.LU R28, [R1+0x1958] ;  /* 0x00195800011c7983 */ /* 0x000ee80000300800 */
[----:B------:R-:W2:Y:S04]  /*25730*/  LDL.LU R2, [R1+0x1954] ;  /* 0x0019540001027983 */ /* 0x000ea80000300800 */
[----:B------:R-:W2:Y:S02]  /*25740*/  LDL.LU R3, [R1+0x1950] ;  /* 0x0019500001037983 */ /* 0x000ea40000300800 */
[----:B--2---:R-:W-:Y:S02]  /*25750*/  HMMA.16816.F32 R12, R12, R2, R24 ;  /* 0x000000020c0c723c */ /* 0x004fe40000001818 */
[----:B------:R-:W2:Y:S04]  /*25760*/  LDL.LU.64 R26, [R1+0x1948] ;  /* 0x00194800011a7983 */ /* 0x000ea80000300a00 */
[----:B------:R-:W2:Y:S04]  /*25770*/  LDL.LU.64 R24, [R1+0x1940] ;  /* 0x0019400001187983 */ /* 0x000ea80000300a00 */
[----:B------:R-:W-:Y:S09]  /*25780*/  STL [R1+0x1880], R3 ;  /* 0x0018800301007387 */ /* 0x000ff20000100800 */
[----:B------:R0:W-:Y:S04]  /*25790*/  STL.64 [R1+0x2a0], R12 ;  /* 0x0002a00c01007387 */ /* 0x0001e80000100a00 */
[----:B------:R1:W-:Y:S01]  /*257a0*/  STL.64 [R1+0x2a8], R14 ;  /* 0x0002a80e01007387 */ /* 0x0003e20000100a00 */
[----:B0-----:R-:W-:-:S02]  /*257b0*/  F2FP.F16.E5M2.UNPACK_B R12, R29 ;  /* 0x0000001dff0c723e */ /* 0x001fc400020004ff */
[----:B------:R-:W-:Y:S02]  /*257c0*/  F2FP.F16.E5M2.UNPACK_B R13, R9 ;  /* 0x00000009ff0d723e */ /* 0x000fe400020004ff */
[----:B-1----:R-:W-:Y:S02]  /*257d0*/  F2FP.F16.E5M2.UNPACK_B R14, R8 ;  /* 0x00000008ff0e723e */ /* 0x002fe400020004ff */
[----:B------:R-:W-:Y:S01]  /*257e0*/  F2FP.F16.E5M2.UNPACK_B R15, R0 ;  /* 0x00000000ff0f723e */ /* 0x000fe200020004ff */
[----:B------:R-:W3:Y:S06]  /*257f0*/  LDL.LU R29, [R1+0x1938] ;  /* 0x00193800011d7983 */ /* 0x000eec0000300800 */
[----:B----4-:R-:W-:-:S15]  /*25800*/  HMMA.16816.F32 R4, R12, R10, R4 ;  /* 0x0000000a0c04723c */ /* 0x010fde0000001804 */
[----:B------:R-:W-:-:S04]  /*25810*/  NOP ;  /* 0x0000000000007918 */ /* 0x000fc80000000000 */
[----:B------:R-:W-:Y:S04]  /*25820*/  STL.64 [R1+0x4d0], R4 ;  /* 0x0004d00401007387 */ /* 0x000fe80000100a00 */
[----:B------:R0:W-:Y:S01]  /*25830*/  STL.64 [R1+0x4d8], R6 ;  /* 0x0004d80601007387 */ /* 0x0001e20000100a00 */
[C---:B--2---:R-:W-:Y:S08]  /*25840*/  HMMA.16816.F32 R8, R12.reuse, R24, R16 ;  /* 0x000000180c08723c */ /* 0x044ff00000001810 */
[----:B0-----:R-:W-:Y:S01]  /*25850*/  HMMA.16816.F32 R4, R12, R26, R20 ;  /* 0x0000001a0c04723c */ /* 0x001fe20000001814 */
[----:B------:R-:W-:-:S02]  /*25860*/  IMAD.MOV.U32 R3, RZ, RZ, R26 ;  /* 0x000000ffff037224 */ /* 0x000fc400078e001a */
[----:B------:R-:W-:-:S08]  /*25870*/  IMAD.MOV.U32 R0, RZ, RZ, R27 ;  /* 0x000000ffff007224 */ /* 0x000fd000078e001b */
[----:B------:R0:W-:Y:S04]  /*25880*/  STL.64 [R1+0x4c0], R8 ;  /* 0x0004c00801007387 */ /* 0x0001e80000100a00 */
[----:B------:R1:W-:Y:S04]  /*25890*/  STL.64 [R1+0x4c8], R10 ;  /* 0x0004c80a01007387 */ /* 0x0003e80000100a00 */
[----:B------:R-:W-:Y:S04]  /*258a0*/  STL.64 [R1+0x4b0], R4 ;  /* 0x0004b00401007387 */ /* 0x000fe80000100a00 */
[----:B------:R-:W-:Y:S04]  /*258b0*/  STL.64 [R1+0x4b8], R6 ;  /* 0x0004b80601007387 */ /* 0x000fe80000100a00 */
[----:B0-----:R-:W2:Y:S04]  /*258c0*/  LDL.LU R8, [R1+0x430] ;  /* 0x0004300001087983 */ /* 0x001ea80000300800 */
[----:B------:R-:W2:Y:S04]  /*258d0*/  LDL.LU R9, [R1+0x434] ;  /* 0x0004340001097983 */ /* 0x000ea80000300800 */
[----:B-1----:R-:W4:Y:S04]  /*258e0*/  LDL.LU R10, [R1+0x438] ;  /* 0x00043800010a7983 */ /* 0x002f280000300800 */
        /* <DEDUP_REMOVED lines=9> */
[----:B--2---:R0:W-:Y:S04]  /*25980*/  STL.64 [R1+0x1920], R26 ;  /* 0x0019201a01007387 */ /* 0x0041e80000100a00 */
[----:B0-----:R-:W2:Y:S04]  /*25990*/  LDL R26, [R1] ;  /* 0x00000000011a7983 */ /* 0x001ea80000100800 */
[----:B------:R-:W2:Y:S04]  /*259a0*/  LDL R27, [R1+0x4] ;  /* 0x00000400011b7983 */ /* 0x000ea80000100800 */
[----:B------:R-:W-:Y:S04]  /*259b0*/  STL.64 [R1+0x1918], R24 ;  /* 0x0019181801007387 */ /* 0x000fe80000100a00 */
[----:B------:R-:W-:Y:S04]  /*259c0*/  STL.64 [R1+0x1900], R22 ;  /* 0x0019001601007387 */ /* 0x000fe80000100a00 */
        /* <DEDUP_REMOVED lines=21> */
[----:B----4-:R-:W-:Y:S04]  /*25b20*/  STL.64 [R1+0x18c0], R10 ;  /* 0x0018c00a01007387 */ /* 0x010fe80000100a00 */
[----:B------:R0:W-:Y:S04]  /*25b30*/  STL.64 [R1+0x18b8], R8 ;  /* 0x0018b80801007387 */ /* 0x0001e80000100a00 */
[----:B0-----:R-:W4:Y:S04]  /*25b40*/  LDL.LU R8, [R1+0x440] ;  /* 0x0004400001087983 */ /* 0x001f280000300800 */
[----:B------:R-:W4:Y:S04]  /*25b50*/  LDL.LU R9, [R1+0x444] ;  /* 0x0004440001097983 */ /* 0x000f280000300800 */
[----:B------:R-:W4:Y:S04]  /*25b60*/  LDL.LU R10, [R1+0x448] ;  /* 0x00044800010a7983 */ /* 0x000f280000300800 */
[----:B------:R-:W4:Y:S04]  /*25b70*/  LDL.LU R11, [R1+0x44c] ;  /* 0x00044c00010b7983 */ /* 0x000f280000300800 */
[----:B------:R-:W2:Y:S04]  /*25b80*/  LDL.LU R4, [R1+0x410] ;  /* 0x0004100001047983 */ /* 0x000ea80000300800 */
[----:B------:R-:W2:Y:S04]  /*25b90*/  LDL.LU R5, [R1+0x414] ;  /* 0x0004140001057983 */ /* 0x000ea80000300800 */
[----:B------:R-:W2:Y:S04]  /*25ba0*/  LDL.LU R6, [R1+0x418] ;  /* 0x0004180001067983 */ /* 0x000ea80000300800 */
[----:B------:R-:W2:Y:S01]  /*25bb0*/  LDL.LU R7, [R1+0x41c] ;  /* 0x00041c0001077983 */ /* 0x000ea20000300800 */
[C---:B------:R-:W-:Y:S03]  /*25bc0*/  HMMA.16816.F32 R24, R12.reuse, R26, R20 ;  /* 0x0000001a0c18723c */ /* 0x040fe60000001814 */
[----:B--2---:R-:W-:Y:S04]  /*25bd0*/  STL.64 [R1+0x18a0], R6 ;  /* 0x0018a00601007387 */ /* 0x004fe80000100a00 */
[----:B------:R0:W-:Y:S04]  /*25be0*/  STL.64 [R1+0x1898], R4 ;  /* 0x0018980401007387 */ /* 0x0001e80000100a00 */
[----:B0-----:R-:W2:Y:S04]  /*25bf0*/  LDL.LU R4, [R1+0x420] ;  /* 0x0004200001047983 */ /* 0x001ea80000300800 */
[----:B------:R-:W2:Y:S04]  /*25c00*/  LDL.LU R5, [R1+0x424] ;  /* 0x0004240001057983 */ /* 0x000ea80000300800 */
[----:B------:R-:W2:Y:S04]  /*25c10*/  LDL.LU R6, [R1+0x428] ;  /* 0x0004280001067983 */ /* 0x000ea80000300800 */
[----:B------:R-:W2:Y:S04]  /*25c20*/  LDL.LU R7, [R1+0x42c] ;  /* 0x00042c0001077983 */ /* 0x000ea80000300800 */
[----:B------:R-:W2:Y:S04]  /*25c30*/  LDL.LU.64 R22, [R1+0x1930] ;  /* 0x0019300001167983 */ /* 0x000ea80000300a00 */
        /* <DEDUP_REMOVED lines=42> */
[----:B0-----:R-:W4:Y:S04]  /*25ee0*/  LDL.LU.64 R18, [R1+0x18d0] ;  /* 0x0018d00001127983 */ /* 0x001f280000300a00 */
[----:B------:R-:W2:Y:S04]  /*25ef0*/  LDL.LU.64 R16, [R1+0x18c8] ;  /* 0x0018c80001107983 */ /* 0x000ea80000300a00 */
[----:B------:R-:W-:Y:S04]  /*25f00*/  STL.64 [R1+0x17f0], R22 ;  /* 0x0017f01601007387 */ /* 0x000fe80000100a00 */
[----:B------:R0:W-:Y:S04]  /*25f10*/  STL.64 [R1+0x17e8], R20 ;  /* 0x0017e81401007387 */ /* 0x0001e80000100a00 */
[----:B0-----:R-:W3:Y:S04]  /*25f20*/  LDL.LU R20, [R1+0x3f0] ;  /* 0x0003f00001147983 */ /* 0x001ee80000300800 */
[----:B------:R-:W3:Y:S04]  /*25f30*/  LDL.LU R21, [R1+0x3f4] ;  /* 0x0003f40001157983 */ /* 0x000ee80000300800 */
[----:B------:R-:W3:Y:S04]  /*25f40*/  LDL.LU R22, [R1+0x3f8] ;  /* 0x0003f80001167983 */ /* 0x000ee80000300800 */
[----:B------:R-:W3:Y:S01]  /*25f50*/  LDL.LU R23, [R1+0x3fc] ;  /* 0x0003fc0001177983 */ /* 0x000ee20000300800 */
        /* <DEDUP_REMOVED lines=29> */
[----:B------:R-:W2:Y:S04]  /*26130*/  LDL.LU.64 R4, [R1+0x1888] ;  /* 0x0018880001047983 */ /* 0x000ea80000300a00 */
[----:B------:R-:W-:Y:S04]  /*26140*/  STL.64 [R1+0x17e0], R10 ;  /* 0x0017e00a01007387 */ /* 0x000fe80000100a00 */
[----:B------:R2:W-:Y:S01]  /*26150*/  STL.64 [R1+0x17d8], R8 ;  /* 0x0017d80801007387 */ /* 0x0005e20000100a00 */
[C---:B---3--:R-:W-:Y:S08]  /*26160*/  HMMA.16816.F32 R16, R12.reuse, R6, R16 ;  /* 0x000000060c10723c */ /* 0x048ff00000001810 */
[----:B--2---:R-:W-:Y:S01]  /*26170*/  HMMA.16816.F32 R8, R12, R4, R20 ;  /* 0x000000040c08723c */ /* 0x004fe20000001814 */
[----:B------:R0:W-:Y:S02]  /*26180*/  STL.64 [R1+0x17a8], R6 ;  /* 0x0017a80601007387 */ /* 0x0001e40000100a00 */
[----:B0-----:R-:W-:-:S08]  /*26190*/  IMAD R6, R25, 0x100, R24 ;  /* 0x0000010019067824 */ /* 0x001fd000078e0218 */
[----:B------:R-:W-:Y:S04]  /*261a0*/  STL.64 [R1+0x400], R16 ;  /* 0x0004001001007387 */ /* 0x000fe80000100a00 */
[----:B------:R-:W-:Y:S04]  /*261b0*/  STL.64 [R1+0x408], R18 ;  /* 0x0004081201007387 */ /* 0x000fe80000100a00 */
[----:B------:R0:W-:Y:S04]  /*261c0*/  STL.64 [R1+0x17a0], R4 ;  /* 0x0017a00401007387 */ /* 0x0001e80000100a00 */
[----:B------:R-:W-:Y:S04]  /*261d0*/  STL.64 [R1+0x3f0], R8 ;  /* 0x0003f00801007387 */ /* 0x000fe80000100a00 */
[----:B------:R-:W-:Y:S04]  /*261e0*/  STL.64 [R1+0x3f8], R10 ;  /* 0x0003f80a01007387 */ /* 0x000fe80000100a00 */
[----:B------:R1:W-:Y:S04]  /*261f0*/  STL [R1+0x20], R6 ;  /* 0x0000200601007387 */ /* 0x0003e80000100800 */
[----:B------:R-:W2:Y:S01]  /*26200*/  LDL.LU R20, [R1+0x380] ;  /* 0x0003800001147983 */ /* 0x000ea20000300800 */
[----:B0-----:R-:W-:-:S02]  /*26210*/  IMAD R5, R27, 0x100, R26 ;  /* 0x000001001b057824 */ /* 0x001fc400078e021a */
[----:B------:R-:W-:-:S03]  /*26220*/  IMAD R4, R29, 0x100, R28 ;  /* 0x000001001d047824 */ /* 0x000fc600078e021c */
[----:B------:R-:W-:Y:S04]  /*26230*/  STL [R1+0x24], R5 ;  /* 0x0000240501007387 */ /* 0x000fe80000100800 */
[----:B------:R-:W-:Y:S04]  /*26240*/  STL [R1+0x28], R4 ;  /* 0x0000280401007387 */ /* 0x000fe80000100800 */
[----:B------:R-:W2:Y:S04]  /*26250*/  LDL.LU R21, [R1+0x384] ;  /* 0x0003840001157983 */ /* 0x000ea80000300800 */
[----:B------:R-:W3:Y:S04]  /*26260*/  LDL.LU R22, [R1+0x388] ;  /* 0x0003880001167983 */ /* 0x000ee80000300800 */
[----:B------:R-:W3:Y:S04]  /*26270*/  LDL.LU R23, [R1+0x38c] ;  /* 0x00038c0001177983 */ /* 0x000ee80000300800 */
[----:B------:R-:W4:Y:S04]  /*26280*/  LDL.LU.64 R28, [R1] ;  /* 0x00000000011c7983 */ /* 0x000f280000300a00 */
[----:B----4-:R-:W-:Y:S04]  /*26290*/  STL.64 [R1+0x1840], R28 ;  /* 0x0018401c01007387 */ /* 0x010fe80000100a00 */
[----:B------:R-:W4:Y:S04]  /*262a0*/  LDL.LU R24, [R1+0x3a0] ;  /* 0x0003a00001187983 */ /* 0x000f280000300800 */
[----:B------:R-:W4:Y:S04]  /*262b0*/  LDL.LU R25, [R1+0x3a4] ;  /* 0x0003a40001197983 */ /* 0x000f280000300800 */
[----:B------:R-:W2:Y:S04]  /*262c0*/  LDL.LU R26, [R1+0x3a8] ;  /* 0x0003a800011a7983 */ /* 0x000ea80000300800 */
[----:B------:R-:W2:Y:S01]  /*262d0*/  LDL.LU R27, [R1+0x3ac] ;  /* 0x0003ac00011b7983 */ /* 0x000ea20000300800 */
[----:B-1----:R-:W-:-:S02]  /*262e0*/  IMAD.MOV.U32 R6, RZ, RZ, R3 ;  /* 0x000000ffff067224 */ /* 0x002fc400078e0003 */
[----:B------:R-:W-:Y:S01]  /*262f0*/  IMAD.MOV.U32 R7, RZ, RZ, R0 ;  /* 0x000000ffff077224 */ /* 0x000fe200078e0000 */
[----:B--2---:R-:W-:Y:S04]  /*26300*/  STL.64 [R1+0x1828], R26 ;  /* 0x0018281a01007387 */ /* 0x004fe80000100a00 */
[----:B----4-:R0:W-:Y:S04]  /*26310*/  STL.64 [R1+0x1820], R24 ;  /* 0x0018201801007387 */ /* 0x0101e80000100a00 */
[----:B0-----:R-:W2:Y:S04]  /*26320*/  LDL.LU R24, [R1+0x3b0] ;  /* 0x0003b00001187983 */ /* 0x001ea80000300800 */
[----:B------:R-:W2:Y:S04]  /*26330*/  LDL.LU R25, [R1+0x3b4] ;  /* 0x0003b40001197983 */ /* 0x000ea80000300800 */
[----:B------:R-:W4:Y:S04]  /*26340*/  LDL.LU R26, [R1+0x3b8] ;  /* 0x0003b800011a7983 */ /* 0x000f280000300800 */
[----:B------:R-:W4:Y:S04]  /*26350*/  LDL.LU R27, [R1+0x3bc] ;  /* 0x0003bc00011b7983 */ /* 0x000f280000300800 */
[----:B------:R-:W-:Y:S04]  /*26360*/  STL.64 [R1+0x1848], R6 ;  /* 0x0018480601007387 */ /* 0x000fe80000100a00 */
[----:B------:R-:W2:Y:S04]  /*26370*/  LDL.LU R4, [R1+0x3d0] ;  /* 0x0003d00001047983 */ /* 0x000ea80000300800 */
[----:B------:R-:W2:Y:S04]  /*26380*/  LDL.LU R5, [R1+0x3d4] ;  /* 0x0003d40001057983 */ /* 0x000ea80000300800 */
[----:B--2---:R0:W-:Y:S04]  /*26390*/  STL.64 [R1+0x1850], R4 ;  /* 0x0018500401007387 */ /* 0x0041e80000100a00 */
[----:B0-----:R-:W2:Y:S04]  /*263a0*/  LDL.LU.64 R4, [R1+0x18] ;  /* 0x0000180001047983 */ /* 0x001ea80000300a00 */
[----:B------:R-:W2:Y:S04]  /*263b0*/  LDL.LU R6, [R1+0x3d8] ;  /* 0x0003d80001067983 */ /* 0x000ea80000300800 */
[----:B------:R-:W2:Y:S04]  /*263c0*/  LDL.LU R7, [R1+0x3dc] ;  /* 0x0003dc0001077983 */ /* 0x000ea80000300800 */
[----:B------:R-:W3:Y:S04]  /*263d0*/  LDL.LU R3, [R1+0x1188] ;  /* 0x0011880001037983 */ /* 0x000ee80000300800 */
[----:B------:R-:W3:Y:S04]  /*263e0*/  LDL.LU R0, [R1+0x1184] ;  /* 0x0011840001007983 */ /* 0x000ee80000300800 */
[----:B--2---:R-:W-:Y:S04]  /*263f0*/  STL.64 [R1+0x1878], R6 ;  /* 0x0018780601007387 */ /* 0x004fe80000100a00 */
[----:B------:R0:W-:Y:S04]  /*26400*/  STL.64 [R1+0x1870], R4 ;  /* 0x0018700401007387 */ /* 0x0001e80000100a00 */
[----:B0-----:R-:W2:Y:S04]  /*26410*/  LDL.LU R4, [R1+0x290] ;  /* 0x0002900001047983 */ /* 0x001ea80000300800 */
[----:B------:R-:W2:Y:S04]  /*26420*/  LDL.LU R5, [R1+0x294] ;  /* 0x0002940001057983 */ /* 0x000ea80000300800 */
[----:B------:R-:W2:Y:S04]  /*26430*/  LDL.LU R6, [R1+0x298] ;  /* 0x0002980001067983 */ /* 0x000ea80000300800 */
[----:B------:R-:W2:Y:S04]  /*26440*/  LDL.LU R7, [R1+0x29c] ;  /* 0x00029c0001077983 */ /* 0x000ea80000300800 */
[----:B------:R-:W2:Y:S04]  /*26450*/  LDL.LU.64 R28, [R1+0x10] ;  /* 0x00001000011c7983 */ /* 0x000ea80000300a00 */
[----:B----4-:R-:W-:Y:S04]  /*26460*/  STL.64 [R1+0x1838], R26 ;  /* 0x0018381a01007387 */ /* 0x010fe80000100a00 */
[----:B------:R0:W-:Y:S04]  /*26470*/  STL.64 [R1+0x1830], R24 ;  /* 0x0018301801007387 */ /* 0x0001e80000100a00 */
[----:B0-----:R-:W4:Y:S04]  /*26480*/  LDL.LU R24, [R1+0x3c0] ;  /* 0x0003c00001187983 */ /* 0x001f280000300800 */
[----:B------:R-:W4:Y:S04]  /*26490*/  LDL.LU R25, [R1+0x3c4] ;  /* 0x0003c40001197983 */ /* 0x000f280000300800 */
[----:B------:R-:W2:Y:S04]  /*264a0*/  LDL.LU R26, [R1+0x3c8] ;  /* 0x0003c800011a7983 */ /* 0x000ea80000300800 */
[----:B------:R-:W2:Y:S01]  /*264b0*/  LDL.LU R27, [R1+0x3cc] ;  /* 0x0003cc00011b7983 */ /* 0x000ea20000300800 */
[----:B---3--:R-:W-:-:S03]  /*264c0*/  IMAD R0, R0, 0x100, R3 ;  /* 0x0000010000007824 */ /* 0x008fc600078e0203 */
[----:B--2---:R-:W-:Y:S04]  /*264d0*/  STL.64 [R1+0x1860], R26 ;  /* 0x0018601a01007387 */ /* 0x004fe80000100a00 */
[----:B----4-:R0:W-:Y:S04]  /*264e0*/  STL.64 [R1+0x1858], R24 ;  /* 0x0018581801007387 */ /* 0x0101e80000100a00 */
[----:B0-----:R-:W2:Y:S04]  /*264f0*/  LDL.LU R24, [R1+0x3e0] ;  /* 0x0003e00001187983 */ /* 0x001ea80000300800 */
[----:B------:R-:W2:Y:S04]  /*26500*/  LDL.LU R25, [R1+0x3e4] ;  /* 0x0003e40001197983 */ /* 0x000ea80000300800 */
[----:B------:R-:W2:Y:S04]  /*26510*/  LDL.LU R26, [R1+0x3e8] ;  /* 0x0003e800011a7983 */ /* 0x000ea80000300800 */
[----:B------:R-:W2:Y:S04]  /*26520*/  LDL.LU R27, [R1+0x3ec] ;  /* 0x0003ec00011b7983 */ /* 0x000ea80000300800 */
[----:B------:R-:W-:Y:S04]  /*26530*/  STL.64 [R1+0x1800], R22 ;  /* 0x0018001601007387 */ /* 0x000fe80000100a00 */
[----:B------:R0:W-:Y:S04]  /*26540*/  STL.64 [R1+0x17f8], R20 ;  /* 0x0017f81401007387 */ /* 0x0001e80000100a00 */
[----:B0-----:R-:W3:Y:S04]  /*26550*/  LDL.LU R20, [R1+0x390] ;  /* 0x0003900001147983 */ /* 0x001ee80000300800 */
        /* <DEDUP_REMOVED lines=16> */
[----:B------:R1:W-:Y:S04]  /*26660*/  STL.64 [R1+0x298], R14 ;  /* 0x0002980e01007387 */ /* 0x0003e80000100a00 */
[----:B0-----:R-:W2:Y:S04]  /*26670*/  LDL.LU R13, [R1+0x20] ;  /* 0x00002000010d7983 */ /* 0x001ea80000300800 */
[----:B-1----:R-:W3:Y:S04]  /*26680*/  LDL.LU R14, [R1+0x24] ;  /* 0x00002400010e7983 */ /* 0x002ee80000300800 */
[----:B------:R-:W4:Y:S04]  /*26690*/  LDL.LU R15, [R1+0x28] ;  /* 0x00002800010f7983 */ /* 0x000f280000300800 */
[----:B------:R-:W-:Y:S04]  /*266a0*/  STL [R1+0x1774], R2 ;  /* 0x0017740201007387 */ /* 0x000fe80000100800 */
[----:B------:R0:W-:Y:S01]  /*266b0*/  STL [R1+0x1770], R3 ;  /* 0x0017700301007387 */ /* 0x0001e20000100800 */
[----:B--2---:R-:W-:-:S02]  /*266c0*/  F2FP.F16.E5M2.UNPACK_B R12, R13 ;  /* 0x0000000dff0c723e */ /* 0x004fc400020004ff */
[----:B---3--:R-:W-:Y:S02]  /*266d0*/  F2FP.F16.E5M2.UNPACK_B R13, R14 ;  /* 0x0000000eff0d723e */ /* 0x008fe400020004ff */
[----:B----4-:R-:W-:Y:S02]  /*266e0*/  F2FP.F16.E5M2.UNPACK_B R14, R15 ;  /* 0x0000000fff0e723e */ /* 0x010fe400020004ff */
[----:B------:R-:W-:Y:S02]  /*266f0*/  F2FP.F16.E5M2.UNPACK_B R15, R0 ;  /* 0x00000000ff0f723e */ /* 0x000fe400020004ff */
[----:B------:R-:W2:Y:S05]  /*26700*/  LDL.LU R0, [R1+0x1868] ;  /* 0x0018680001007983 */ /* 0x000eaa0000300800 */
[----:B------:R-:W-:Y:S01]  /*26710*/  HMMA.16816.F32 R24, R12, R4, R24 ;  /* 0x000000040c18723c */ /* 0x000fe20000001818 */
[----:B0-----:R-:W-:-:S02]  /*26720*/  IMAD.MOV.U32 R3, RZ, RZ, R4 ;  /* 0x000000ffff037224 */ /* 0x001fc400078e0004 */
[----:B------:R-:W-:-:S15]  /*26730*/  IMAD.MOV.U32 R2, RZ, RZ, R5 ;  /* 0x000000ffff027224 */ /* 0x000fde00078e0005 */
[----:B------:R-:W-:Y:S01]  /*26740*/  NOP ;  /* 0x0000000000007918 */ /* 0x000fe20000000000 */
[----:B------:R-:W-:Y:S04]  /*26750*/  STL.64 [R1+0x3e0], R24 ;  /* 0x0003e01801007387 */ /* 0x000fe80000100a00 */
[----:B------:R0:W-:Y:S04]  /*26760*/  STL.64 [R1+0x3e8], R26 ;  /* 0x0003e81a01007387 */ /* 0x0001e80000100a00 */
[----:B0-----:R-:W3:Y:S04]  /*26770*/  LDL.LU.64 R26, [R1+0x1860] ;  /* 0x00186000011a7983 */ /* 0x001ee80000300a00 */
[----:B------:R-:W3:Y:S04]  /*26780*/  LDL.LU.64 R24, [R1+0x1858] ;  /* 0x0018580001187983 */ /* 0x000ee80000300a00 */
[----:B------:R-:W4:Y:S02]  /*26790*/  LDL.LU.64 R4, [R1+0x1850] ;  /* 0x0018500001047983 */ /* 0x000f240000300a00 */
[----:B----4-:R-:W-:-:S15]  /*267a0*/  HMMA.16816.F32 R4, R12, R28, R4 ;  /* 0x0000001c0c04723c */ /* 0x010fde0000001804 */
[----:B------:R-:W-:-:S04]  /*267b0*/  NOP ;  /* 0x0000000000007918 */ /* 0x000fc80000000000 */
[----:B------:R-:W-:Y:S04]  /*267c0*/  STL.64 [R1+0x3d0], R4 ;  /* 0x0003d00401007387 */ /* 0x000fe80000100a00 */
[----:B------:R0:W-:Y:S04]  /*267d0*/  STL.64 [R1+0x3d8], R6 ;  /* 0x0003d80601007387 */ /* 0x0001e80000100a00 */
[----:B0-----:R-:W3:Y:S01]  /*267e0*/  LDL.LU.64 R6, [R1+0x1848] ;  /* 0x0018480001067983 */ /* 0x001ee20000300a00 */
[----:B------:R-:W-:Y:S02]  /*267f0*/  IMAD.MOV.U32 R5, RZ, RZ, R28 ;  /* 0x000000ffff057224 */ /* 0x000fe400078e001c */
[----:B------:R-:W-:-:S02]  /*26800*/  IMAD.MOV.U32 R4, RZ, RZ, R29 ;  /* 0x000000ffff047224 */ /* 0x000fc400078e001d */
[----:B------:R-:W4:Y:S01]  /*26810*/  LDL.LU.64 R28, [R1+0x1840] ;  /* 0x00184000011c7983 */ /* 0x000f220000300a00 */
[----:B---3--:R-:W-:-:S15]  /*26820*/  HMMA.16816.F32 R24, R12, R6, R24 ;  /* 0x000000060c18723c */ /* 0x008fde0000001818 */
[----:B------:R-:W-:-:S04]  /*26830*/  NOP ;  /* 0x0000000000007918 */ /* 0x000fc80000000000 */
[----:B------:R-:W-:Y:S04]  /*26840*/  STL.64 [R1+0x3c0], R24 ;  /* 0x0003c01801007387 */ /* 0x000fe80000100a00 */
[----:B------:R0:W-:Y:S04]  /*26850*/  STL.64 [R1+0x3c8], R26 ;  /* 0x0003c81a01007387 */ /* 0x0001e80000100a00 */
[----:B0-----:R-:W3:Y:S04]  /*26860*/  LDL.LU.64 R26, [R1+0x1838] ;  /* 0x00183800011a7983 */ /* 0x001ee80000300a00 */
[----:B------:R-:W3:Y:S01]  /*26870*/  LDL.LU.64 R24, [R1+0x1830] ;  /* 0x0018300001187983 */ /* 0x000ee20000300a00 */
[----:B----4-:R-:W-:-:S02]  /*26880*/  IMAD.MOV.U32 R7, RZ, RZ, R28 ;  /* 0x000000ffff077224 */ /* 0x010fc400078e001c */
        /* <DEDUP_REMOVED lines=12> */
[----:B0-----:R-:W3:Y:S04]  /*26950*/  LDL.LU.64 R26, [R1+0x1810] ;  /* 0x00181000011a7983 */ /* 0x001ee80000300a00 */
[----:B------:R-:W4:Y:S04]  /*26960*/  LDL.LU.64 R24, [R1+0x1808] ;  /* 0x0018080001187983 */ /* 0x000f280000300a00 */
[----:B------:R-:W-:Y:S04]  /*26970*/  STL [R1+0x177c], R28 ;  /* 0x00177c1c01007387 */ /* 0x000fe80000100800 */
[----:B------:R-:W-:Y:S01]  /*26980*/  STL [R1+0x1758], R29 ;  /* 0x0017581d01007387 */ /* 0x000fe20000100800 */
        /* <DEDUP_REMOVED lines=18> */
[C---:B---3--:R-:W-:Y:S08]  /*26ab0*/  HMMA.16816.F32 R8, R12.reuse, R22, R8 ;  /* 0x000000160c08723c */ /* 0x048ff00000001808 */
[----:B----4-:R-:W-:Y:S11]  /*26ac0*/  HMMA.16816.F32 R16, R12, R20, R16 ;  /* 0x000000140c10723c */ /* 0x010ff60000001810 */
[----:B------:R-:W-:Y:S04]  /*26ad0*/  STL.64 [R1+0x370], R8 ;  /* 0x0003700801007387 */ /* 0x000fe80000100a00 */
[----:B------:R0:W-:Y:S04]  /*26ae0*/  STL.64 [R1+0x378], R10 ;  /* 0x0003780a01007387 */ /* 0x0001e80000100a00 */
[----:B0-----:R-:W3:Y:S04]  /*26af0*/  LDL.LU.64 R10, [R1+0x17e0] ;  /* 0x0017e000010a7983 */ /* 0x001ee80000300a00 */
[----:B------:R-:W4:Y:S04]  /*26b00*/  LDL.LU.64 R8, [R1+0x17d8] ;  /* 0x0017d80001087983 */ /* 0x000f280000300a00 */
[----:B------:R-:W-:Y:S04]  /*26b10*/  STL.64 [R1+0x360], R16 ;  /* 0x0003601001007387 */ /* 0x000fe80000100a00 */
[----:B------:R0:W-:Y:S04]  /*26b20*/  STL.64 [R1+0x368], R18 ;  /* 0x0003681201007387 */ /* 0x0001e80000100a00 */
[----:B0-----:R-:W3:Y:S04]  /*26b30*/  LDL.LU.64 R18, [R1+0x17d0] ;  /* 0x0017d00001127983 */ /* 0x001ee80000300a00 */
[----:B------:R-:W3:Y:S04]  /*26b40*/  LDL.LU.64 R16, [R1+0x17c8] ;  /* 0x0017c80001107983 */ /* 0x000ee80000300a00 */
[----:B------:R-:W-:Y:S04]  /*26b50*/  STL.64 [R1+0x1708], R22 ;  /* 0x0017081601007387 */ /* 0x000fe80000100a00 */
[----:B------:R0:W-:Y:S04]  /*26b60*/  STL.64 [R1+0x1700], R20 ;  /* 0x0017001401007387 */ /* 0x0001e80000100a00 */
[----:B0-----:R-:W3:Y:S04]  /*26b70*/  LDL.LU R20, [R1+0x1f0] ;  /* 0x0001f00001147983 */ /* 0x001ee80000300800 */
[----:B------:R-:W3:Y:S04]  /*26b80*/  LDL.LU R21, [R1+0x1f4] ;  /* 0x0001f40001157983 */ /* 0x000ee80000300800 */
[----:B------:R-:W3:Y:S01]  /*26b90*/  LDL.LU R22, [R1+0x1f8] ;  /* 0x0001f80001167983 */ /* 0x000ee20000300800 */
[----:B--2---:R-:W-:-:S03]  /*26ba0*/  IMAD.MOV.U32 R23, RZ, RZ, R0 ;  /* 0x000000ffff177224 */ /* 0x004fc600078e0000 */
[----:B------:R-:W2:Y:S04]  /*26bb0*/  LDL.LU R0, [R1+0x17c4] ;  /* 0x0017c40001007983 */ /* 0x000ea80000300800 */
[----:B---3--:R-:W-:Y:S04]  /*26bc0*/  STL.64 [R1+0x1738], R22 ;  /* 0x0017381601007387 */ /* 0x008fe80000100a00 */
[----:B------:R0:W-:Y:S04]  /*26bd0*/  STL.64 [R1+0x1730], R20 ;  /* 0x0017301401007387 */ /* 0x0001e80000100a00 */
[----:B0-----:R-:W3:Y:S04]  /*26be0*/  LDL.LU R20, [R1+0x350] ;  /* 0x0003500001147983 */ /* 0x001ee80000300800 */
[----:B------:R-:W3:Y:S04]  /*26bf0*/  LDL.LU R21, [R1+0x354] ;  /* 0x0003540001157983 */ /* 0x000ee80000300800 */
[----:B------:R-:W3:Y:S04]  /*26c00*/  LDL.LU R22, [R1+0x358] ;  /* 0x0003580001167983 */ /* 0x000ee80000300800 */
[----:B------:R-:W3:Y:S02]  /*26c10*/  LDL.LU R23, [R1+0x35c] ;  /* 0x00035c0001177983 */ /* 0x000ee40000300800 */
[----:B---3--:R-:W-:-:S15]  /*26c20*/  HMMA.16816.F32 R20, R12, R18, R20 ;  /* 0x000000120c14723c */ /* 0x008fde0000001814 */
[----:B------:R-:W-:-:S04]  /*26c30*/  NOP ;  /* 0x0000000000007918 */ /* 0x000fc80000000000 */
[----:B------:R-:W-:Y:S04]  /*26c40*/  STL.64 [R1+0x350], R20 ;  /* 0x0003501401007387 */ /* 0x000fe80000100a00 */
[----:B------:R0:W-:Y:S02]  /*26c50*/  STL.64 [R1+0x358], R22 ;  /* 0x0003581601007387 */ /* 0x0001e40000100a00 */
[----:B0-----:R-:W-:Y:S01]  /*26c60*/  HMMA.16816.F32 R20, R12, R16, R24 ;  /* 0x000000100c14723c */ /* 0x001fe20000001818 */
[----:B------:R-:W-:Y:S02]  /*26c70*/  IMAD.MOV.U32 R26, RZ, RZ, R5 ;  /* 0x000000ffff1a7224 */ /* 0x000fe400078e0005 */
[----:B------:R-:W-:Y:S01]  /*26c80*/  IMAD.MOV.U32 R27, RZ, RZ, R4 ;  /* 0x000000ffff1b7224 */ /* 0x000fe200078e0004 */
[----:B------:R0:W-:-:S15]  /*26c90*/  STL.64 [R1+0x16e8], R18 ;  /* 0x0016e81201007387 */ /* 0x0001de0000100a00 */
[----:B------:R1:W-:Y:S04]  /*26ca0*/  STL.64 [R1+0x340], R20 ;  /* 0x0003401401007387 */ /* 0x0003e80000100a00 */
[----:B------:R3:W-:Y:S04]  /*26cb0*/  STL.64 [R1+0x348], R22 ;  /* 0x0003481601007387 */ /* 0x0007e80000100a00 */
[----:B------:R-:W-:Y:S01]  /*26cc0*/  STL.64 [R1+0x1740], R26 ;  /* 0x0017401a01007387 */ /* 0x000fe20000100a00 */
[----:B0-----:R-:W-:Y:S02]  /*26cd0*/  IMAD.MOV.U32 R19, RZ, RZ, R6 ;  /* 0x000000ffff137224 */ /* 0x001fe400078e0006 */
[----:B------:R-:W-:Y:S01]  /*26ce0*/  IMAD.MOV.U32 R18, RZ, RZ, R7 ;  /* 0x000000ffff127224 */ /* 0x000fe200078e0007 */
[----:B-1----:R-:W4:Y:S04]  /*26cf0*/  LDL.LU R20, [R1+0x250] ;  /* 0x0002500001147983 */ /* 0x002f280000300800 */
[----:B------:R-:W4:Y:S04]  /*26d00*/  LDL.LU R21, [R1+0x254] ;  /* 0x0002540001157983 */ /* 0x000f280000300800 */
[----:B---3--:R-:W3:Y:S01]  /*26d10*/  LDL.LU R22, [R1+0x258] ;  /* 0x0002580001167983 */ /* 0x008ee20000300800 */
[----:B--2---:R-:W-:-:S03]  /*26d20*/  IMAD.MOV.U32 R23, RZ, RZ, R0 ;  /* 0x000000ffff177224 */ /* 0x004fc600078e0000 */
[----:B------:R-:W2:Y:S04]  /*26d30*/  LDL.LU R0, [R1+0x17c0] ;  /* 0x0017c00001007983 */ /* 0x000ea80000300800 */
[----:B------:R-:W2:Y:S04]  /*26d40*/  LDL.LU R4, [R1+0x320] ;  /* 0x0003200001047983 */ /* 0x000ea80000300800 */
[----:B------:R-:W2:Y:S04]  /*26d50*/  LDL.LU R5, [R1+0x324] ;  /* 0x0003240001057983 */ /* 0x000ea80000300800 */
[----:B------:R-:W2:Y:S04]  /*26d60*/  LDL.LU R6, [R1+0x328] ;  /* 0x0003280001067983 */ /* 0x000ea80000300800 */
[----:B------:R-:W2:Y:S01]  /*26d70*/  LDL.LU R7, [R1+0x32c] ;  /* 0x00032c0001077983 */ /* 0x000ea20000300800 */
[----:B------:R-:W-:-:S02]  /*26d80*/  IMAD.MOV.U32 R25, RZ, RZ, R2 ;  /* 0x000000ffff197224 */ /* 0x000fc400078e0002 */
[----:B------:R-:W-:Y:S01]  /*26d90*/  IMAD.MOV.U32 R24, RZ, RZ, R3 ;  /* 0x000000ffff187224 */ /* 0x000fe200078e0003 */
[----:B--2---:R-:W-:Y:S04]  /*26da0*/  STL.64 [R1+0x17b8], R6 ;  /* 0x0017b80601007387 */ /* 0x004fe80000100a00 */
[----:B------:R0:W-:Y:S04]  /*26db0*/  STL.64 [R1+0x17b0], R4 ;  /* 0x0017b00401007387 */ /* 0x0001e80000100a00 */
[----:B0-----:R-:W2:Y:S04]  /*26dc0*/  LDL.LU R4, [R1+0x330] ;  /* 0x0003300001047983 */ /* 0x001ea80000300800 */
[----:B------:R-:W2:Y:S04]  /*26dd0*/  LDL.LU R5, [R1+0x334] ;  /* 0x0003340001057983 */ /* 0x000ea80000300800 */
[----:B------:R-:W2:Y:S04]  /*26de0*/  LDL.LU R6, [R1+0x338] ;  /* 0x0003380001067983 */ /* 0x000ea80000300800 */
[----:B------:R-:W2:Y:S01]  /*26df0*/  LDL.LU R28, [R1+0x1190] ;  /* 0x00119000011c7983 */ /* 0x000ea20000300800 */
[----:B------:R-:W-:-:S03]  /*26e00*/  IMAD.MOV.U32 R7, RZ, RZ, R0 ;  /* 0x000000ffff077224 */ /* 0x000fc600078e0000 */
        /* <DEDUP_REMOVED lines=18> */
[----:B---3--:R-:W-:Y:S04]  /*26f30*/  STL.64 [R1+0x1750], R22 ;  /* 0x0017501601007387 */ /* 0x008fe80000100a00 */
[----:B----4-:R0:W-:Y:S04]  /*26f40*/  STL.64 [R1+0x1748], R20 ;  /* 0x0017481401007387 */ /* 0x0101e80000100a00 */
[----:B0-----:R-:W3:Y:S04]  /*26f50*/  LDL.LU R20, [R1+0x270] ;  /* 0x0002700001147983 */ /* 0x001ee80000300800 */
[----:B------:R-:W3:Y:S04]  /*26f60*/  LDL.LU R21, [R1+0x274] ;  /* 0x0002740001157983 */ /* 0x000ee80000300800 */
[----:B------:R-:W4:Y:S04]  /*26f70*/  LDL.LU R22, [R1+0x278] ;  /* 0x0002780001167983 */ /* 0x000f280000300800 */
[----:B------:R-:W4:Y:S01]  /*26f80*/  LDL.LU R23, [R1+0x27c] ;  /* 0x00027c0001177983 */ /* 0x000f220000300800 */
[C---:B------:R-:W-:Y:S03]  /*26f90*/  HMMA.16816.F32 R4, R12.reuse, R10, R4 ;  /* 0x0000000a0c04723c */ /* 0x040fe60000001804 */
[----:B----4-:R-:W-:Y:S04]  /*26fa0*/  STL.64 [R1+0x1768], R22 ;  /* 0x0017681601007387 */ /* 0x010fe80000100a00 */
[----:B---3--:R0:W-:Y:S04]  /*26fb0*/  STL.64 [R1+0x1760], R20 ;  /* 0x0017601401007387 */ /* 0x0081e80000100a00 */
[----:B0-----:R-:W3:Y:S04]  /*26fc0*/  LDL.LU R20, [R1+0x280] ;  /* 0x0002800001147983 */ /* 0x001ee80000300800 */
[----:B------:R-:W3:Y:S04]  /*26fd0*/  LDL.LU R21, [R1+0x284] ;  /* 0x0002840001157983 */ /* 0x000ee80000300800 */
[----:B------:R-:W3:Y:S04]  /*26fe0*/  LDL.LU R22, [R1+0x288] ;  /* 0x0002880001167983 */ /* 0x000ee80000300800 */
[----:B------:R-:W3:Y:S04]  /*26ff0*/  LDL.LU R23, [R1+0x28c] ;  /* 0x00028c0001177983 */ /* 0x000ee80000300800 */
[----:B------:R0:W-:Y:S04]  /*27000*/  STL.64 [R1+0x16e0], R16 ;  /* 0x0016e01001007387 */ /* 0x0001e80000100a00 */
[----:B0-----:R-:W4:Y:S04]  /*27010*/  LDL.LU R16, [R1+0x8] ;  /* 0x0000080001107983 */ /* 0x001f280000300800 */
[----:B------:R-:W4:Y:S04]  /*27020*/  LDL.LU R17, [R1+0xc] ;  /* 0x00000c0001117983 */ /* 0x000f280000300800 */
        /* <DEDUP_REMOVED lines=30> */
[----:B------:R-:W-:-:S03]  /*27210*/  IMAD R29, R29, 0x100, R28 ;  /* 0x000001001d1d7824 */ /* 0x000fc600078e021c */
[----:B0-----:R-:W4:Y:S04]  /*27220*/  LDL.LU R4, [R1+0x230] ;  /* 0x0002300001047983 */ /* 0x001f280000300800 */
[----:B------:R-:W4:Y:S04]  /*27230*/  LDL.LU R5, [R1+0x234] ;  /* 0x0002340001057983 */ /* 0x000f280000300800 */
[----:B------:R-:W4:Y:S04]  /*27240*/  LDL.LU R6, [R1+0x238] ;  /* 0x0002380001067983 */ /* 0x000f280000300800 */
[----:B------:R-:W4:Y:S04]  /*27250*/  LDL.LU R7, [R1+0x23c] ;  /* 0x00023c0001077983 */ /* 0x000f280000300800 */
[----:B------:R-:W3:Y:S01]  /*27260*/  LDL.LU R28, [R1+0x177c] ;  /* 0x00177c00011c7983 */ /* 0x000ee20000300800 */
[----:B--2---:R-:W-:-:S03]  /*27270*/  IMAD R27, R27, 0x100, R0 ;  /* 0x000001001b1b7824 */ /* 0x004fc600078e0200 */
[----:B------:R-:W2:Y:S01]  /*27280*/  LDL.LU R0, [R1+0x1778] ;  /* 0x0017780001007983 */ /* 0x000ea20000300800 */
[----:B------:R-:W-:Y:S02]  /*27290*/  IMAD R26, R26, 0x100, R3 ;  /* 0x000001001a1a7824 */ /* 0x000fe400078e0203 */
[----:B--2---:R-:W-:Y:S02]  /*272a0*/  IMAD R0, R0, 0x100, R2 ;  /* 0x0000010000007824 */ /* 0x004fe400078e0202 */
[----:B------:R-:W2:Y:S04]  /*272b0*/  LDL.LU R2, [R1+0x1774] ;  /* 0x0017740001027983 */ /* 0x000ea80000300800 */
[----:B------:R-:W2:Y:S02]  /*272c0*/  LDL.LU R3, [R1+0x1770] ;  /* 0x0017700001037983 */ /* 0x000ea40000300800 */
[----:B--2---:R-:W-:Y:S02]  /*272d0*/  HMMA.16816.F32 R12, R12, R2, R20 ;  /* 0x000000020c0c723c */ /* 0x004fe40000001814 */
[----:B------:R-:W3:Y:S04]  /*272e0*/  LDL.LU.64 R22, [R1+0x1768] ;  /* 0x0017680001167983 */ /* 0x000ee80000300a00 */
[----:B------:R-:W3:-:S13]  /*272f0*/  LDL.LU.64 R20, [R1+0x1760] ;  /* 0x0017600001147983 */ /* 0x000eda0000300a00 */
[----:B------:R0:W-:Y:S04]  /*27300*/  STL.64 [R1+0x280], R12 ;  /* 0x0002800c01007387 */ /* 0x0001e80000100a00 */
[----:B------:R1:W-:Y:S01]  /*27310*/  STL.64 [R1+0x288], R14 ;  /* 0x0002880e01007387 */ /* 0x0003e20000100a00 */
[----:B0-----:R-:W-:Y:S02]  /*27320*/  F2FP.F16.E5M2.UNPACK_B R12, R29 ;  /* 0x0000001dff0c723e */ /* 0x001fe400020004ff */
[----:B------:R-:W-:Y:S02]  /*27330*/  F2FP.F16.E5M2.UNPACK_B R13, R27 ;  /* 0x0000001bff0d723e */ /* 0x000fe400020004ff */
[----:B-1----:R-:W-:Y:S02]  /*27340*/  F2FP.F16.E5M2.UNPACK_B R14, R0 ;  /* 0x00000000ff0e723e */ /* 0x002fe400020004ff */
[----:B------:R-:W-:Y:S01]  /*27350*/  F2FP.F16.E5M2.UNPACK_B R15, R26 ;  /* 0x0000001aff0f723e */ /* 0x000fe200020004ff */
[----:B------:R-:W2:Y:S04]  /*27360*/  LDL.LU R29, [R1+0x1758] ;  /* 0x00175800011d7983 */ /* 0x000ea80000300800 */
[----:B------:R-:W2:Y:S02]  /*27370*/  LDL.LU R0, [R1+0xc1c] ;  /* 0x000c1c0001007983 */ /* 0x000ea40000300800 */
[----:B---3--:R-:W-:Y:S02]  /*27380*/  HMMA.16816.F32 R24, R12, R24, R20 ;  /* 0x000000180c18723c */ /* 0x008fe40000001814 */
[----:B------:R-:W3:Y:S04]  /*27390*/  LDL.LU.64 R22, [R1+0x1750] ;  /* 0x0017500001167983 */ /* 0x000ee80000300a00 */
[----:B------:R-:W3:-:S13]  /*273a0*/  LDL.LU.64 R20, [R1+0x1748] ;  /* 0x0017480001147983 */ /* 0x000eda0000300a00 */
[----:B------:R-:W-:Y:S04]  /*273b0*/  STL.64 [R1+0x270], R24 ;  /* 0x0002701801007387 */ /* 0x000fe80000100a00 */
[----:B------:R0:W-:Y:S04]  /*273c0*/  STL.64 [R1+0x278], R26 ;  /* 0x0002781a01007387 */ /* 0x0001e80000100a00 */
[----:B0-----:R-:W3:Y:S01]  /*273d0*/  LDL.LU.64 R26, [R1+0x1740] ;  /* 0x00174000011a7983 */ /* 0x001ee20000300a00 */
[C---:B----4-:R-:W-:Y:S08]  /*273e0*/  HMMA.16816.F32 R4, R12.reuse, R16, R4 ;  /* 0x000000100c04723c */ /* 0x050ff00000001804 */
[C---:B---3--:R-:W-:Y:S01]  /*273f0*/  HMMA.16816.F32 R24, R12.reuse, R26, R20 ;  /* 0x0000001a0c18723c */ /* 0x048fe20000001814 */
[----:B------:R-:W2:Y:S04]  /*27400*/  LDL.LU.64 R22, [R1+0x1738] ;  /* 0x0017380001167983 */ /* 0x000ea80000300a00 */
[----:B------:R-:W2:Y:S03]  /*27410*/  LDL.LU.64 R20, [R1+0x1730] ;  /* 0x0017300001147983 */ /* 0x000ea60000300a00 */
[C---:B------:R-:W-:Y:S11]  /*27420*/  HMMA.16816.F32 R16, R12.reuse, R18, R8 ;  /* 0x000000120c10723c */ /* 0x040ff60000001808 */
[----:B------:R-:W-:Y:S04]  /*27430*/  STL.64 [R1+0x250], R24 ;  /* 0x0002501801007387 */ /* 0x000fe80000100a00 */
[----:B------:R0:W-:Y:S04]  /*27440*/  STL.64 [R1+0x258], R26 ;  /* 0x0002581a01007387 */ /* 0x0001e80000100a00 */
[----:B0-----:R-:W3:Y:S04]  /*27450*/  LDL.LU.64 R26, [R1+0x1728] ;  /* 0x00172800011a7983 */ /* 0x001ee80000300a00 */
[----:B------:R-:W4:Y:S04]  /*27460*/  LDL.LU.64 R24, [R1+0x1720] ;  /* 0x0017200001187983 */ /* 0x000f280000300a00 */
[----:B------:R0:W-:Y:S04]  /*27470*/  STL.64 [R1+0x230], R4 ;  /* 0x0002300401007387 */ /* 0x0001e80000100a00 */
[----:B------:R1:W-:Y:S04]  /*27480*/  STL.64 [R1+0x238], R6 ;  /* 0x0002380601007387 */ /* 0x0003e80000100a00 */
[----:B0-----:R-:W3:Y:S04]  /*27490*/  LDL.LU R4, [R1+0xe0] ;  /* 0x0000e00001047983 */ /* 0x001ee80000300800 */
[----:B------:R-:W-:Y:S04]  /*274a0*/  STL.64 [R1+0x210], R16 ;  /* 0x0002101001007387 */ /* 0x000fe80000100a00 */
[----:B------:R-:W-:Y:S01]  /*274b0*/  STL.64 [R1+0x218], R18 ;  /* 0x0002181201007387 */ /* 0x000fe20000100a00 */
[----:B--2---:R-:W-:-:S15]  /*274c0*/  HMMA.16816.F32 R8, R12, R28, R20 ;  /* 0x0000001c0c08723c */ /* 0x004fde0000001814 */
[----:B------:R-:W-:-:S04]  /*274d0*/  NOP ;  /* 0x0000000000007918 */ /* 0x000fc80000000000 */
[----:B------:R-:W-:Y:S04]  /*274e0*/  STL.64 [R1+0x1f0], R8 ;  /* 0x0001f00801007387 */ /* 0x000fe80000100a00 */
[----:B------:R-:W-:Y:S04]  /*274f0*/  STL.64 [R1+0x1f8], R10 ;  /* 0x0001f80a01007387 */ /* 0x000fe80000100a00 */
        /* <DEDUP_REMOVED lines=9> */
[----:B0-----:R-:W3:Y:S04]  /*27590*/  LDL.LU R20, [R1+0x1e0] ;  /* 0x0001e00001147983 */ /* 0x001ee80000300800 */
[----:B------:R-:W3:Y:S04]  /*275a0*/  LDL.LU R21, [R1+0x1e4] ;  /* 0x0001e40001157983 */ /* 0x000ee80000300800 */
[----:B------:R-:W3:Y:S04]  /*275b0*/  LDL.LU R22, [R1+0x1e8] ;  /* 0x0001e80001167983 */ /* 0x000ee80000300800 */
[----:B------:R-:W3:Y:S04]  /*275c0*/  LDL.LU R23, [R1+0x1ec] ;  /* 0x0001ec0001177983 */ /* 0x000ee80000300800 */
        /* <DEDUP_REMOVED lines=8> */
[C---:B---3--:R-:W-:Y:S03]  /*27650*/  HMMA.16816.F32 R20, R12.reuse, R26, R20 ;  /* 0x0000001a0c14723c */ /* 0x048fe60000001814 */
        /* <DEDUP_REMOVED lines=18> */
[----:B------:R-:W2:Y:S04]  /*27780*/  LDL.LU R28, [R1+0xc24] ;  /* 0x000c2400011c7983 */ /* 0x000ea80000300800 */
[----:B------:R-:W2:Y:S04]  /*27790*/  LDL.LU R29, [R1+0xc48] ;  /* 0x000c4800011d7983 */ /* 0x000ea80000300800 */
        /* <DEDUP_REMOVED lines=11> */
[----:B------:R-:W3:Y:S04]  /*27850*/  LDL.LU.64 R20, [R1+0x1700] ;  /* 0x0017000001147983 */ /* 0x000ee80000300a00 */
[----:B------:R-:W3:Y:S04]  /*27860*/  LDL.LU R24, [R1+0xc34] ;  /* 0x000c340001187983 */ /* 0x000ee80000300800 */
[----:B------:R-:W3:Y:S04]  /*27870*/  LDL.LU R25, [R1+0x9c8] ;  /* 0x0009c80001197983 */ /* 0x000ee80000300800 */
[----:B--2---:R-:W-:Y:S04]  /*27880*/  STL.64 [R1+0x1688], R26 ;  /* 0x0016881a01007387 */ /* 0x004fe80000100a00 */
[----:B---3--:R0:W-:Y:S04]  /*27890*/  STL.64 [R1+0x1680], R24 ;  /* 0x0016801801007387 */ /* 0x0081e80000100a00 */
[----:B0-----:R-:W2:Y:S04]  /*278a0*/  LDL.LU R24, [R1+0xb0] ;  /* 0x0000b00001187983 */ /* 0x001ea80000300800 */
[----:B------:R-:W2:Y:S04]  /*278b0*/  LDL.LU R25, [R1+0xb4] ;  /* 0x0000b40001197983 */ /* 0x000ea80000300800 */
[----:B------:R-:W3:Y:S04]  /*278c0*/  LDL.LU R26, [R1+0xb8] ;  /* 0x0000b800011a7983 */ /* 0x000ee80000300800 */
[----:B------:R-:W3:Y:S01]  /*278d0*/  LDL.LU R27, [R1+0xbc] ;  /* 0x0000bc00011b7983 */ /* 0x000ee20000300800 */
[C---:B----4-:R-:W-:Y:S03]  /*278e0*/  HMMA.16816.F32 R16, R12.reuse, R22, R16 ;  /* 0x000000160c10723c */ /* 0x050fe60000001810 */
[----:B---3--:R-:W-:Y:S04]  /*278f0*/  STL.64 [R1+0x1698], R26 ;  /* 0x0016981a01007387 */ /* 0x008fe80000100a00 */
        /* <DEDUP_REMOVED lines=9> */
[----:B------:R-:W4:Y:S04]  /*27990*/  LDL.LU R22, [R1+0xc44] ;  /* 0x000c440001167983 */ /* 0x000f280000300800 */
[----:B------:R-:W2:Y:S01]  /*279a0*/  LDL.LU R23, [R1+0xc3c] ;  /* 0x000c3c0001177983 */ /* 0x000ea20000300800 */
[----:B---3--:R-:W-:-:S15]  /*279b0*/  HMMA.16816.F32 R16, R12, R20, R16 ;  /* 0x000000140c10723c */ /* 0x008fde0000001810 */
[----:B------:R-:W-:-:S04]  /*279c0*/  NOP ;  /* 0x0000000000007918 */ /* 0x000fc80000000000 */
[----:B------:R-:W-:Y:S04]  /*279d0*/  STL.64 [R1+0x180], R16 ;  /* 0x0001801001007387 */ /* 0x000fe80000100a00 */
[----:B------:R0:W-:Y:S04]  /*279e0*/  STL.64 [R1+0x188], R18 ;  /* 0x0001881201007387 */ /* 0x0001e80000100a00 */
[----:B0-----:R-:W3:Y:S04]  /*279f0*/  LDL.LU.64 R18, [R1+0x16e8] ;  /* 0x0016e80001127983 */ /* 0x001ee80000300a00 */
[----:B------:R-:W2:Y:S04]  /*27a00*/  LDL.LU.64 R16, [R1+0x16e0] ;  /* 0x0016e00001107983 */ /* 0x000ea80000300a00 */
[----:B------:R-:W2:Y:S04]  /*27a10*/  LDL.LU R20, [R1+0x9cc] ;  /* 0x0009cc0001147983 */ /* 0x000ea80000300800 */
[----:B------:R-:W2:Y:S01]  /*27a20*/  LDL.LU R21, [R1+0xc4c] ;  /* 0x000c4c0001157983 */ /* 0x000ea20000300800 */
[----:B---3--:R-:W-:-:S15]  /*27a30*/  HMMA.16816.F32 R8, R12, R18, R8 ;  /* 0x000000120c08723c */ /* 0x008fde0000001808 */
[----:B------:R-:W-:-:S04]  /*27a40*/  NOP ;  /* 0x0000000000007918 */ /* 0x000fc80000000000 */
[----:B------:R-:W-:Y:S04]  /*27a50*/  STL.64 [R1+0x170], R8 ;  /* 0x0001700801007387 */ /* 0x000fe80000100a00 */
[----:B------:R0:W-:Y:S04]  /*27a60*/  STL.64 [R1+0x178], R10 ;  /* 0x0001780a01007387 */ /* 0x0001e80000100a00 */
[----:B0-----:R-:W2:Y:S04]  /*27a70*/  LDL.LU.64 R10, [R1+0x16d8] ;  /* 0x0016d800010a7983 */ /* 0x001ea80000300a00 */
[----:B------:R-:W2:Y:S04]  /*27a80*/  LDL.LU.64 R8, [R1+0x16d0] ;  /* 0x0016d00001087983 */ /* 0x000ea80000300a00 */
[----:B------:R-:W3:Y:S04]  /*27a90*/  LDL.LU R18, [R1+0xa18] ;  /* 0x000a180001127983 */ /* 0x000ee80000300800 */
[----:B------:R-:W3:Y:S01]  /*27aa0*/  LDL.LU R19, [R1+0x9d0] ;  /* 0x0009d00001137983 */ /* 0x000ee20000300800 */
        /* <DEDUP_REMOVED lines=17> */
[----:B0-----:R-:W3:Y:S04]  /*27bc0*/  LDL.LU R8, [R1+0x70] ;  /* 0x0000700001087983 */ /* 0x001ee80000300800 */
[----:B------:R-:W3:Y:S04]  /*27bd0*/  LDL.LU R9, [R1+0x74] ;  /* 0x0000740001097983 */ /* 0x000ee80000300800 */
[----:B-1----:R-:W3:Y:S04]  /*27be0*/  LDL.LU R10, [R1+0x78] ;  /* 0x00007800010a7983 */ /* 0x002ee80000300800 */
[----:B------:R-:W3:Y:S01]  /*27bf0*/  LDL.LU R11, [R1+0x7c] ;  /* 0x00007c00010b7983 */ /* 0x000ee20000300800 */
[----:B--2---:R-:W-:-:S15]  /*27c00*/  HMMA.16816.F32 R24, R12, R6, R24 ;  /* 0x000000060c18723c */ /* 0x004fde0000001818 */
[----:B------:R-:W-:-:S04]  /*27c10*/  NOP ;  /* 0x0000000000007918 */ /* 0x000fc80000000000 */
[----:B------:R-:W-:Y:S04]  /*27c20*/  STL.64 [R1+0xc0], R24 ;  /* 0x0000c01801007387 */ /* 0x000fe80000100a00 */
[----:B------:R0:W-:Y:S04]  /*27c30*/  STL.64 [R1+0xc8], R26 ;  /* 0x0000c81a01007387 */ /* 0x0001e80000100a00 */
[----:B0-----:R-:W3:Y:S04]  /*27c40*/  LDL.LU.64 R26, [R1+0x1698] ;  /* 0x00169800011a7983 */ /* 0x001ee80000300a00 */
[----:B------:R-:W3:Y:S01]  /*27c50*/  LDL.LU.64 R24, [R1+0x1690] ;  /* 0x0016900001187983 */ /* 0x000ee20000300a00 */
[----:B------:R-:W-:Y:S01]  /*27c60*/  VIADD R18, R18, 0x1 ;  /* 0x0000000112127836 */ /* 0x000fe20000000000 */
[----:B------:R-:W-:Y:S01]  /*27c70*/  IADD3 R19, P4, PT, R19, UR11, RZ ;  /* 0x0000000b13137c10 */ /* 0x000fe2000ff9e0ff */
[----:B---3--:R-:W-:Y:S01]  /*27c80*/  HMMA.16816.F32 R4, R12, R4, R24 ;  /* 0x000000040c04723c */ /* 0x008fe20000001818 */
[----:B------:R-:W2:Y:S04]  /*27c90*/  LDL.LU.64 R26, [R1+0x1688] ;  /* 0x00168800011a7983 */ /* 0x000ea80000300a00 */
[----:B------:R-:W3:-:S14]  /*27ca0*/  LDL.LU.64 R24, [R1+0x1680] ;  /* 0x0016800001187983 */ /* 0x000edc0000300a00 */
[----:B------:R-:W-:Y:S04]  /*27cb0*/  STL.64 [R1+0xb0], R4 ;  /* 0x0000b00401007387 */ /* 0x000fe80000100a00 */
[----:B------:R0:W-:Y:S02]  /*27cc0*/  STL.64 [R1+0xb8], R6 ;  /* 0x0000b80601007387 */ /* 0x0001e40000100a00 */
[----:B0-----:R-:W-:Y:S01]  /*27cd0*/  HMMA.16816.F32 R4, R12, R2, R8 ;  /* 0x000000020c04723c */ /* 0x001fe20000001808 */
[----:B------:R-:W-:Y:S01]  /*27ce0*/  IADD3 R20, P5, PT, R20, UR11, RZ ;  /* 0x0000000b14147c10 */ /* 0x000fe2000ffbe0ff */
[----:B------:R-:W-:Y:S01]  /*27cf0*/  STL [R1+0xa18], R18 ;  /* 0x000a181201007387 */ /* 0x000fe20000100800 */
[----:B------:R-:W-:Y:S02]  /*27d00*/  IADD3 R21, P6, PT, R21, UR11, RZ ;  /* 0x0000000b15157c10 */ /* 0x000fe4000ffde0ff */
[----:B----4-:R-:W-:-:S02]  /*27d10*/  IADD3 R22, P1, PT, R22, UR11, RZ ;  /* 0x0000000b16167c10 */ /* 0x010fc4000ff3e0ff */
[----:B------:R-:W-:-:S12]  /*27d20*/  IADD3 R23, P2, PT, R23, UR11, RZ ;  /* 0x0000000b17177c10 */ /* 0x000fd8000ff5e0ff */
[----:B------:R-:W-:Y:S04]  /*27d30*/  STL.64 [R1+0x70], R4 ;  /* 0x0000700401007387 */ /* 0x000fe80000100a00 */
[----:B------:R-:W-:Y:S04]  /*27d40*/  STL.64 [R1+0x78], R6 ;  /* 0x0000780601007387 */ /* 0x000fe80000100a00 */
[----:B------:R-:W-:Y:S04]  /*27d50*/  STL [R1+0x9d0], R19 ;  /* 0x0009d01301007387 */ /* 0x000fe80000100800 */
[----:B------:R-:W-:Y:S04]  /*27d60*/  STL [R1+0x9cc], R20 ;  /* 0x0009cc1401007387 */ /* 0x000fe80000100800 */
[----:B------:R-:W-:Y:S04]  /*27d70*/  STL [R1+0xc4c], R21 ;  /* 0x000c4c1501007387 */ /* 0x000fe80000100800 */
[----:B------:R-:W-:Y:S04]  /*27d80*/  STL [R1+0xc44], R22 ;  /* 0x000c441601007387 */ /* 0x000fe80000100800 */
[----:B------:R-:W-:Y:S01]  /*27d90*/  STL [R1+0xc3c], R23 ;  /* 0x000c3c1701007387 */ /* 0x000fe20000100800 */
[----:B---3--:R-:W-:-:S02]  /*27da0*/  IADD3 R24, P3, PT, R24, UR11, RZ ;  /* 0x0000000b18187c10 */ /* 0x008fc4000ff7e0ff */
[----:B------:R-:W-:Y:S02]  /*27db0*/  IADD3.X R25, PT, PT, R25, UR74, RZ, P4, !PT ;  /* 0x0000004a19197c10 */ /* 0x000fe4000a7fe4ff */
[----:B--2---:R-:W-:Y:S02]  /*27dc0*/  IADD3 R26, P4, PT, R26, UR11, RZ ;  /* 0x0000000b1a1a7c10 */ /* 0x004fe4000ff9e0ff */
[----:B------:R-:W-:Y:S01]  /*27dd0*/  IADD3.X R27, PT, PT, R27, UR74, RZ, P5, !PT ;  /* 0x0000004a1b1b7c10 */ /* 0x000fe2000affe4ff */
[----:B------:R-:W-:Y:S04]  /*27de0*/  STL [R1+0xc34], R24 ;  /* 0x000c341801007387 */ /* 0x000fe80000100800 */
[----:B------:R-:W-:Y:S04]  /*27df0*/  STL [R1+0x9c8], R25 ;  /* 0x0009c81901007387 */ /* 0x000fe80000100800 */
[----:B------:R-:W-:Y:S04]  /*27e00*/  STL [R1+0xc2c], R26 ;  /* 0x000c2c1a01007387 */ /* 0x000fe80000100800 */
[----:B------:R-:W-:Y:S04]  /*27e10*/  STL [R1+0x9c4], R27 ;  /* 0x0009c41b01007387 */ /* 0x000fe80000100800 */
[----:B------:R-:W2:Y:S01]  /*27e20*/  LDL.LU R12, [R1+0xc38] ;  /* 0x000c3800010c7983 */ /* 0x000ea20000300800 */
[----:B------:R-:W-:-:S02]  /*27e30*/  IADD3 R28, P5, PT, R28, UR11, RZ ;  /* 0x0000000b1c1c7c10 */ /* 0x000fc4000ffbe0ff */
[----:B------:R-:W-:-:S03]  /*27e40*/  IADD3.X R29, PT, PT, R29, UR74, RZ, P6, !PT ;  /* 0x0000004a1d1d7c10 */ /* 0x000fc6000b7fe4ff */
[----:B------:R-:W-:Y:S04]  /*27e50*/  STL [R1+0xc24], R28 ;  /* 0x000c241c01007387 */ /* 0x000fe80000100800 */
[----:B--2---:R0:W-:Y:S04]  /*27e60*/  STL [R1+0x1678], R12 ;  /* 0x0016780c01007387 */ /* 0x0041e80000100800 */
[----:B------:R-:W-:Y:S04]  /*27e70*/  STL [R1+0xc48], R29 ;  /* 0x000c481d01007387 */ /* 0x000fe80000100800 */
[----:B0-----:R-:W2:Y:S01]  /*27e80*/  LDL.LU R12, [R1+0xc14] ;  /* 0x000c1400010c7983 */ /* 0x001ea20000300800 */
[----:B------:R-:W-:-:S05]  /*27e90*/  IADD3 R0, P6, PT, R0, UR11, RZ ;  /* 0x0000000b00007c10 */ /* 0x000fca000ffde0ff */
[----:B------:R-:W-:Y:S01]  /*27ea0*/  STL [R1+0xc1c], R0 ;  /* 0x000c1c0001007387 */ /* 0x000fe20000100800 */
[----:B------:R-:W-:-:S03]  /*27eb0*/  ISETP.NE.U32.AND P0, PT, R18, UR8, PT ;  /* 0x0000000812007c0c */ /* 0x000fc6000bf05070 */
[----:B--2---:R0:W-:Y:S04]  /*27ec0*/  STL [R1+0x167c], R12 ;  /* 0x00167c0c01007387 */ /* 0x0041e80000100800 */
[----:B0-----:R-:W2:Y:S04]  /*27ed0*/  LDL.LU R12, [R1+0xc40] ;  /* 0x000c4000010c7983 */ /* 0x001ea80000300800 */
[----:B------:R-:W3:Y:S04]  /*27ee0*/  LDL.LU R13, [R1+0xc0c] ;  /* 0x000c0c00010d7983 */ /* 0x000ee80000300800 */
[----:B------:R-:W4:Y:S04]  /*27ef0*/  LDL.LU R14, [R1+0xc30] ;  /* 0x000c3000010e7983 */ /* 0x000f280000300800 */
        /* <DEDUP_REMOVED lines=26> */
[----:B--2---:R-:W-:-:S05]  /*280a0*/  IADD3.X R12, PT, PT, R12, UR74, RZ, P1, !PT ;  /* 0x0000004a0c0c7c10 */ /* 0x004fca0008ffe4ff */
[----:B------:R0:W-:Y:S04]  /*280b0*/  STL [R1+0xc40], R12 ;  /* 0x000c400c01007387 */ /* 0x0001e80000100800 */
[----:B0-----:R-:W2:Y:S02]  /*280c0*/  LDL.LU R12, [R1+0x167c] ;  /* 0x00167c00010c7983 */ /* 0x001ea40000300800 */
[----:B--2---:R-:W-:-:S05]  /*280d0*/  IADD3 R12, P1, PT, R12, UR11, RZ ;  /* 0x0000000b0c0c7c10 */ /* 0x004fca000ff3e0ff */
[----:B------:R0:W-:Y:S04]  /*280e0*/  STL [R1+0xc14], R12 ;  /* 0x000c140c01007387 */ /* 0x0001e80000100800 */
[----:B0-----:R-:W2:Y:S01]  /*280f0*/  LDL.LU R12, [R1+0x1678] ;  /* 0x00167800010c7983 */ /* 0x001ea20000300800 */
[----:B----4-:R-:W-:Y:S02]  /*28100*/  IADD3.X R14, PT, PT, R14, UR74, RZ, P3, !PT ;  /* 0x0000004a0e0e7c10 */ /* 0x010fe40009ffe4ff */
[----:B---3--:R-:W-:Y:S02]  /*28110*/  IADD3 R15, P3, PT, R15, UR11, RZ ;  /* 0x0000000b0f0f7c10 */ /* 0x008fe4000ff7e0ff */
[----:B------:R-:W-:Y:S02]  /*28120*/  IADD3.X R2, PT, PT, R2, UR74, RZ, P4, !PT ;  /* 0x0000004a02027c10 */ /* 0x000fe4000a7fe4ff */
[----:B------:R-:W-:-:S02]  /*28130*/  IADD3 R3, P4, PT, R3, UR11, RZ ;  /* 0x0000000b03037c10 */ /* 0x000fc4000ff9e0ff */
[----:B------:R-:W-:Y:S02]  /*28140*/  IADD3.X R4, PT, PT, R4, UR74, RZ, P5, !PT ;  /* 0x0000004a04047c10 */ /* 0x000fe4000affe4ff */
[----:B------:R-:W-:Y:S02]  /*28150*/  IADD3 R5, P5, PT, R5, UR11, RZ ;  /* 0x0000000b05057c10 */ /* 0x000fe4000ffbe0ff */
[----:B------:R-:W-:Y:S02]  /*28160*/  IADD3.X R6, PT, PT, R6, UR74, RZ, P6, !PT ;  /* 0x0000004a06067c10 */ /* 0x000fe4000b7fe4ff */
[----:B------:R-:W-:Y:S02]  /*28170*/  IADD3 R7, P6, PT, R7, UR11, RZ ;  /* 0x0000000b07077c10 */ /* 0x000fe4000ffde0ff */
        /* <DEDUP_REMOVED lines=12> */
[----:B--2---:R-:W-:Y:S02]  /*28240*/  IADD3.X R12, PT, PT, R12, UR74, RZ, P2, !PT ;  /* 0x0000004a0c0c7c10 */ /* 0x004fe400097fe4ff */
[----:B------:R-:W-:-:S03]  /*28250*/  IADD3 R13, P2, PT, R13, UR11, RZ ;  /* 0x0000000b0d0d7c10 */ /* 0x000fc6000ff5e0ff */
[----:B------:R0:W-:Y:S04]  /*28260*/  STL [R1+0xc38], R12 ;  /* 0x000c380c01007387 */ /* 0x0001e80000100800 */
[----:B------:R-:W-:Y:S04]  /*28270*/  STL [R1+0xc0c], R13 ;  /* 0x000c0c0d01007387 */ /* 0x000fe80000100800 */
[----:B------:R-:W-:Y:S04]  /*28280*/  STL [R1+0xc30], R14 ;  /* 0x000c300e01007387 */ /* 0x000fe80000100800 */
[----:B------:R-:W-:Y:S04]  /*28290*/  STL [R1+0xc04], R15 ;  /* 0x000c040f01007387 */ /* 0x000fe80000100800 */
[----:B------:R-:W-:Y:S04]  /*282a0*/  STL [R1+0xc28], R2 ;  /* 0x000c280201007387 */ /* 0x000fe80000100800 */
[----:B------:R-:W-:Y:S04]  /*282b0*/  STL [R1+0xbfc], R3 ;  /* 0x000bfc0301007387 */ /* 0x000fe80000100800 */
[----:B------:R-:W-:Y:S04]  /*282c0*/  STL [R1+0xc20], R4 ;  /* 0x000c200401007387 */ /* 0x000fe80000100800 */
[----:B------:R-:W-:Y:S01]  /*282d0*/  STL [R1+0xbf4], R5 ;  /* 0x000bf40501007387 */ /* 0x000fe20000100800 */
[----:B------:R-:W-:-:S03]  /*282e0*/  IADD3.X R10, PT, PT, R10, UR74, RZ, P2, !PT ;  /* 0x0000004a0a0a7c10 */ /* 0x000fc600097fe4ff */
[----:B------:R-:W-:Y:S01]  /*282f0*/  STL [R1+0xc18], R6 ;  /* 0x000c180601007387 */ /* 0x000fe20000100800 */
[----:B------:R-:W-:-:S03]  /*28300*/  IADD3 R11, P2, PT, R11, UR11, RZ ;  /* 0x0000000b0b0b7c10 */ /* 0x000fc6000ff5e0ff */
        /* <DEDUP_REMOVED lines=19> */
[----:B0-----:R-:W2:Y:S01]  /*28440*/  LDL.LU R12, [R1+0xb94] ;  /* 0x000b9400010c7983 */ /* 0x001ea20000300800 */
[----:B------:R-:W-:-:S02]  /*28450*/  IADD3.X R28, PT, PT, R28, UR74, RZ, P3, !PT ;  /* 0x0000004a1c1c7c10 */ /* 0x000fc40009ffe4ff */
[----:B------:R-:W-:-:S03]  /*28460*/  IADD3 R29, P3, PT, R29, UR11, RZ ;  /* 0x0000000b1d1d7c10 */ /* 0x000fc6000ff7e0ff */
[----:B------:R-:W-:Y:S04]  /*28470*/  STL [R1+0xbd0], R28 ;  /* 0x000bd01c01007387 */ /* 0x000fe80000100800 */
[----:B--2---:R0:W-:Y:S04]  /*28480*/  STL [R1+0x1670], R12 ;  /* 0x0016700c01007387 */ /* 0x0041e80000100800 */
[----:B------:R-:W-:Y:S04]  /*28490*/  STL [R1+0xba4], R29 ;  /* 0x000ba41d01007387 */ /* 0x000fe80000100800 */
[----:B0-----:R-:W2:Y:S01]  /*284a0*/  LDL.LU R12, [R1+0xbc0] ;  /* 0x000bc000010c7983 */ /* 0x001ea20000300800 */
[----:B------:R-:W-:-:S05]  /*284b0*/  IADD3.X R0, PT, PT, R0, UR74, RZ, P4, !PT ;  /* 0x0000004a00007c10 */ /* 0x000fca000a7fe4ff */
[----:B------:R-:W-:Y:S04]  /*284c0*/  STL [R1+0xbc8], R0 ;  /* 0x000bc80001007387 */ /* 0x000fe80000100800 */
        /* <DEDUP_REMOVED lines=30> */
[----:B--2---:R-:W-:-:S05]  /*286b0*/  IADD3 R12, P4, PT, R12, UR11, RZ ;  /* 0x0000000b0c0c7c10 */ /* 0x004fca000ff9e0ff */
[----:B------:R0:W-:Y:S04]  /*286c0*/  STL [R1+0xb9c], R12 ;  /* 0x000b9c0c01007387 */ /* 0x0001e80000100800 */
[----:B0-----:R-:W2:Y:S02]  /*286d0*/  LDL.LU R12, [R1+0x1674] ;  /* 0x00167400010c7983 */ /* 0x001ea40000300800 */
[----:B--2---:R-:W-:-:S05]  /*286e0*/  IADD3.X R12, PT, PT, R12, UR74, RZ, P5, !PT ;  /* 0x0000004a0c0c7c10 */ /* 0x004fca000affe4ff */
[----:B------:R0:W-:Y:S04]  /*286f0*/  STL [R1+0xbc0], R12 ;  /* 0x000bc00c01007387 */ /* 0x0001e80000100800 */
[----:B0-----:R-:W2:Y:S01]  /*28700*/  LDL.LU R12, [R1+0x1670] ;  /* 0x00167000010c7983 */ /* 0x001ea20000300800 */
[----:B---3--:R-:W-:Y:S02]  /*28710*/  IADD3.X R13, PT, PT, R13, UR74, RZ, P6, !PT ;  /* 0x0000004a0d0d7c10 */ /* 0x008fe4000b7fe4ff */
[----:B----4-:R-:W-:Y:S02]  /*28720*/  IADD3 R14, P6, PT, R14, UR11, RZ ;  /* 0x0000000b0e0e7c10 */ /* 0x010fe4000ffde0ff */
        /* <DEDUP_REMOVED lines=19> */
[----:B--2---:R-:W-:-:S05]  /*28860*/  IADD3 R12, P5, PT, R12, UR11, RZ ;  /* 0x0000000b0c0c7c10 */ /* 0x004fca000ffbe0ff */
[----:B------:R0:W-:Y:S04]  /*28870*/  STL [R1+0xb94], R12 ;  /* 0x000b940c01007387 */ /* 0x0001e80000100800 */
        /* <DEDUP_REMOVED lines=29> */
[----:B0-----:R-:W2:Y:S01]  /*28a50*/  LDL.LU R12, [R1+0xb40] ;  /* 0x000b4000010c7983 */ /* 0x001ea20000300800 */
[----:B------:R-:W-:-:S02]  /*28a60*/  IADD3 R28, P6, PT, R28, UR11, RZ ;  /* 0x0000000b1c1c7c10 */ /* 0x000fc4000ffde0ff */
[----:B------:R-:W-:-:S03]  /*28a70*/  IADD3.X R29, PT, PT, R29, UR74, RZ, P1, !PT ;  /* 0x0000004a1d1d7c10 */ /* 0x000fc60008ffe4ff */
[----:B------:R-:W-:Y:S04]  /*28a80*/  STL [R1+0xb2c], R28 ;  /* 0x000b2c1c01007387 */ /* 0x000fe80000100800 */
[----:B--2---:R0:W-:Y:S04]  /*28a90*/  STL [R1+0x1668], R12 ;  /* 0x0016680c01007387 */ /* 0x0041e80000100800 */
[----:B------:R-:W-:Y:S04]  /*28aa0*/  STL [R1+0xb50], R29 ;  /* 0x000b501d01007387 */ /* 0x000fe80000100800 */
[----:B0-----:R-:W2:Y:S01]  /*28ab0*/  LDL.LU R12, [R1+0xb1c] ;  /* 0x000b1c00010c7983 */ /* 0x001ea20000300800 */
[----:B------:R-:W-:-:S05]  /*28ac0*/  IADD3 R0, P1, PT, R0, UR11, RZ ;  /* 0x0000000b00007c10 */ /* 0x000fca000ff3e0ff */
        /* <DEDUP_REMOVED lines=834> */
[----:B------:R-:W-:-:S02]  /*2bef0*/  IADD3.X R28, PT, PT, R28, UR75, RZ, P2, !PT ;  /* 0x0000004b1c1c7c10 */ /* 0x000fc400097fe4ff */
[----:B--2---:R-:W-:Y:S02]  /*2bf00*/  IADD3.X R12, PT, PT, R12, UR75, RZ, P1, !PT ;  /* 0x0000004b0c0c7c10 */ /* 0x004fe40008ffe4ff */
        /* <DEDUP_REMOVED lines=31> */
[----:B------:R0:W-:Y:S04]  /*2c100*/  STL [R1+0xc90], R0 ;  /* 0x000c900001007387 */ /* 0x0001e80000100800 */
[----:B------:R-:W-:Y:S04]  /*2c110*/  STL [R1+0xc98], R28 ;  /* 0x000c981c01007387 */ /* 0x000fe80000100800 */
[----:B0-----:R-:W2:Y:S01]  /*2c120*/  LDL.LU R0, [R1+0x1004] ;  /* 0x0010040001007983 */ /* 0x001ea20000300800 */
[----:B------:R-:W-:-:S05]  /*2c130*/  IADD3 R29, P2, PT, R29, UR6, RZ ;  /* 0x000000061d1d7c10 */ /* 0x000fca000ff5e0ff */
[----:B------:R-:W-:Y:S04]  /*2c140*/  STL [R1+0xff4], R29 ;  /* 0x000ff41d01007387 */ /* 0x000fe80000100800 */
[----:B--2---:R0:W-:Y:S04]  /*2c150*/  STL [R1+0x1620], R0 ;  /* 0x0016200001007387 */ /* 0x0041e80000100800 */
[----:B0-----:R-:W2:Y:S04]  /*2c160*/  LDL.LU R0, [R1+0xc88] ;  /* 0x000c880001007983 */ /* 0x001ea80000300800 */
        /* <DEDUP_REMOVED lines=58> */
[----:B------:R-:W-:Y:S02]  /*2c510*/  IADD3.X R27, PT, PT, R27, UR75, RZ, P1, !PT ;  /* 0x0000004b1b1b7c10 */ /* 0x000fe40008ffe4ff */
[----:B------:R-:W-:Y:S02]  /*2c520*/  IADD3.X R29, PT, PT, R29, UR75, RZ, P3, !PT ;  /* 0x0000004b1d1d7c10 */ /* 0x000fe40009ffe4ff */
[----:B------:R-:W-:Y:S02]  /*2c530*/  IADD3.X R28, PT, PT, R28, UR75, RZ, P2, !PT ;  /* 0x0000004b1c1c7c10 */ /* 0x000fe400097fe4ff */
[----:B--2---:R-:W-:-:S05]  /*2c540*/  IADD3 R0, P4, PT, R0, UR6, RZ ;  /* 0x0000000600007c10 */ /* 0x004fca000ff9e0ff */
[----:B------:R0:W-:Y:S01]  /*2c550*/  STL [R1+0x1004], R0 ;  /* 0x0010040001007387 */ /* 0x0001e20000100800 */
[----:B------:R-:W-:Y:S02]  /*2c560*/  IADD3.X R8, PT, PT, R8, UR75, RZ, P4, !PT ;  /* 0x0000004b08087c10 */ /* 0x000fe4000a7fe4ff */
[----:B------:R-:W-:Y:S01]  /*2c570*/  IADD3 R9, P4, PT, R9, UR6, RZ ;  /* 0x0000000609097c10 */ /* 0x000fe2000ff9e0ff */
[----:B0-----:R0:W5:Y:S04]  /*2c580*/  LDL.LU R0, [R1+0x161c] ;  /* 0x00161c0001007983 */ /* 0x0011680000300800 */
[----:B------:R0:W-:Y:S04]  /*2c590*/  STL [R1+0xc84], R12 ;  /* 0x000c840c01007387 */ /* 0x0001e80000100800 */
        /* <DEDUP_REMOVED lines=16> */
[----:B------:R0:W-:Y:S01]  /*2c6a0*/  STL [R1+0x1030], R19 ;  /* 0x0010301301007387 */ /* 0x0001e20000100800 */
[----:B------:R-:W-:-:S03]  /*2c6b0*/  IADD3.X R24, PT, PT, R24, UR75, RZ, P4, !PT ;  /* 0x0000004b18187c10 */ /* 0x000fc6000a7fe4ff */
        /* <DEDUP_REMOVED lines=10> */
[----:B------:R-:W-:Y:S05]  /*2c760*/  @P0 BRA `(.L_x_1) ;  /* 0xfffffe5400e80947 */ /* 0x000fea000383ffff */
.L_x_0:
[----:B0-----:R-:W2:Y:S01]  /*2c770*/  LDL.LU R14, [R1+0xd0] ;  /* 0x0000d000010e7983 */ /* 0x001ea20000300800 */
[----:B------:R-:W0:Y:S03]  /*2c780*/  LDCU UR41, c[0x0][0x3b8] ;  /* 0x00007700ff2977ac */ /* 0x000e260008000800 */
[----:B------:R-:W2:Y:S01]  /*2c790*/  LDL.LU R12, [R1+0xd4] ;  /* 0x0000d400010c7983 */ /* 0x000ea20000300800 */
[----:B------:R-:W1:Y:S03]  /*2c7a0*/  LDCU UR8, c[0x0][0x3b8] ;  /* 0x00007700ff0877ac */ /* 0x000e660008000800 */
[----:B---3--:R-:W3:Y:S01]  /*2c7b0*/  LDL R15, [R1+0x8b0] ;  /* 0x0008b000010f7983 */ /* 0x008ee20000100800 */
[----:B------:R-:W4:Y:S03]  /*2c7c0*/  LDCU UR9, c[0x0][0x3b8] ;  /* 0x00007700ff0977ac */ /* 0x000f260008000800 */
[----:B------:R-:W0:Y:S01]  /*2c7d0*/  LDL.LU R16, [R1+0x150] ;  /* 0x0001500001107983 */ /* 0x000e220000300800 */
[----:B------:R-:W0:Y:S03]  /*2c7e0*/  LDCU UR10, c[0x0][0x3b8] ;  /* 0x00007700ff0a77ac */ /* 0x000e260008000800 */
[----:B------:R-:W-:Y:S01]  /*2c7f0*/  STL [R1+0x277c], R5 ;  /* 0x00277c0501007387 */ /* 0x000fe20000100800 */
[----:B------:R-:W0:Y:S03]  /*2c800*/  LDCU UR11, c[0x0][0x3b8] ;  /* 0x00007700ff0b77ac */ /* 0x000e260008000800 */
[----:B------:R-:W-:Y:S01]  /*2c810*/  STL [R1+0x1938], R23 ;  /* 0x0019381701007387 */ /* 0x000fe20000100800 */
[----:B------:R-:W0:Y:S03]  /*2c820*/  LDCU UR12, c[0x0][0x3b8] ;  /* 0x00007700ff0c77ac */ /* 0x000e260008000800 */
[----:B------:R-:W-:Y:S01]  /*2c830*/  STL [R1+0x16f8], R22 ;  /* 0x0016f81601007387 */ /* 0x000fe20000100800 */
[----:B------:R-:W3:Y:S03]  /*2c840*/  LDCU UR40, c[0x0][0x3b4] ;  /* 0x00007680ff2877ac */ /* 0x000ee60008000800 */
[----:B------:R-:W-:Y:S01]  /*2c850*/  STL [R1+0x16ec], R24 ;  /* 0x0016ec1801007387 */ /* 0x000fe20000100800 */
[----:B------:R-:W0:Y:S03]  /*2c860*/  LDCU UR13, c[0x0][0x3b8] ;  /* 0x00007700ff0d77ac */ /* 0x000e260008000800 */
        /* <DEDUP_REMOVED lines=8> */
[----:B------:R0:W-:Y:S01]  /*2c8f0*/  STL [R1+0x16bc], R20 ;  /* 0x0016bc1401007387 */ /* 0x0001e20000100800 */
        /* <DEDUP_REMOVED lines=10> */
[----:B------:R-:W0:Y:S01]  /*2c9a0*/  LDCU UR23, c[0x0][0x3b8] ;  /* 0x00007700ff1777ac */ /* 0x000e220008000800 */
        /* <DEDUP_REMOVED lines=52> */
[----:B---3--:R-:W-:-:S02]  /*2ccf0*/  IMAD R4, R15, UR40, RZ ;  /* 0x000000280f047c24 */ /* 0x008fc4000f8e02ff */
[----:B0----5:R-:W-:Y:S01]  /*2cd00*/  IMAD R0, R16, UR41, RZ ;  /* 0x0000002910007c24 */ /* 0x021fe2000f8e02ff */
[----:B------:R-:W0:Y:S04]  /*2cd10*/  LDCU.64 UR40, c[0x0][0x390] ;  /* 0x00007200ff2877ac */ /* 0x000e280008000a00 */
[----:B------:R1:W-:Y:S04]  /*2cd20*/  STL [R1+0x908], R0 ;  /* 0x0009080001007387 */ /* 0x0003e80000100800 */
[----:B------:R-:W3:Y:S04]  /*2cd30*/  LDL.LU R20, [R1+0xd8] ;  /* 0x0000d80001147983 */ /* 0x000ee80000300800 */
[----:B------:R-:W3:Y:S01]  /*2cd40*/  LDL.LU R11, [R1+0xdc] ;  /* 0x0000dc00010b7983 */ /* 0x000ee20000300800 */
[----:B-1----:R-:W-:Y:S01]  /*2cd50*/  VIADD R0, R0, UR8 ;  /* 0x0000000800007c36 */ /* 0x002fe20008000000 */
[----:B--2---:R-:W-:-:S02]  /*2cd60*/  F2FP.SATFINITE.E5M2.F32.PACK_AB_MERGE_C R7, R12, R14, RZ ;  /* 0x0000000e0c07723e */ /* 0x004fc400048060ff */
[----:B------:R-:W2:Y:S01]  /*2cd70*/  LDL.LU R26, [R1+0xf0] ;  /* 0x0000f000011a7983 */ /* 0x000ea20000300800 */
[----:B------:R-:W1:Y:S03]  /*2cd80*/  LDCU UR8, c[0x0][0x3b8] ;  /* 0x00007700ff0877ac */ /* 0x000e660008000800 */
[----:B------:R4:W-:Y:S04]  /*2cd90*/  STL [R1+0x900], R0 ;  /* 0x0009000001007387 */ /* 0x0009e80000100800 */
[----:B------:R-:W2:Y:S04]  /*2cda0*/  LDL.LU R25, [R1+0xf4] ;  /* 0x0000f40001197983 */ /* 0x000ea80000300800 */
[----:B------:R-:W2:Y:S04]  /*2cdb0*/  LDL.LU R19, [R1+0xf8] ;  /* 0x0000f80001137983 */ /* 0x000ea80000300800 */
[----:B------:R-:W2:Y:S04]  /*2cdc0*/  LDL.LU R18, [R1+0xfc] ;  /* 0x0000fc0001127983 */ /* 0x000ea80000300800 */
[----:B------:R-:W2:Y:S04]  /*2cdd0*/  LDL.LU R17, [R1+0x110] ;  /* 0x0001100001117983 */ /* 0x000ea80000300800 */
[----:B------:R-:W2:Y:S01]  /*2cde0*/  LDL.LU R13, [R1+0x114] ;  /* 0x00011400010d7983 */ /* 0x000ea20000300800 */
[----:B----4-:R-:W-:Y:S01]  /*2cdf0*/  VIADD R0, R0, UR9 ;  /* 0x0000000900007c36 */ /* 0x010fe20008000000 */
[----:B------:R-:W4:Y:S04]  /*2ce00*/  LDCU UR9, c[0x0][0x3b8] ;  /* 0x00007700ff0977ac */ /* 0x000f280008000800 */
[----:B------:R0:W-:Y:S02]  /*2ce10*/  STL [R1+0x8fc], R0 ;  /* 0x0008fc0001007387 */ /* 0x0001e40000100800 */
[----:B0-----:R-:W-:Y:S01]  /*2ce20*/  VIADD R0, R0, UR10 ;  /* 0x0000000a00007c36 */ /* 0x001fe20008000000 */
[----:B------:R-:W0:Y:S04]  /*2ce30*/  LDCU UR10, c[0x0][0x3b8] ;  /* 0x00007700ff0a77ac */ /* 0x000e280008000800 */
[----:B------:R1:W-:Y:S02]  /*2ce40*/  STL [R1+0x8f8], R0 ;  /* 0x0008f80001007387 */ /* 0x0003e40000100800 */
[----:B-1----:R-:W-:Y:S01]  /*2ce50*/  VIADD R0, R0, UR11 ;  /* 0x0000000b00007c36 */ /* 0x002fe20008000000 */
[----:B------:R-:W1:Y:S03]  /*2ce60*/  LDCU UR11, c[0x0][0x3b8] ;  /* 0x00007700ff0b77ac */ /* 0x000e660008000800 */
[----:B------:R-:W-:Y:S01]  /*2ce70*/  VIADD R6, R0, UR12 ;  /* 0x0000000c00067c36 */ /* 0x000fe20008000000 */
[----:B------:R0:W-:Y:S01]  /*2ce80*/  STL [R1+0x8f0], R0 ;  /* 0x0008f00001007387 */ /* 0x0001e20000100800 */
[----:B------:R-:W0:Y:S03]  /*2ce90*/  LDCU UR12, c[0x0][0x3b8] ;  /* 0x00007700ff0c77ac */ /* 0x000e260008000800 */
[----:B------:R-:W4:Y:S04]  /*2cea0*/  LDL.LU R21, [R1+0x118] ;  /* 0x0001180001157983 */ /* 0x000f280000300800 */
[----:B------:R-:W4:Y:S04]  /*2ceb0*/  LDL.LU R24, [R1+0x11c] ;  /* 0x00011c0001187983 */ /* 0x000f280000300800 */
[----:B------:R-:W4:Y:S04]  /*2cec0*/  LDL.LU R22, [R1+0x130] ;  /* 0x0001300001167983 */ /* 0x000f280000300800 */
[----:B------:R-:W-:Y:S04]  /*2ced0*/  STL [R1+0x8f4], R6 ;  /* 0x0008f40601007387 */ /* 0x000fe80000100800 */
[----:B------:R-:W4:Y:S04]  /*2cee0*/  LDL.LU R23, [R1+0x134] ;  /* 0x0001340001177983 */ /* 0x000f280000300800 */
[----:B------:R-:W4:Y:S04]  /*2cef0*/  LDL.LU R5, [R1+0x138] ;  /* 0x0001380001057983 */ /* 0x000f280000300800 */
[----:B------:R-:W4:Y:S04]  /*2cf00*/  LDL.LU R29, [R1+0x13c] ;  /* 0x00013c00011d7983 */ /* 0x000f280000300800 */
[----:B------:R-:W4:Y:S04]  /*2cf10*/  LDL.LU R3, [R1+0x140] ;  /* 0x0001400001037983 */ /* 0x000f280000300800 */
[----:B------:R-:W4:Y:S01]  /*2cf20*/  LDL.LU R2, [R1+0x144] ;  /* 0x0001440001027983 */ /* 0x000f220000300800 */
[----:B0-----:R-:W-:Y:S01]  /*2cf30*/  IADD3 R0, P0, PT, R4, UR40, RZ ;  /* 0x0000002804007c10 */ /* 0x001fe2000ff1e0ff */
[----:B------:R-:W0:Y:S04]  /*2cf40*/  LDCU UR40, c[0x0][0x3b8] ;  /* 0x00007700ff2877ac */ /* 0x000e280008000800 */
[----:B------:R1:W-:Y:S04]  /*2cf50*/  STL [R1+0x2734], R0 ;  /* 0x0027340001007387 */ /* 0x0003e80000100800 */
[----:B------:R-:W4:Y:S04]  /*2cf60*/  LDL.LU R28, [R1+0x148] ;  /* 0x00014800011c7983 */ /* 0x000f280000300800 */
[----:B------:R-:W-:Y:S01]  /*2cf70*/  STL [R1+0x934], R7 ;  /* 0x0009340701007387 */ /* 0x000fe20000100800 */
[----:B-1----:R-:W-:Y:S01]  /*2cf80*/  VIADD R0, R6, UR13 ;  /* 0x0000000d06007c36 */ /* 0x002fe20008000000 */
[----:B------:R-:W1:Y:S02]  /*2cf90*/  LDCU UR13, c[0x0][0x3b8] ;  /* 0x00007700ff0d77ac */ /* 0x000e640008000800 */
[----:B------:R-:W4:Y:S04]  /*2cfa0*/  LDL.LU R27, [R1+0x14c] ;  /* 0x00014c00011b7983 */ /* 0x000f280000300800 */
[----:B------:R-:W4:Y:S04]  /*2cfb0*/  LDL.LU R14, [R1+0x160] ;  /* 0x00016000010e7983 */ /* 0x000f280000300800 */
[----:B------:R0:W-:Y:S04]  /*2cfc0*/  STL [R1+0x8ec], R0 ;  /* 0x0008ec0001007387 */ /* 0x0001e80000100800 */
[----:B------:R-:W4:Y:S01]  /*2cfd0*/  LDL.LU R12, [R1+0x164] ;  /* 0x00016400010c7983 */ /* 0x000f220000300800 */
[----:B0-----:R-:W-:Y:S01]  /*2cfe0*/  VIADD R0, R0, UR14 ;  /* 0x0000000e00007c36 */ /* 0x001fe20008000000 */
[----:B------:R-:W0:Y:S01]  /*2cff0*/  LDCU UR14, c[0x0][0x3b8] ;  /* 0x00007700ff0e77ac */ /* 0x000e220008000800 */
[----:B---3--:R-:W-:-:S05]  /*2d000*/  F2FP.SATFINITE.E5M2.F32.PACK_AB_MERGE_C R7, R11, R20, RZ ;  /* 0x000000140b07723e */ /* 0x008fca00048060ff */
[----:B------:R3:W-:Y:S01]  /*2d010*/  STL [R1+0x930], R7 ;  /* 0x0009300701007387 */ /* 0x0007e20000100800 */
[----:B--2---:R-:W-:-:S05]  /*2d020*/  F2FP.SATFINITE.E5M2.F32.PACK_AB_MERGE_C R6, R25, R26, RZ ;  /* 0x0000001a1906723e */ /* 0x004fca00048060ff */
[----:B------:R2:W-:Y:S01]  /*2d030*/  STL [R1+0x12c4], R6 ;  /* 0x0012c40601007387 */ /* 0x0005e20000100800 */
[----:B---3--:R-:W-:-:S03]  /*2d040*/  F2FP.SATFINITE.E5M2.F32.PACK_AB_MERGE_C R7, R18, R19, RZ ;  /* 0x000000131207723e */ /* 0x008fc600048060ff */
[----:B------:R3:W-:Y:S01]  /*2d050*/  STL [R1+0x8e8], R0 ;  /* 0x0008e80001007387 */ /* 0x0007e20000100800 */
[----:B--2---:R-:W-:-:S03]  /*2d060*/  F2FP.SATFINITE.E5M2.F32.PACK_AB_MERGE_C R6, R13, R17, RZ ;  /* 0x000000110d06723e */ /* 0x004fc600048060ff */
[----:B------:R-:W-:Y:S01]  /*2d070*/  STL [R1+0x12c8], R7 ;  /* 0x0012c80701007387 */ /* 0x000fe20000100800 */
[----:B---3--:R-:W-:Y:S01]  /*2d080*/  VIADD R0, R0, UR15 ;  /* 0x0000000f00007c36 */ /* 0x008fe20008000000 */
[----:B------:R-:W2:Y:S02]  /*2d090*/  LDCU UR15, c[0x0][0x3b8] ;  /* 0x00007700ff0f77ac */ /* 0x000ea40008000800 */
[----:B------:R-:W-:Y:S04]  /*2d0a0*/  STL [R1+0x1318], R6 ;  /* 0x0013180601007387 */ /* 0x000fe80000100800 */
[----:B------:R-:W3:Y:S04]  /*2d0b0*/  LDL.LU R20, [R1+0x168] ;  /* 0x0001680001147983 */ /* 0x000ee80000300800 */
[----:B------:R-:W3:Y:S04]  /*2d0c0*/  LDL.LU R11, [R1+0x16c] ;  /* 0x00016c00010b7983 */ /* 0x000ee80000300800 */
[----:B------:R-:W2:Y:S04]  /*2d0d0*/  LDL.LU R26, [R1+0x190] ;  /* 0x00019000011a7983 */ /* 0x000ea80000300800 */
[----:B------:R0:W-:Y:S04]  /*2d0e0*/  STL [R1+0x8e4], R0 ;  /* 0x0008e40001007387 */ /* 0x0001e80000100800 */
[----:B------:R-:W2:Y:S04]  /*2d0f0*/  LDL.LU R25, [R1+0x194] ;  /* 0x0001940001197983 */ /* 0x000ea80000300800 */
[----:B------:R-:W2:Y:S04]  /*2d100*/  LDL.LU R19, [R1+0x198] ;  /* 0x0001980001137983 */ /* 0x000ea80000300800 */
[----:B------:R-:W2:Y:S04]  /*2d110*/  LDL.LU R18, [R1+0x19c] ;  /* 0x00019c0001127983 */ /* 0x000ea80000300800 */
[----:B------:R-:W2:Y:S04]  /*2d120*/  LDL.LU R17, [R1+0x1b0] ;  /* 0x0001b00001117983 */ /* 0x000ea80000300800 */
[----:B------:R-:W2:Y:S01]  /*2d130*/  LDL.LU R13, [R1+0x1b4] ;  /* 0x0001b400010d7983 */ /* 0x000ea20000300800 */
[----:B0-----:R-:W-:Y:S01]  /*2d140*/  VIADD R0, R0, UR16 ;  /* 0x0000001000007c36 */ /* 0x001fe20008000000 */
[----:B------:R-:W0:Y:S01]  /*2d150*/  LDCU UR16, c[0x0][0x3b8] ;  /* 0x00007700ff1077ac */ /* 0x000e220008000800 */
[----:B----4-:R-:W-:-:S05]  /*2d160*/  F2FP.SATFINITE.E5M2.F32.PACK_AB_MERGE_C R7, R24, R21, RZ ;  /* 0x000000151807723e */ /* 0x010fca00048060ff */
[----:B------:R-:W-:Y:S01]  /*2d170*/  STL [R1+0x131c], R7 ;  /* 0x00131c0701007387 */ /* 0x000fe20000100800 */
[----:B------:R-:W-:-:S05]  /*2d180*/  F2FP.SATFINITE.E5M2.F32.PACK_AB_MERGE_C R6, R23, R22, RZ ;  /* 0x000000161706723e */ /* 0x000fca00048060ff */
[----:B------:R-:W-:Y:S01]  /*2d190*/  STL [R1+0x1420], R6 ;  /* 0x0014200601007387 */ /* 0x000fe20000100800 */
[----:B------:R-:W-:-:S03]  /*2d1a0*/  F2FP.SATFINITE.E5M2.F32.PACK_AB_MERGE_C R5, R29, R5, RZ ;  /* 0x000000051d05723e */ /* 0x000fc600048060ff */
[----:B------:R4:W-:Y:S01]  /*2d1b0*/  STL [R1+0x8e0], R0 ;  /* 0x0008e00001007387 */ /* 0x0009e20000100800 */
[----:B------:R-:W-:-:S03]  /*2d1c0*/  F2FP.SATFINITE.E5M2.F32.PACK_AB_MERGE_C R2, R2, R3, RZ ;  /* 0x000000030202723e */ /* 0x000fc600048060ff */
[----:B------:R0:W-:Y:S01]  /*2d1d0*/  STL [R1+0x1418], R5 ;  /* 0x0014180501007387 */ /* 0x0001e20000100800 */
[----:B----4-:R-:W-:Y:S01]  /*2d1e0*/  VIADD R0, R0, UR17 ;  /* 0x0000001100007c36 */ /* 0x010fe20008000000 */
[----:B------:R-:W4:Y:S02]  /*2d1f0*/  LDCU UR17, c[0x0][0x3b8] ;  /* 0x00007700ff1177ac */ /* 0x000f240008000800 */
[----:B------:R1:W-:Y:S04]  /*2d200*/  STL [R1+0x1460], R2 ;  /* 0x0014600201007387 */ /* 0x0003e80000100800 */
[----:B0-----:R-:W4:Y:S04]  /*2d210*/  LDL.LU R5, [R1+0x1b8] ;  /* 0x0001b80001057983 */ /* 0x001f280000300800 */
[----:B------:R-:W4:Y:S04]  /*2d220*/  LDL.LU R29, [R1+0x1bc] ;  /* 0x0001bc00011d7983 */ /* 0x000f280000300800 */
[----:B------:R-:W4:Y:S04]  /*2d230*/  LDL.LU R3, [R1+0x1d0] ;  /* 0x0001d00001037983 */ /* 0x000f280000300800 */
[----:B------:R0:W-:Y:S04]  /*2d240*/  STL [R1+0x8dc], R0 ;  /* 0x0008dc0001007387 */ /* 0x0001e80000100800 */
[----:B-1----:R-:W4:Y:S01]  /*2d250*/  LDL.LU R2, [R1+0x1d4] ;  /* 0x0001d40001027983 */ /* 0x002f220000300800 */
[----:B------:R-:W-:-:S02]  /*2d260*/  F2FP.SATFINITE.E5M2.F32.PACK_AB_MERGE_C R7, R27, R28, RZ ;  /* 0x0000001c1b07723e */ /* 0x000fc400048060ff */
[----:B------:R-:W-:Y:S01]  /*2d270*/  F2FP.SATFINITE.E5M2.F32.PACK_AB_MERGE_C R6, R12, R14, RZ ;  /* 0x0000000e0c06723e */ /* 0x000fe200048060ff */
[----:B0-----:R-:W-:Y:S02]  /*2d280*/  VIADD R0, R0, UR18 ;  /* 0x0000001200007c36 */ /* 0x001fe40008000000 */
[----:B------:R-:W-:Y:S01]  /*2d290*/  STL [R1+0x1468], R7 ;  /* 0x0014680701007387 */ /* 0x000fe20000100800 */
[----:B------:R-:W0:Y:S03]  /*2d2a0*/  LDCU UR18, c[0x0][0x3b8] ;  /* 0x00007700ff1277ac */ /* 0x000e260008000800 */
[----:B------:R-:W4:Y:S04]  /*2d2b0*/  LDL.LU R21, [R1+0x1d8] ;  /* 0x0001d80001157983 */ /* 0x000f280000300800 */
[----:B------:R-:W-:Y:S04]  /*2d2c0*/  STL [R1+0x1440], R6 ;  /* 0x0014400601007387 */ /* 0x000fe80000100800 */
[----:B------:R-:W4:Y:S04]  /*2d2d0*/  LDL.LU R24, [R1+0x1dc] ;  /* 0x0001dc0001187983 */ /* 0x000f280000300800 */
[----:B------:R-:W4:Y:S04]  /*2d2e0*/  LDL.LU R22, [R1+0x200] ;  /* 0x0002000001167983 */ /* 0x000f280000300800 */
[----:B------:R1:W-:Y:S04]  /*2d2f0*/  STL [R1+0x8d8], R0 ;  /* 0x0008d80001007387 */ /* 0x0003e80000100800 */
[----:B------:R-:W4:Y:S04]  /*2d300*/  LDL.LU R23, [R1+0x204] ;  /* 0x0002040001177983 */ /* 0x000f280000300800 */
[----:B------:R-:W4:Y:S04]  /*2d310*/  LDL.LU R28, [R1+0x208] ;  /* 0x00020800011c7983 */ /* 0x000f280000300800 */
[----:B------:R-:W4:Y:S04]  /*2d320*/  LDL.LU R27, [R1+0x20c] ;  /* 0x00020c00011b7983 */ /* 0x000f280000300800 */
[----:B------:R-:W4:Y:S04]  /*2d330*/  LDL.LU R14, [R1+0x220] ;  /* 0x00022000010e7983 */ /* 0x000f280000300800 */
[----:B------:R-:W4:Y:S01]  /*2d340*/  LDL.LU R12, [R1+0x224] ;  /* 0x00022400010c7983 */ /* 0x000f220000300800 */
[----:B-1----:R-:W-:Y:S01]  /*2d350*/  VIADD R0, R0, UR19 ;  /* 0x0000001300007c36 */ /* 0x002fe20008000000 */
[----:B------:R-:W1:Y:S01]  /*2d360*/  LDCU UR19, c[0x0][0x3b8] ;  /* 0x00007700ff1377ac */ /* 0x000e620008000800 */
        /* <DEDUP_REMOVED lines=10> */
[----:B------:R3:W-:Y:S04]  /*2d410*/  STL [R1+0x133c], R6 ;  /* 0x00133c0601007387 */ /* 0x0007e80000100800 */
[----:B---3--:R-:W3:Y:S04]  /*2d420*/  LDL.LU R6, [R1+0x228] ;  /* 0x0002280001067983 */ /* 0x008ee80000300800 */
        /* <DEDUP_REMOVED lines=8> */
[----:B----4-:R-:W-:Y:S01]  /*2d4b0*/  F2FP.SATFINITE.E5M2.F32.PACK_AB_MERGE_C R5, R29, R5, RZ ;  /* 0x000000051d05723e */ /* 0x010fe200048060ff */
[----:B0-----:R-:W-:Y:S01]  /*2d4c0*/  VIADD R0, R0, UR21 ;  /* 0x0000001500007c36 */ /* 0x001fe20008000000 */
[----:B------:R-:W0:Y:S03]  /*2d4d0*/  LDCU UR21, c[0x0][0x3b8] ;  /* 0x00007700ff1577ac */ /* 0x000e260008000800 */
[----:B------:R4:W-:Y:S01]  /*2d4e0*/  STL [R1+0x1344], R5 ;  /* 0x0013440501007387 */ /* 0x0009e20000100800 */
[----:B------:R-:W-:-:S03]  /*2d4f0*/  F2FP.SATFINITE.E5M2.F32.PACK_AB_MERGE_C R2, R2, R3, RZ ;  /* 0x000000030202723e */ /* 0x000fc600048060ff */
[----:B----4-:R-:W4:Y:S04]  /*2d500*/  LDL.LU R5, [R1+0x268] ;  /* 0x0002680001057983 */ /* 0x010f280000300800 */
[----:B------:R0:W-:Y:S04]  /*2d510*/  STL [R1+0x12ec], R2 ;  /* 0x0012ec0201007387 */ /* 0x0001e80000100800 */
[----:B------:R-:W4:Y:S04]  /*2d520*/  LDL.LU R29, [R1+0x26c] ;  /* 0x00026c00011d7983 */ /* 0x000f280000300800 */
[----:B------:R-:W4:Y:S04]  /*2d530*/  LDL.LU R3, [R1+0x2f0] ;  /* 0x0002f00001037983 */ /* 0x000f280000300800 */
[----:B------:R1:W-:Y:S04]  /*2d540*/  STL [R1+0x8cc], R0 ;  /* 0x0008cc0001007387 */ /* 0x0003e80000100800 */
[----:B0-----:R-:W4:Y:S01]  /*2d550*/  LDL.LU R2, [R1+0x2f4] ;  /* 0x0002f40001027983 */ /* 0x001f220000300800 */
[----:B------:R-:W-:Y:S01]  /*2d560*/  F2FP.SATFINITE.E5M2.F32.PACK_AB_MERGE_C R7, R24, R21, RZ ;  /* 0x000000151807723e */ /* 0x000fe200048060ff */
[----:B-1----:R-:W-:-:S04]  /*2d570*/  VIADD R0, R0, UR22 ;  /* 0x0000001600007c36 */ /* 0x002fc80008000000 */
[----:B------:R0:W-:Y:S01]  /*2d580*/  STL [R1+0x12e4], R7 ;  /* 0x0012e40701007387 */ /* 0x0001e20000100800 */
[----:B------:R-:W-:Y:S01]  /*2d590*/  F2FP.SATFINITE.E5M2.F32.PACK_AB_MERGE_C R23, R23, R22, RZ ;  /* 0x000000161717723e */ /* 0x000fe200048060ff */
[----:B------:R-:W1:Y:S01]  /*2d5a0*/  LDCU UR22, c[0x0][0x3b8] ;  /* 0x00007700ff1677ac */ /* 0x000e620008000800 */
[----:B------:R-:W-:Y:S01]  /*2d5b0*/  F2FP.SATFINITE.E5M2.F32.PACK_AB_MERGE_C R8, R27, R28, RZ ;  /* 0x0000001c1b08723e */ /* 0x000fe200048060ff */
[----:B------:R0:W-:Y:S02]  /*2d5c0*/  STL [R1+0x8c8], R0 ;  /* 0x0008c80001007387 */ /* 0x0001e40000100800 */
[----:B0-----:R-:W-:Y:S02]  /*2d5d0*/  F2FP.SATFINITE.E5M2.F32.PACK_AB_MERGE_C R7, R12, R14, RZ ;  /* 0x0000000e0c07723e */ /* 0x001fe400048060ff */
[----:B------:R-:W-:Y:S01]  /*2d5e0*/  STL [R1+0x1290], R8 ;  /* 0x0012900801007387 */ /* 0x000fe20000100800 */
[----:B------:R-:W-:Y:S01]  /*2d5f0*/  VIADD R0, R0, UR23 ;  /* 0x0000001700007c36 */ /* 0x000fe20008000000 */
[----:B------:R-:W0:Y:S02]  /*2d600*/  LDCU UR23, c[0x0][0x3b8] ;  /* 0x00007700ff1777ac */ /* 0x000e240008000800 */
[----:B------:R-:W-:Y:S04]  /*2d610*/  STL [R1+0x928], R7 ;  /* 0x0009280701007387 */ /* 0x000fe80000100800 */
[----:B------:R-:W4:Y:S04]  /*2d620*/  LDL.LU R11, [R1+0x2f8] ;  /* 0x0002f800010b7983 */ /* 0x000f280000300800 */
        /* <DEDUP_REMOVED lines=25> */
[----:B------:R-:W2:Y:S01]  /*2d7c0*/  LDL.LU R13, [R1+0x894] ;  /* 0x00089400010d7983 */ /* 0x000ea20000300800 */
[----:B----4-:R-:W-:Y:S01]  /*2d7d0*/  F2FP.SATFINITE.E5M2.F32.PACK_AB_MERGE_C R5, R29, R5, RZ ;  /* 0x000000051d05723e */ /* 0x010fe200048060ff */
[----:B0-----:R-:W-:-:S04]  /*2d7e0*/  VIADD R0, R0, UR26 ;  /* 0x0000001a00007c36 */ /* 0x001fc80008000000 */
[----:B------:R0:W-:Y:S01]  /*2d7f0*/  STL [R1+0x914], R5 ;  /* 0x0009140501007387 */ /* 0x0001e20000100800 */
[----:B------:R-:W4:Y:S01]  /*2d800*/  LDCU UR26, c[0x0][0x3b8] ;  /* 0x00007700ff1a77ac */ /* 0x000f220008000800 */
[----:B------:R-:W-:Y:S02]  /*2d810*/  F2FP.SATFINITE.E5M2.F32.PACK_AB_MERGE_C R2, R2, R3, RZ ;  /* 0x000000030202723e */ /* 0x000fe400048060ff */
[----:B------:R-:W4:Y:S04]  /*2d820*/  LDL.LU R6, [R1+0x898] ;  /* 0x0008980001067983 */ /* 0x000f280000300800 */
[----:B------:R0:W-:Y:S04]  /*2d830*/  STL [R1+0x910], R2 ;  /* 0x0009100201007387 */ /* 0x0001e80000100800 */
[----:B------:R-:W4:Y:S04]  /*2d840*/  LDL.LU R20, [R1+0x89c] ;  /* 0x00089c0001147983 */ /* 0x000f280000300800 */
[----:B------:R-:W4:Y:S04]  /*2d850*/  LDL.LU R26, [R1+0x880] ;  /* 0x00088000011a7983 */ /* 0x000f280000300800 */
[----:B------:R1:W-:Y:S04]  /*2d860*/  STL [R1+0x8b8], R0 ;  /* 0x0008b80001007387 */ /* 0x0003e80000100800 */
[----:B------:R-:W4:Y:S04]  /*2d870*/  LDL R25, [R1+0x884] ;  /* 0x0008840001197983 */ /* 0x000f280000100800 */
[----:B0-----:R-:W4:Y:S04]  /*2d880*/  LDL.LU R5, [R1+0x888] ;  /* 0x0008880001057983 */ /* 0x001f280000300800 */
[----:B------:R-:W4:Y:S04]  /*2d890*/  LDL.LU R29, [R1+0x88c] ;  /* 0x00088c00011d7983 */ /* 0x000f280000300800 */
[----:B------:R-:W4:Y:S04]  /*2d8a0*/  LDL.LU R3, [R1+0x870] ;  /* 0x0008700001037983 */ /* 0x000f280000300800 */
[----:B------:R-:W4:Y:S01]  /*2d8b0*/  LDL.LU R2, [R1+0x874] ;  /* 0x0008740001027983 */ /* 0x000f220000300800 */
[----:B------:R-:W-:Y:S01]  /*2d8c0*/  F2FP.SATFINITE.E5M2.F32.PACK_AB_MERGE_C R8, R21, R11, RZ ;  /* 0x0000000b1508723e */ /* 0x000fe200048060ff */
[----:B-1----:R-:W-:Y:S01]  /*2d8d0*/  VIADD R0, R0, UR27 ;  /* 0x0000001b00007c36 */ /* 0x002fe20008000000 */
[----:B------:R-:W0:Y:S03]  /*2d8e0*/  LDCU UR27, c[0x0][0x3b8] ;  /* 0x00007700ff1b77ac */ /* 0x000e260008000800 */
[----:B------:R1:W-:Y:S01]  /*2d8f0*/  STL [R1+0x90c], R8 ;  /* 0x00090c0801007387 */ /* 0x0003e20000100800 */
[----:B------:R-:W-:-:S05]  /*2d900*/  F2FP.SATFINITE.E5M2.F32.PACK_AB_MERGE_C R7, R22, R24, RZ ;  /* 0x000000181607723e */ /* 0x000fca00048060ff */
[----:B------:R0:W-:Y:S01]  /*2d910*/  STL [R1+0x904], R7 ;  /* 0x0009040701007387 */ /* 0x0001e20000100800 */
[----:B-1----:R-:W-:-:S03]  /*2d920*/  F2FP.SATFINITE.E5M2.F32.PACK_AB_MERGE_C R8, R27, R28, RZ ;  /* 0x0000001c1b08723e */ /* 0x002fc600048060ff */
[----:B------:R1:W-:Y:S01]  /*2d930*/  STL [R1+0x8a4], R0 ;  /* 0x0008a40001007387 */ /* 0x0003e20000100800 */
[----:B0-----:R-:W-:-:S03]  /*2d940*/  F2FP.SATFINITE.E5M2.F32.PACK_AB_MERGE_C R7, R12, R14, RZ ;  /* 0x0000000e0c07723e */ /* 0x001fc600048060ff */
[----:B------:R-:W-:Y:S01]  /*2d950*/  STL [R1+0x8ac], R8 ;  /* 0x0008ac0801007387 */ /* 0x000fe20000100800 */
[----:B-1----:R-:W-:Y:S01]  /*2d960*/  VIADD R0, R0, UR28 ;  /* 0x0000001c00007c36 */ /* 0x002fe20008000000 */
        /* <DEDUP_REMOVED lines=14> */
[----:B------:R-:W-:Y:S04]  /*2da50*/  STL [R1+0x8a8], R8 ;  /* 0x0008a80801007387 */ /* 0x000fe80000100800 */
[----:B------:R-:W3:Y:S01]  /*2da60*/  LDL.LU R19, [R1+0x858] ;  /* 0x0008580001137983 */ /* 0x000ee20000300800 */
[----:B--2---:R-:W-:-:S05]  /*2da70*/  F2FP.SATFINITE.E5M2.F32.PACK_AB_MERGE_C R7, R13, R17, RZ ;  /* 0x000000110d07723e */ /* 0x004fca00048060ff */
[----:B------:R4:W-:Y:S04]  /*2da80*/  STL [R1+0x92c], R7 ;  /* 0x00092c0701007387 */ /* 0x0009e80000100800 */
[----:B------:R-:W3:Y:S04]  /*2da90*/  LDL.LU R18, [R1+0x85c] ;  /* 0x00085c0001127983 */ /* 0x000ee80000300800 */
[----:B------:R-:W2:Y:S04]  /*2daa0*/  LDL.LU R17, [R1+0x840] ;  /* 0x0008400001117983 */ /* 0x000ea80000300800 */
[----:B------:R0:W-:Y:S04]  /*2dab0*/  STL [R1+0x890], R0 ;  /* 0x0008900001007387 */ /* 0x0001e80000100800 */
[----:B------:R-:W2:Y:S01]  /*2dac0*/  LDL.LU R13, [R1+0x844] ;  /* 0x00084400010d7983 */ /* 0x000ea20000300800 */
[----:B----4-:R-:W-:Y:S01]  /*2dad0*/  F2FP.SATFINITE.E5M2.F32.PACK_AB_MERGE_C R7, R20, R6, RZ ;  /* 0x000000061407723e */ /* 0x010fe200048060ff */
[----:B0-----:R-:W-:-:S04]  /*2dae0*/  VIADD R0, R0, UR30 ;  /* 0x0000001e00007c36 */ /* 0x001fc80008000000 */
[----:B------:R-:W-:Y:S01]  /*2daf0*/  STL [R1+0x894], R7 ;  /* 0x0008940701007387 */ /* 0x000fe20000100800 */
[----:B------:R-:W0:Y:S01]  /*2db00*/  LDCU UR30, c[0x0][0x3b8] ;  /* 0x00007700ff1e77ac */ /* 0x000e220008000800 */
        /* <DEDUP_REMOVED lines=9> */
[----:B------:R-:W4:Y:S04]  /*2dba0*/  LDL.LU R6, [R1+0x848] ;  /* 0x0008480001067983 */ /* 0x000f280000300800 */
[----:B------:R-:W4:Y:S04]  /*2dbb0*/  LDL.LU R20, [R1+0x84c] ;  /* 0x00084c0001147983 */ /* 0x000f280000300800 */
[----:B------:R-:W4:Y:S04]  /*2dbc0*/  LDL.LU R26, [R1+0x830] ;  /* 0x00083000011a7983 */ /* 0x000f280000300800 */
[----:B------:R1:W-:Y:S04]  /*2dbd0*/  STL [R1+0x870], R0 ;  /* 0x0008700001007387 */ /* 0x0003e80000100800 */
[----:B------:R-:W4:Y:S04]  /*2dbe0*/  LDL.LU R25, [R1+0x834] ;  /* 0x0008340001197983 */ /* 0x000f280000300800 */
        /* <DEDUP_REMOVED lines=21> */
[----:B------:R-:W4:Y:S01]  /*2dd40*/  LDL R12, [R1+0x814] ;  /* 0x00081400010c7983 */ /* 0x000f220000100800 */
[----:B-1----:R-:W-:Y:S01]  /*2dd50*/  VIADD R0, R0, UR34 ;  /* 0x0000002200007c36 */ /* 0x002fe20008000000 */
[----:B------:R-:W1:Y:S01]  /*2dd60*/  LDCU UR34, c[0x0][0x3b8] ;  /* 0x00007700ff2277ac */ /* 0x000e620008000800 */
[----:B---3--:R-:W-:-:S05]  /*2dd70*/  F2FP.SATFINITE.E5M2.F32.PACK_AB_MERGE_C R8, R18, R19, RZ ;  /* 0x000000131208723e */ /* 0x008fca00048060ff */
[----:B------:R-:W-:Y:S04]  /*2dd80*/  STL [R1+0x1444], R8 ;  /* 0x0014440801007387 */ /* 0x000fe80000100800 */
[----:B------:R-:W3:Y:S01]  /*2dd90*/  LDL.LU R11, [R1+0x818] ;  /* 0x00081800010b7983 */ /* 0x000ee20000300800 */
[----:B--2---:R-:W-:-:S05]  /*2dda0*/  F2FP.SATFINITE.E5M2.F32.PACK_AB_MERGE_C R7, R13, R17, RZ ;  /* 0x000000110d07723e */ /* 0x004fca00048060ff */
[----:B------:R-:W-:Y:S04]  /*2ddb0*/  STL [R1+0x1458], R7 ;  /* 0x0014580701007387 */ /* 0x000fe80000100800 */
[----:B------:R-:W3:Y:S04]  /*2ddc0*/  LDL.LU R21, [R1+0x81c] ;  /* 0x00081c0001157983 */ /* 0x000ee80000300800 */
[----:B------:R-:W2:Y:S04]  /*2ddd0*/  LDL.LU R24, [R1+0x800] ;  /* 0x0008000001187983 */ /* 0x000ea80000300800 */
[----:B------:R0:W-:Y:S04]  /*2dde0*/  STL [R1+0x840], R0 ;  /* 0x0008400001007387 */ /* 0x0001e80000100800 */
[----:B------:R-:W2:Y:S04]  /*2ddf0*/  LDL.LU R22, [R1+0x804] ;  /* 0x0008040001167983 */ /* 0x000ea80000300800 */
[----:B------:R-:W2:Y:S04]  /*2de00*/  LDL.LU R19, [R1+0x808] ;  /* 0x0008080001137983 */ /* 0x000ea80000300800 */
[----:B------:R-:W2:Y:S04]  /*2de10*/  LDL R18, [R1+0x80c] ;  /* 0x00080c0001127983 */ /* 0x000ea80000100800 */
        /* <DEDUP_REMOVED lines=16> */
[----:B------:R-:W4:Y:S04]  /*2df20*/  LDL R20, [R1+0x7fc] ;  /* 0x0007fc0001147983 */ /* 0x000f280000100800 */
        /* <DEDUP_REMOVED lines=10> */
[----:B------:R-:W-:Y:S01]  /*2dfd0*/  STL [R1+0x1464], R8 ;  /* 0x0014640801007387 */ /* 0x000fe20000100800 */
[----:B------:R-:W-:-:S03]  /*2dfe0*/  F2FP.SATFINITE.E5M2.F32.PACK_AB_MERGE_C R7, R12, R14, RZ ;  /* 0x0000000e0c07723e */ /* 0x000fc600048060ff */
[----:B------:R-:W4:Y:S04]  /*2dff0*/  LDL.LU R28, [R1+0x7d8] ;  /* 0x0007d800011c7983 */ /* 0x000f280000300800 */
[----:B------:R-:W-:Y:S04]  /*2e000*/  STL [R1+0x12bc], R7 ;  /* 0x0012bc0701007387 */ /* 0x000fe80000100800 */
[----:B------:R-:W4:Y:S04]  /*2e010*/  LDL.LU R27, [R1+0x7dc] ;  /* 0x0007dc00011b7983 */ /* 0x000f280000300800 */
[----:B------:R-:W4:Y:S04]  /*2e020*/  LDL.LU R14, [R1+0x7c0] ;  /* 0x0007c000010e7983 */ /* 0x000f280000300800 */
[----:B------:R1:W-:Y:S04]  /*2e030*/  STL [R1+0x810], R0 ;  /* 0x0008100001007387 */ /* 0x0003e80000100800 */
        /* <DEDUP_REMOVED lines=44> */
[----:B------:R0:W-:Y:S01]  /*2e300*/  STL [R1+0x7d4], R6 ;  /* 0x0007d40601007387 */ /* 0x0001e20000100800 */
[----:B------:R-:W1:Y:S03]  /*2e310*/  LDCU UR50, c[0x0][0x3b8] ;  /* 0x00007700ff3277ac */ /* 0x000e660008000800 */
[----:B0-----:R-:W4:Y:S04]  /*2e320*/  LDL.LU R6, [R1+0x7a8] ;  /* 0x0007a80001067983 */ /* 0x001f280000300800 */
        /* <DEDUP_REMOVED lines=45> */
[----:B------:R-:W1:Y:S01]  /*2e600*/  LDCU UR54, c[0x0][0x3b8] ;  /* 0x00007700ff3677ac */ /* 0x000e620008000800 */
[----:B------:R-:W-:-:S05]  /*2e610*/  F2FP.SATFINITE.E5M2.F32.PACK_AB_MERGE_C R6, R25, R26, RZ ;  /* 0x0000001a1906723e */ /* 0x000fca00048060ff */
[----:B------:R1:W-:Y:S01]  /*2e620*/  STL [R1+0x1264], R6 ;  /* 0x0012640601007387 */ /* 0x0003e20000100800 */
[----:B0-----:R-:W-:-:S03]  /*2e630*/  F2FP.SATFINITE.E5M2.F32.PACK_AB_MERGE_C R7, R27, R28, RZ ;  /* 0x0000001c1b07723e */ /* 0x001fc600048060ff */
[----:B------:R0:W-:Y:S01]  /*2e640*/  STL [R1+0x790], R0 ;  /* 0x0007900001007387 */ /* 0x0001e20000100800 */
[----:B-1----:R-:W-:-:S03]  /*2e650*/  F2FP.SATFINITE.E5M2.F32.PACK_AB_MERGE_C R6, R12, R14, RZ ;  /* 0x0000000e0c06723e */ /* 0x002fc600048060ff */
[----:B------:R-:W-:Y:S01]  /*2e660*/  STL [R1+0x1274], R7 ;  /* 0x0012740701007387 */ /* 0x000fe20000100800 */
[----:B0-----:R-:W-:Y:S01]  /*2e670*/  VIADD R0, R0, UR55 ;  /* 0x0000003700007c36 */ /* 0x001fe20008000000 */
[----:B------:R-:W0:Y:S02]  /*2e680*/  LDCU UR55, c[0x0][0x3b8] ;  /* 0x00007700ff3777ac */ /* 0x000e240008000800 */
[----:B------:R1:W-:Y:S04]  /*2e690*/  STL [R1+0x12d0], R6 ;  /* 0x0012d00601007387 */ /* 0x0003e80000100800 */
[----:B-1----:R-:W4:Y:S04]  /*2e6a0*/  LDL.LU R6, [R1+0x758] ;  /* 0x0007580001067983 */ /* 0x002f280000300800 */
        /* <DEDUP_REMOVED lines=27> */
[----:B0-----:R-:W-:Y:S01]  /*2e860*/  VIADD R0, R0, UR58 ;  /* 0x0000003a00007c36 */ /* 0x001fe20008000000 */
[----:B------:R-:W0:Y:S03]  /*2e870*/  LDCU UR58, c[0x0][0x3b8] ;  /* 0x00007700ff3a77ac */ /* 0x000e260008000800 */
[----:B------:R4:W-:Y:S04]  /*2e880*/  STL [R1+0x141c], R5 ;  /* 0x00141c0501007387 */ /* 0x0009e80000100800 */
[----:B------:R-:W2:Y:S01]  /*2e890*/  LDL.LU R11, [R1+0x728] ;  /* 0x00072800010b7983 */ /* 0x000ea20000300800 */
[----:B------:R-:W-:-:S05]  /*2e8a0*/  F2FP.SATFINITE.E5M2.F32.PACK_AB_MERGE_C R2, R2, R3, RZ ;  /* 0x000000030202723e */ /* 0x000fca00048060ff */
[----:B------:R0:W-:Y:S04]  /*2e8b0*/  STL [R1+0x13dc], R2 ;  /* 0x0013dc0201007387 */ /* 0x0001e80000100800 */
[----:B------:R-:W2:Y:S04]  /*2e8c0*/  LDL.LU R21, [R1+0x72c] ;  /* 0x00072c0001157983 */ /* 0x000ea80000300800 */
[----:B------:R-:W2:Y:S04]  /*2e8d0*/  LDL.LU R24, [R1+0x710] ;  /* 0x0007100001187983 */ /* 0x000ea80000300800 */
[----:B------:R0:W-:Y:S04]  /*2e8e0*/  STL [R1+0x750], R0 ;  /* 0x0007500001007387 */ /* 0x0001e80000100800 */
[----:B------:R-:W2:Y:S04]  /*2e8f0*/  LDL.LU R22, [R1+0x714] ;  /* 0x0007140001167983 */ /* 0x000ea80000300800 */
[----:B----4-:R-:W4:Y:S04]  /*2e900*/  LDL.LU R5, [R1+0x718] ;  /* 0x0007180001057983 */ /* 0x010f280000300800 */
[----:B------:R-:W4:Y:S04]  /*2e910*/  LDL.LU R29, [R1+0x71c] ;  /* 0x00071c00011d7983 */ /* 0x000f280000300800 */
[----:B------:R-:W4:Y:S04]  /*2e920*/  LDL.LU R3, [R1+0x700] ;  /* 0x0007000001037983 */ /* 0x000f280000300800 */
[----:B0-----:R-:W4:Y:S01]  /*2e930*/  LDL.LU R2, [R1+0x704] ;  /* 0x0007040001027983 */ /* 0x001f220000300800 */
[----:B------:R-:W-:Y:S01]  /*2e940*/  VIADD R0, R0, UR59 ;  /* 0x0000003b00007c36 */ /* 0x000fe20008000000 */
[----:B------:R-:W0:Y:S01]  /*2e950*/  LDCU UR59, c[0x0][0x3b8] ;  /* 0x00007700ff3b77ac */ /* 0x000e220008000800 */
[----:B------:R-:W-:-:S05]  /*2e960*/  F2FP.SATFINITE.E5M2.F32.PACK_AB_MERGE_C R7, R20, R6, RZ ;  /* 0x000000061407723e */ /* 0x000fca00048060ff */
[----:B------:R0:W-:Y:S01]  /*2e970*/  STL [R1+0x13ec], R7 ;  /* 0x0013ec0701007387 */ /* 0x0001e20000100800 */
        /* <DEDUP_REMOVED lines=21> */
[----:B------:R3:W-:Y:S04]  /*2ead0*/  STL [R1+0x129c], R8 ;  /* 0x00129c0801007387 */ /* 0x0007e80000100800 */
[----:B------:R-:W4:Y:S01]  /*2eae0*/  LDL.LU R19, [R1+0x6e8] ;  /* 0x0006e80001137983 */ /* 0x000f220000300800 */
[----:B--2---:R-:W-:-:S05]  /*2eaf0*/  F2FP.SATFINITE.E5M2.F32.PACK_AB_MERGE_C R7, R13, R17, RZ ;  /* 0x000000110d07723e */ /* 0x004fca00048060ff */
[----:B------:R-:W-:Y:S04]  /*2eb00*/  STL [R1+0x1240], R7 ;  /* 0x0012400701007387 */ /* 0x000fe80000100800 */
[----:B------:R-:W2:Y:S04]  /*2eb10*/  LDL.LU R18, [R1+0x6ec] ;  /* 0x0006ec0001127983 */ /* 0x000ea80000300800 */
[----:B------:R-:W2:Y:S04]  /*2eb20*/  LDL.LU R17, [R1+0x6d0] ;  /* 0x0006d00001117983 */ /* 0x000ea80000300800 */
[----:B------:R0:W-:Y:S04]  /*2eb30*/  STL [R1+0x720], R0 ;  /* 0x0007200001007387 */ /* 0x0001e80000100800 */
[----:B------:R-:W2:Y:S01]  /*2eb40*/  LDL.LU R13, [R1+0x6d4] ;  /* 0x0006d400010d7983 */ /* 0x000ea20000300800 */
[----:B---3--:R-:W-:Y:S01]  /*2eb50*/  F2FP.SATFINITE.E5M2.F32.PACK_AB_MERGE_C R8, R21, R11, RZ ;  /* 0x0000000b1508723e */ /* 0x008fe200048060ff */
[----:B0-----:R-:W-:Y:S01]  /*2eb60*/  VIADD R0, R0, UR62 ;  /* 0x0000003e00007c36 */ /* 0x001fe20008000000 */
[----:B------:R-:W0:Y:S03]  /*2eb70*/  LDCU UR62, c[0x0][0x3b8] ;  /* 0x00007700ff3e77ac */ /* 0x000e260008000800 */
[----:B------:R-:W-:Y:S01]  /*2eb80*/  STL [R1+0x124c], R8 ;  /* 0x00124c0801007387 */ /* 0x000fe20000100800 */
[----:B------:R-:W-:-:S05]  /*2eb90*/  F2FP.SATFINITE.E5M2.F32.PACK_AB_MERGE_C R7, R22, R24, RZ ;  /* 0x000000181607723e */ /* 0x000fca00048060ff */
[----:B------:R-:W-:Y:S01]  /*2eba0*/  STL [R1+0x724], R7 ;  /* 0x0007240701007387 */ /* 0x000fe20000100800 */
[----:B----4-:R-:W-:-:S03]  /*2ebb0*/  F2FP.SATFINITE.E5M2.F32.PACK_AB_MERGE_C R5, R29, R5, RZ ;  /* 0x000000051d05723e */ /* 0x010fc600048060ff */
[----:B------:R3:W-:Y:S01]  /*2ebc0*/  STL [R1+0x710], R0 ;  /* 0x0007100001007387 */ /* 0x0007e20000100800 */
[----:B------:R-:W-:-:S03]  /*2ebd0*/  F2FP.SATFINITE.E5M2.F32.PACK_AB_MERGE_C R2, R2, R3, RZ ;  /* 0x000000030202723e */ /* 0x000fc600048060ff */
[----:B------:R4:W-:Y:S01]  /*2ebe0*/  STL [R1+0x718], R5 ;  /* 0x0007180501007387 */ /* 0x0009e20000100800 */
[----:B---3--:R-:W-:Y:S01]  /*2ebf0*/  VIADD R0, R0, UR63 ;  /* 0x0000003f00007c36 */ /* 0x008fe20008000000 */
[----:B------:R-:W3:Y:S02]  /*2ec00*/  LDCU UR63, c[0x0][0x3b8] ;  /* 0x00007700ff3f77ac */ /* 0x000ee40008000800 */
[----:B------:R0:W-:Y:S04]  /*2ec10*/  STL [R1+0x714], R2 ;  /* 0x0007140201007387 */ /* 0x0001e80000100800 */
[----:B------:R-:W3:Y:S04]  /*2ec20*/  LDL.LU R11, [R1+0x6d8] ;  /* 0x0006d800010b7983 */ /* 0x000ee80000300800 */
[----:B------:R-:W3:Y:S04]  /*2ec30*/  LDL.LU R21, [R1+0x6dc] ;  /* 0x0006dc0001157983 */ /* 0x000ee80000300800 */
[----:B------:R-:W3:Y:S04]  /*2ec40*/  LDL.LU R24, [R1+0x6c0] ;  /* 0x0006c00001187983 */ /* 0x000ee80000300800 */
[----:B------:R0:W-:Y:S04]  /*2ec50*/  STL [R1+0x700], R0 ;  /* 0x0007000001007387 */ /* 0x0001e80000100800 */
[----:B------:R-:W3:Y:S04]  /*2ec60*/  LDL.LU R22, [R1+0x6c4] ;  /* 0x0006c40001167983 */ /* 0x000ee80000300800 */
        /* <DEDUP_REMOVED lines=16> */
[----:B------:R-:W-:Y:S04]  /*2ed70*/  STL [R1+0x6f4], R6 ;  /* 0x0006f40601007387 */ /* 0x000fe80000100800 */
[----:B------:R-:W4:Y:S04]  /*2ed80*/  LDL.LU R26, [R1+0x2c8] ;  /* 0x0002c800011a7983 */ /* 0x000f280000300800 */
[----:B------:R-:W4:Y:S04]  /*2ed90*/  LDL.LU R25, [R1+0x2cc] ;  /* 0x0002cc0001197983 */ /* 0x000f280000300800 */
[----:B------:R-:W4:Y:S04]  /*2eda0*/  LDL.LU R14, [R1+0x6b0] ;  /* 0x0006b000010e7983 */ /* 0x000f280000300800 */
[----:B------:R1:W-:Y:S04]  /*2edb0*/  STL [R1+0x6e0], R0 ;  /* 0x0006e00001007387 */ /* 0x0003e80000100800 */
[----:B------:R-:W4:Y:S01]  /*2edc0*/  LDL.LU R12, [R1+0x6b4] ;  /* 0x0006b400010c7983 */ /* 0x000f220000300800 */
[----:B-1----:R-:W-:Y:S01]  /*2edd0*/  VIADD R0, R0, UR66 ;  /* 0x0000004200007c36 */ /* 0x002fe20008000000 */
[----:B------:R-:W1:Y:S01]  /*2ede0*/  LDCU UR66, c[0x0][0x3b8] ;  /* 0x00007700ff4277ac */ /* 0x000e620008000800 */
[----:B--2---:R-:W-:-:S05]  /*2edf0*/  F2FP.SATFINITE.E5M2.F32.PACK_AB_MERGE_C R6, R18, R19, RZ ;  /* 0x000000131206723e */ /* 0x004fca00048060ff */
[----:B------:R2:W-:Y:S01]  /*2ee00*/  STL [R1+0x6e8], R6 ;  /* 0x0006e80601007387 */ /* 0x0005e20000100800 */
[----:B------:R-:W-:-:S03]  /*2ee10*/  F2FP.SATFINITE.E5M2.F32.PACK_AB_MERGE_C R7, R13, R17, RZ ;  /* 0x000000110d07723e */ /* 0x000fc600048060ff */
[----:B--2---:R-:W2:Y:S04]  /*2ee20*/  LDL.LU R6, [R1+0x6b8] ;  /* 0x0006b80001067983 */ /* 0x004ea80000300800 */
[----:B------:R-:W-:Y:S04]  /*2ee30*/  STL [R1+0x6e4], R7 ;  /* 0x0006e40701007387 */ /* 0x000fe80000100800 */
[----:B------:R-:W2:Y:S04]  /*2ee40*/  LDL.LU R20, [R1+0x6bc] ;  /* 0x0006bc0001147983 */ /* 0x000ea80000300800 */
        /* <DEDUP_REMOVED lines=9> */
[----:B---3--:R-:W-:-:S05]  /*2eee0*/  F2FP.SATFINITE.E5M2.F32.PACK_AB_MERGE_C R8, R21, R11, RZ ;  /* 0x0000000b1508723e */ /* 0x008fca00048060ff */
[----:B------:R-:W-:Y:S01]  /*2eef0*/  STL [R1+0x6d4], R8 ;  /* 0x0006d40801007387 */ /* 0x000fe20000100800 */
[----:B------:R-:W-:-:S05]  /*2ef00*/  F2FP.SATFINITE.E5M2.F32.PACK_AB_MERGE_C R7, R22, R24, RZ ;  /* 0x000000181607723e */ /* 0x000fca00048060ff */
[----:B------:R-:W-:Y:S01]  /*2ef10*/  STL [R1+0x3c], R7 ;  /* 0x00003c0701007387 */ /* 0x000fe20000100800 */
[----:B----4-:R-:W-:-:S03]  /*2ef20*/  F2FP.SATFINITE.E5M2.F32.PACK_AB_MERGE_C R5, R29, R5, RZ ;  /* 0x000000051d05723e */ /* 0x010fc600048060ff */
[----:B------:R-:W-:Y:S04]  /*2ef30*/  STL [R1+0x6c4], R0 ;  /* 0x0006c40001007387 */ /* 0x000fe80000100800 */
[----:B------:R-:W-:Y:S01]  /*2ef40*/  STL [R1+0x48], R5 ;  /* 0x0000480501007387 */ /* 0x000fe20000100800 */
[----:B------:R-:W-:-:S03]  /*2ef50*/  F2FP.SATFINITE.E5M2.F32.PACK_AB_MERGE_C R2, R2, R3, RZ ;  /* 0x000000030202723e */ /* 0x000fc600048060ff */
[----:B------:R-:W3:Y:S04]  /*2ef60*/  LDL.LU R11, [R1+0x698] ;  /* 0x00069800010b7983 */ /* 0x000ee80000300800 */
[----:B------:R4:W-:Y:S04]  /*2ef70*/  STL [R1+0x6cc], R2 ;  /* 0x0006cc0201007387 */ /* 0x0009e80000100800 */
[----:B------:R-:W3:Y:S04]  /*2ef80*/  LDL.LU R21, [R1+0x69c] ;  /* 0x00069c0001157983 */ /* 0x000ee80000300800 */
[----:B------:R-:W3:Y:S04]  /*2ef90*/  LDL.LU R3, [R1+0x680] ;  /* 0x0006800001037983 */ /* 0x000ee80000300800 */
[----:B----4-:R-:W4:Y:S01]  /*2efa0*/  LDL.LU R2, [R1+0x684] ;  /* 0x0006840001027983 */ /* 0x010f220000300800 */
[----:B------:R-:W-:Y:S01]  /*2efb0*/  VIADD R0, R0, UR68 ;  /* 0x0000004400007c36 */ /* 0x000fe20008000000 */
[----:B------:R-:W0:Y:S02]  /*2efc0*/  LDCU UR68, c[0x0][0x3b8] ;  /* 0x00007700ff4477ac */ /* 0x000e240008000800 */
[----:B------:R-:W4:Y:S04]  /*2efd0*/  LDL.LU R24, [R1+0x688] ;  /* 0x0006880001187983 */ /* 0x000f280000300800 */
[----:B------:R-:W4:Y:S04]  /*2efe0*/  LDL.LU R22, [R1+0x68c] ;  /* 0x00068c0001167983 */ /* 0x000f280000300800 */
[----:B------:R-:W4:Y:S04]  /*2eff0*/  LDL.LU R5, [R1+0x670] ;  /* 0x0006700001057983 */ /* 0x000f280000300800 */
[----:B------:R0:W-:Y:S04]  /*2f000*/  STL [R1+0x6c0], R0 ;  /* 0x0006c00001007387 */ /* 0x0001e80000100800 */
[----:B------:R-:W4:Y:S01]  /*2f010*/  LDL.LU R29, [R1+0x674] ;  /* 0x00067400011d7983 */ /* 0x000f220000300800 */
[----:B0-----:R-:W-:Y:S01]  /*2f020*/  VIADD R0, R0, UR69 ;  /* 0x0000004500007c36 */ /* 0x001fe20008000000 */
[----:B------:R-:W0:Y:S01]  /*2f030*/  LDCU UR69, c[0x0][0x3b8] ;  /* 0x00007700ff4577ac */ /* 0x000e220008000800 */
[----:B------:R-:W-:-:S05]  /*2f040*/  F2FP.SATFINITE.E5M2.F32.PACK_AB_MERGE_C R8, R25, R26, RZ ;  /* 0x0000001a1908723e */ /* 0x000fca00048060ff */
[----:B------:R-:W-:Y:S04]  /*2f050*/  STL [R1+0x6c8], R8 ;  /* 0x0006c80801007387 */ /* 0x000fe80000100800 */
[----:B------:R-:W4:Y:S01]  /*2f060*/  LDL.LU R26, [R1+0x678] ;  /* 0x00067800011a7983 */ /* 0x000f220000300800 */
[----:B------:R-:W-:-:S05]  /*2f070*/  F2FP.SATFINITE.E5M2.F32.PACK_AB_MERGE_C R7, R12, R14, RZ ;  /* 0x0000000e0c07723e */ /* 0x000fca00048060ff */
[----:B------:R-:W-:Y:S04]  /*2f080*/  STL [R1+0x6d8], R7 ;  /* 0x0006d80701007387 */ /* 0x000fe80000100800 */
[----:B------:R-:W4:Y:S04]  /*2f090*/  LDL.LU R25, [R1+0x67c] ;  /* 0x00067c0001197983 */ /* 0x000f280000300800 */
[----:B------:R-:W4:Y:S04]  /*2f0a0*/  LDL.LU R14, [R1+0x660] ;  /* 0x00066000010e7983 */ /* 0x000f280000300800 */
[----:B------:R0:W-:Y:S04]  /*2f0b0*/  STL [R1+0x6b0], R0 ;  /* 0x0006b00001007387 */ /* 0x0001e80000100800 */
[----:B------:R-:W4:Y:S01]  /*2f0c0*/  LDL.LU R12, [R1+0x664] ;  /* 0x00066400010c7983 */ /* 0x000f220000300800 */
[----:B0-----:R-:W-:Y:S01]  /*2f0d0*/  VIADD R0, R0, UR43 ;  /* 0x0000002b00007c36 */ /* 0x001fe20008000000 */
[----:B------:R-:W0:Y:S01]  /*2f0e0*/  LDCU UR43, c[0x0][0x3b8] ;  /* 0x00007700ff2b77ac */ /* 0x000e220008000800 */
[----:B--2---:R-:W-:-:S05]  /*2f0f0*/  F2FP.SATFINITE.E5M2.F32.PACK_AB_MERGE_C R7, R20, R6, RZ ;  /* 0x000000061407723e */ /* 0x004fca00048060ff */
[----:B------:R2:W-:Y:S01]  /*2f100*/  STL [R1+0x6b4], R7 ;  /* 0x0006b40701007387 */ /* 0x0005e20000100800 */
[----:B------:R-:W-:-:S05]  /*2f110*/  F2FP.SATFINITE.E5M2.F32.PACK_AB_MERGE_C R6, R27, R28, RZ ;  /* 0x0000001c1b06723e */ /* 0x000fca00048060ff */
[----:B------:R0:W-:Y:S01]  /*2f120*/  STL [R1+0x1248], R6 ;  /* 0x0012480601007387 */ /* 0x0001e20000100800 */
[----:B--2---:R-:W-:-:S03]  /*2f130*/  F2FP.SATFINITE.E5M2.F32.PACK_AB_MERGE_C R7, R18, R19, RZ ;  /* 0x000000131207723e */ /* 0x004fc600048060ff */
[----:B------:R2:W-:Y:S04]  /*2f140*/  STL [R1+0x6a0], R0 ;  /* 0x0006a00001007387 */ /* 0x0005e80000100800 */
[----:B------:R3:W-:Y:S01]  /*2f150*/  STL [R1+0x1268], R7 ;  /* 0x0012680701007387 */ /* 0x0007e20000100800 */
[----:B0-----:R-:W-:-:S03]  /*2f160*/  F2FP.SATFINITE.E5M2.F32.PACK_AB_MERGE_C R6, R13, R17, RZ ;  /* 0x000000110d06723e */ /* 0x001fc600048060ff */
[----:B------:R-:W4:Y:S04]  /*2f170*/  LDL.LU R28, [R1+0x668] ;  /* 0x00066800011c7983 */ /* 0x000f280000300800 */
[----:B------:R4:W-:Y:S04]  /*2f180*/  STL [R1+0x12b4], R6 ;  /* 0x0012b40601007387 */ /* 0x0009e80000100800 */
[----:B------:R-:W4:Y:S04]  /*2f190*/  LDL.LU R27, [R1+0x66c] ;  /* 0x00066c00011b7983 */ /* 0x000f280000300800 */
[----:B------:R-:W4:Y:S04]  /*2f1a0*/  LDL.LU R19, [R1+0x650] ;  /* 0x0006500001137983 */ /* 0x000f280000300800 */
[----:B------:R-:W4:Y:S04]  /*2f1b0*/  LDL.LU R18, [R1+0x654] ;  /* 0x0006540001127983 */ /* 0x000f280000300800 */
[----:B------:R-:W4:Y:S01]  /*2f1c0*/  LDL.LU R17, [R1+0x658] ;  /* 0x0006580001117983 */ /* 0x000f220000300800 */
[----:B--2---:R-:W-:Y:S01]  /*2f1d0*/  VIADD R0, R0, UR42 ;  /* 0x0000002a00007c36 */ /* 0x004fe20008000000 */
[----:B------:R-:W0:Y:S02]  /*2f1e0*/  LDCU UR42, c[0x0][0x3b8] ;  /* 0x00007700ff2a77ac */ /* 0x000e240008000800 */
[----:B------:R-:W2:Y:S04]  /*2f1f0*/  LDL.LU R13, [R1+0x65c] ;  /* 0x00065c00010d7983 */ /* 0x000ea80000300800 */
[----:B------:R0:W-:Y:S01]  /*2f200*/  STL [R1+0x690], R0 ;  /* 0x0006900001007387 */ /* 0x0001e20000100800 */
[----:B---3--:R-:W-:-:S02]  /*2f210*/  F2FP.SATFINITE.E5M2.F32.PACK_AB_MERGE_C R7, R21, R11, RZ ;  /* 0x0000000b1507723e */ /* 0x008fc400048060ff */
[----:B----4-:R-:W-:Y:S02]  /*2f220*/  F2FP.SATFINITE.E5M2.F32.PACK_AB_MERGE_C R6, R2, R3, RZ ;  /* 0x000000030206723e */ /* 0x010fe400048060ff */
[----:B------:R-:W3:Y:S04]  /*2f230*/  LDL.LU R3, [R1+0x640] ;  /* 0x0006400001037983 */ /* 0x000ee80000300800 */
[----:B------:R-:W-:Y:S04]  /*2f240*/  STL [R1+0x12d4], R7 ;  /* 0x0012d40701007387 */ /* 0x000fe80000100800 */
[----:B------:R-:W3:Y:S01]  /*2f250*/  LDL.LU R2, [R1+0x644] ;  /* 0x0006440001027983 */ /* 0x000ee20000300800 */
[----:B0-----:R-:W-:Y:S01]  /*2f260*/  VIADD R0, R0, UR71 ;  /* 0x0000004700007c36 */ /* 0x001fe20008000000 */
[----:B------:R-:W0:Y:S02]  /*2f270*/  LDCU UR71, c[0x0][0x3b8] ;  /* 0x00007700ff4777ac */ /* 0x000e240008000800 */
[----:B------:R4:W-:Y:S01]  /*2f280*/  STL [R1+0x1378], R6 ;  /* 0x0013780601007387 */ /* 0x0009e20000100800 */
[----:B------:R-:W-:-:S02]  /*2f290*/  F2FP.SATFINITE.E5M2.F32.PACK_AB_MERGE_C R5, R29, R5, RZ ;  /* 0x000000051d05723e */ /* 0x000fc400048060ff */
[----:B----4-:R-:W-:Y:S01]  /*2f2a0*/  F2FP.SATFINITE.E5M2.F32.PACK_AB_MERGE_C R6, R22, R24, RZ ;  /* 0x000000181606723e */ /* 0x010fe200048060ff */
[----:B------:R4:W-:Y:S04]  /*2f2b0*/  STL [R1+0x680], R0 ;  /* 0x0006800001007387 */ /* 0x0009e80000100800 */
[----:B------:R-:W-:Y:S04]  /*2f2c0*/  STL [R1+0x137c], R6 ;  /* 0x00137c0601007387 */ /* 0x000fe80000100800 */
[----:B------:R0:W-:Y:S01]  /*2f2d0*/  STL [R1+0x13f4], R5 ;  /* 0x0013f40501007387 */ /* 0x0001e20000100800 */
[----:B----4-:R-:W-:Y:S01]  /*2f2e0*/  VIADD R0, R0, UR72 ;  /* 0x0000004800007c36 */ /* 0x010fe20008000000 */
[----:B------:R-:W4:Y:S02]  /*2f2f0*/  LDCU UR72, c[0x0][0x3b8] ;  /* 0x00007700ff4877ac */ /* 0x000f240008000800 */
[----:B------:R-:W4:Y:S04]  /*2f300*/  LDL.LU R24, [R1+0x648] ;  /* 0x0006480001187983 */ /* 0x000f280000300800 */
[----:B------:R-:W4:Y:S04]  /*2f310*/  LDL.LU R22, [R1+0x64c] ;  /* 0x00064c0001167983 */ /* 0x000f280000300800 */
[----:B0-----:R-:W4:Y:S04]  /*2f320*/  LDL.LU R5, [R1+0x630] ;  /* 0x0006300001057983 */ /* 0x001f280000300800 */
[----:B------:R0:W-:Y:S04]  /*2f330*/  STL [R1+0x2fc], R0 ;  /* 0x0002fc0001007387 */ /* 0x0001e80000100800 */
[----:B------:R-:W4:Y:S01]  /*2f340*/  LDL.LU R29, [R1+0x634] ;  /* 0x00063400011d7983 */ /* 0x000f220000300800 */
[----:B------:R-:W-:Y:S01]  /*2f350*/  F2FP.SATFINITE.E5M2.F32.PACK_AB_MERGE_C R6, R25, R26, RZ ;  /* 0x0000001a1906723e */ /* 0x000fe200048060ff */
[----:B0-----:R-:W-:Y:S01]  /*2f360*/  VIADD R0, R0, UR73 ;  /* 0x0000004900007c36 */ /* 0x001fe20008000000 */
[----:B------:R-:W0:Y:S03]  /*2f370*/  LDCU UR73, c[0x0][0x3b8] ;  /* 0x00007700ff4977ac */ /* 0x000e260008000800 */
[----:B------:R1:W-:Y:S01]  /*2f380*/  STL [R1+0x1414], R6 ;  /* 0x0014140601007387 */ /* 0x0003e20000100800 */
[----:B------:R-:W-:-:S03]  /*2f390*/  F2FP.SATFINITE.E5M2.F32.PACK_AB_MERGE_C R7, R12, R14, RZ ;  /* 0x0000000e0c07723e */ /* 0x000fc600048060ff */
[----:B-1----:R-:W4:Y:S04]  /*2f3a0*/  LDL.LU R6, [R1+0x638] ;  /* 0x0006380001067983 */ /* 0x002f280000300800 */
[----:B------:R-:W-:Y:S04]  /*2f3b0*/  STL [R1+0x13c0], R7 ;  /* 0x0013c00701007387 */ /* 0x000fe80000100800 */
[----:B------:R-:W4:Y:S04]  /*2f3c0*/  LDL.LU R20, [R1+0x63c] ;  /* 0x00063c0001147983 */ /* 0x000f280000300800 */
[----:B------:R-:W4:Y:S04]  /*2f3d0*/  LDL.LU R11, [R1+0x620] ;  /* 0x00062000010b7983 */ /* 0x000f280000300800 */
[----:B------:R1:W-:Y:S04]  /*2f3e0*/  STL [R1+0x2f8], R0 ;  /* 0x0002f80001007387 */ /* 0x0003e80000100800 */
[----:B------:R-:W4:Y:S04]  /*2f3f0*/  LDL.LU R21, [R1+0x624] ;  /* 0x0006240001157983 */ /* 0x000f280000300800 */
[----:B------:R-:W4:Y:S04]  /*2f400*/  LDL.LU R14, [R1+0x628] ;  /* 0x00062800010e7983 */ /* 0x000f280000300800 */
[----:B------:R-:W4:Y:S01]  /*2f410*/  LDL R12, [R1+0x62c] ;  /* 0x00062c00010c7983 */ /* 0x000f220000100800 */
[----:B-1----:R-:W-:Y:S01]  /*2f420*/  VIADD R0, R0, UR74 ;  /* 0x0000004a00007c36 */ /* 0x002fe20008000000 */
[----:B------:R-:W1:Y:S01]  /*2f430*/  LDCU UR74, c[0x0][0x3b8] ;  /* 0x00007700ff4a77ac */ /* 0x000e620008000800 */
[----:B------:R-:W-:-:S02]  /*2f440*/  F2FP.SATFINITE.E5M2.F32.PACK_AB_MERGE_C R8, R27, R28, RZ ;  /* 0x0000001c1b08723e */ /* 0x000fc400048060ff */
[----:B------:R-:W4:Y:S01]  /*2f450*/  LDL.LU R28, [R1+0x610] ;  /* 0x00061000011c7983 */ /* 0x000f220000300800 */
[----:B------:R-:W-:-:S03]  /*2f460*/  F2FP.SATFINITE.E5M2.F32.PACK_AB_MERGE_C R7, R18, R19, RZ ;  /* 0x000000131207723e */ /* 0x000fc600048060ff */
[----:B------:R-:W-:Y:S04]  /*2f470*/  STL [R1+0x13b8], R8 ;  /* 0x0013b80801007387 */ /* 0x000fe80000100800 */
[----:B------:R-:W4:Y:S04]  /*2f480*/  LDL.LU R27, [R1+0x614] ;  /* 0x00061400011b7983 */ /* 0x000f280000300800 */
[----:B------:R2:W-:Y:S02]  /*2f490*/  STL [R1+0x12f0], R7 ;  /* 0x0012f00701007387 */ /* 0x0005e40000100800 */
[----:B--2---:R-:W-:-:S02]  /*2f4a0*/  F2FP.SATFINITE.E5M2.F32.PACK_AB_MERGE_C R7, R13, R17, RZ ;  /* 0x000000110d07723e */ /* 0x004fc400048060ff */
[----:B------:R-:W2:Y:S04]  /*2f4b0*/  LDL.LU R17, [R1+0x618] ;  /* 0x0006180001117983 */ /* 0x000ea80000300800 */
[----:B------:R-:W-:Y:S04]  /*2f4c0*/  STL [R1+0x2f4], R0 ;  /* 0x0002f40001007387 */ /* 0x000fe80000100800 */
[----:B------:R-:W-:Y:S04]  /*2f4d0*/  STL [R1+0x1424], R7 ;  /* 0x0014240701007387 */ /* 0x000fe80000100800 */
[----:B------:R-:W2:Y:S04]  /*2f4e0*/  LDL.LU R13, [R1+0x61c] ;  /* 0x00061c00010d7983 */ /* 0x000ea80000300800 */
[----:B------:R-:W2:Y:S04]  /*2f4f0*/  LDL.LU R26, [R1+0x600] ;  /* 0x00060000011a7983 */ /* 0x000ea80000300800 */
[----:B------:R-:W2:Y:S01]  /*2f500*/  LDL.LU R25, [R1+0x604] ;  /* 0x0006040001197983 */ /* 0x000ea20000300800 */
[----:B---3--:R-:W-:-:S05]  /*2f510*/  F2FP.SATFINITE.E5M2.F32.PACK_AB_MERGE_C R2, R2, R3, RZ ;  /* 0x000000030202723e */ /* 0x008fca00048060ff */
[----:B------:R3:W-:Y:S04]  /*2f520*/  STL [R1+0x128c], R2 ;  /* 0x00128c0201007387 */ /* 0x0007e80000100800 */
[----:B------:R-:W2:Y:S04]  /*2f530*/  LDL.LU R19, [R1+0x608] ;  /* 0x0006080001137983 */ /* 0x000ea80000300800 */
[----:B------:R-:W2:Y:S04]  /*2f540*/  LDL.LU R18, [R1+0x60c] ;  /* 0x00060c0001127983 */ /* 0x000ea80000300800 */
[----:B------:R-:W2:Y:S04]  /*2f550*/  LDL.LU R3, [R1+0x5f0] ;  /* 0x0005f00001037983 */ /* 0x000ea80000300800 */
[----:B---3--:R-:W3:Y:S01]  /*2f560*/  LDL.LU R2, [R1+0x5f4] ;  /* 0x0005f40001027983 */ /* 0x008ee20000300800 */
[----:B------:R-:W-:Y:S01]  /*2f570*/  VIADD R0, R0, UR77 ;  /* 0x0000004d00007c36 */ /* 0x000fe20008000000 */
[----:B------:R-:W0:Y:S04]  /*2f580*/  LDCU UR77, c[0x0][0x3b8] ;  /* 0x00007700ff4d77ac */ /* 0x000e280008000800 */
[----:B------:R1:W-:Y:S01]  /*2f590*/  STL [R1+0x2f0], R0 ;  /* 0x0002f00001007387 */ /* 0x0003e20000100800 */
[----:B----4-:R-:W-:-:S05]  /*2f5a0*/  F2FP.SATFINITE.E5M2.F32.PACK_AB_MERGE_C R7, R22, R24, RZ ;  /* 0x000000181607723e */ /* 0x010fca00048060ff */
[----:B------:R-:W-:Y:S01]  /*2f5b0*/  STL [R1+0x12cc], R7 ;  /* 0x0012cc0701007387 */ /* 0x000fe20000100800 */
[----:B-1----:R-:W-:Y:S01]  /*2f5c0*/  VIADD R0, R0, UR76 ;  /* 0x0000004c00007c36 */ /* 0x002fe20008000000 */
[----:B------:R-:W1:Y:S02]  /*2f5d0*/  LDCU UR76, c[0x0][0x3b8] ;  /* 0x00007700ff4c77ac */ /* 0x000e640008000800 */
[----:B------:R-:W4:Y:S01]  /*2f5e0*/  LDL.LU R24, [R1+0x5f8] ;  /* 0x0005f80001187983 */ /* 0x000f220000300800 */
[----:B------:R-:W-:-:S05]  /*2f5f0*/  F2FP.SATFINITE.E5M2.F32.PACK_AB_MERGE_C R5, R29, R5, RZ ;  /* 0x000000051d05723e */ /* 0x000fca00048060ff */
[----:B------:R0:W-:Y:S04]  /*2f600*/  STL [R1+0x1230], R5 ;  /* 0x0012300501007387 */ /* 0x0001e80000100800 */
[----:B------:R-:W4:Y:S04]  /*2f610*/  LDL.LU R22, [R1+0x5fc] ;  /* 0x0005fc0001167983 */ /* 0x000f280000300800 */
[----:B0-----:R-:W4:Y:S04]  /*2f620*/  LDL.LU R5, [R1+0x5e0] ;  /* 0x0005e00001057983 */ /* 0x001f280000300800 */
[----:B------:R0:W-:Y:S04]  /*2f630*/  STL [R1+0x2ec], R0 ;  /* 0x0002ec0001007387 */ /* 0x0001e80000100800 */
[----:B------:R-:W4:Y:S01]  /*2f640*/  LDL.LU R29, [R1+0x5e4] ;  /* 0x0005e400011d7983 */ /* 0x000f220000300800 */
[----:B------:R-:W-:Y:S01]  /*2f650*/  F2FP.SATFINITE.E5M2.F32.PACK_AB_MERGE_C R7, R20, R6, RZ ;  /* 0x000000061407723e */ /* 0x000fe200048060ff */
[----:B0-----:R-:W-:Y:S01]  /*2f660*/  VIADD R0, R0, UR44 ;  /* 0x0000002c00007c36 */ /* 0x001fe20008000000 */
[----:B------:R-:W0:Y:S03]  /*2f670*/  LDCU UR44, c[0x0][0x3b8] ;  /* 0x00007700ff2c77ac */ /* 0x000e260008000800 */
[----:B------:R-:W-:Y:S01]  /*2f680*/  STL [R1+0x142c], R7 ;  /* 0x00142c0701007387 */ /* 0x000fe20000100800 */
[----:B------:R-:W-:-:S05]  /*2f690*/  F2FP.SATFINITE.E5M2.F32.PACK_AB_MERGE_C R6, R21, R11, RZ ;  /* 0x0000000b1506723e */ /* 0x000fca00048060ff */
[----:B------:R0:W-:Y:S02]  /*2f6a0*/  STL [R1+0x624], R6 ;  /* 0x0006240601007387 */ /* 0x0001e40000100800 */
[----:B0-----:R-:W-:Y:S02]  /*2f6b0*/  F2FP.SATFINITE.E5M2.F32.PACK_AB_MERGE_C R6, R12, R14, RZ ;  /* 0x0000000e0c06723e */ /* 0x001fe400048060ff */
[----:B------:R-:W4:Y:S04]  /*2f6c0*/  LDL.LU R14, [R1+0x5e8] ;  /* 0x0005e800010e7983 */ /* 0x000f280000300800 */
[----:B------:R0:W-:Y:S04]  /*2f6d0*/  STL [R1+0x2e8], R0 ;  /* 0x0002e80001007387 */ /* 0x0001e80000100800 */
[----:B------:R1:W-:Y:S04]  /*2f6e0*/  STL [R1+0x620], R6 ;  /* 0x0006200601007387 */ /* 0x0003e80000100800 */
[----:B------:R-:W4:Y:S01]  /*2f6f0*/  LDL.LU R12, [R1+0x5ec] ;  /* 0x0005ec00010c7983 */ /* 0x000f220000300800 */
[----:B0-----:R-:W-:Y:S01]  /*2f700*/  VIADD R0, R0, UR45 ;  /* 0x0000002d00007c36 */ /* 0x001fe20008000000 */
[----:B------:R-:W0:Y:S01]  /*2f710*/  LDCU UR45, c[0x0][0x3b8] ;  /* 0x00007700ff2d77ac */ /* 0x000e220008000800 */
[----:B-1----:R-:W-:-:S02]  /*2f720*/  F2FP.SATFINITE.E5M2.F32.PACK_AB_MERGE_C R6, R27, R28, RZ ;  /* 0x0000001c1b06723e */ /* 0x002fc400048060ff */
[----:B------:R-:W4:Y:S04]  /*2f730*/  LDL.LU R28, [R1+0x5d0] ;  /* 0x0005d000011c7983 */ /* 0x000f280000300800 */
[----:B------:R2:W-:Y:S04]  /*2f740*/  STL [R1+0x610], R6 ;  /* 0x0006100601007387 */ /* 0x0005e80000100800 */
[----:B------:R-:W4:Y:S04]  /*2f750*/  LDL.LU R27, [R1+0x5d4] ;  /* 0x0005d400011b7983 */ /* 0x000f280000300800 */
[----:B------:R1:W-:Y:S01]  /*2f760*/  STL [R1+0x2e4], R0 ;  /* 0x0002e40001007387 */ /* 0x0003e20000100800 */
[----:B--2---:R-:W-:-:S03]  /*2f770*/  F2FP.SATFINITE.E5M2.F32.PACK_AB_MERGE_C R6, R13, R17, RZ ;  /* 0x000000110d06723e */ /* 0x004fc600048060ff */
[----:B------:R-:W2:Y:S04]  /*2f780*/  LDL.LU R17, [R1+0x5d8] ;  /* 0x0005d80001117983 */ /* 0x000ea80000300800 */
[----:B------:R-:W2:Y:S04]  /*2f790*/  LDL.LU R13, [R1+0x5dc] ;  /* 0x0005dc00010d7983 */ /* 0x000ea80000300800 */
[----:B------:R0:W-:Y:S01]  /*2f7a0*/  STL [R1+0x1430], R6 ;  /* 0x0014300601007387 */ /* 0x0001e20000100800 */
[----:B-1----:R-:W-:Y:S01]  /*2f7b0*/  VIADD R0, R0, UR75 ;  /* 0x0000004b00007c36 */ /* 0x002fe20008000000 */
[----:B------:R-:W1:Y:S01]  /*2f7c0*/  LDCU UR75, c[0x0][0x3b8] ;  /* 0x00007700ff4b77ac */ /* 0x000e620008000800 */
[----:B0-----:R-:W-:-:S05]  /*2f7d0*/  F2FP.SATFINITE.E5M2.F32.PACK_AB_MERGE_C R6, R25, R26, RZ ;  /* 0x0000001a1906723e */ /* 0x001fca00048060ff */
[----:B------:R0:W-:Y:S04]  /*2f7e0*/  STL [R1+0x604], R6 ;  /* 0x0006040601007387 */ /* 0x0001e80000100800 */
[----:B------:R-:W2:Y:S01]  /*2f7f0*/  LDL.LU R11, [R1+0x2b0] ;  /* 0x0002b000010b7983 */ /* 0x000ea20000300800 */
[----:B0-----:R-:W-:-:S03]  /*2f800*/  F2FP.SATFINITE.E5M2.F32.PACK_AB_MERGE_C R6, R18, R19, RZ ;  /* 0x000000131206723e */ /* 0x001fc600048060ff */
[----:B------:R-:W-:Y:S01]  /*2f810*/  STL [R1+0x2e0], R0 ;  /* 0x0002e00001007387 */ /* 0x000fe20000100800 */
[----:B---3--:R-:W-:-:S03]  /*2f820*/  F2FP.SATFINITE.E5M2.F32.PACK_AB_MERGE_C R2, R2, R3, RZ ;  /* 0x000000030202723e */ /* 0x008fc600048060ff */
[----:B------:R-:W-:Y:S04]  /*2f830*/  STL [R1+0x600], R6 ;  /* 0x0006000601007387 */ /* 0x000fe80000100800 */
[----:B------:R-:W3:Y:S04]  /*2f840*/  LDL.LU R19, [R1+0x2b4] ;  /* 0x0002b40001137983 */ /* 0x000ee80000300800 */
[----:B------:R-:W3:Y:S04]  /*2f850*/  LDL.LU R21, [R1+0x2b8] ;  /* 0x0002b80001157983 */ /* 0x000ee80000300800 */
[----:B------:R-:W3:Y:S04]  /*2f860*/  LDL.LU R18, [R1+0x2bc] ;  /* 0x0002bc0001127983 */ /* 0x000ee80000300800 */
[----:B------:R0:W-:Y:S04]  /*2f870*/  STL [R1+0x5f0], R2 ;  /* 0x0005f00201007387 */ /* 0x0001e80000100800 */
[----:B------:R-:W3:Y:S04]  /*2f880*/  LDL.LU R3, [R1+0x5c0] ;  /* 0x0005c00001037983 */ /* 0x000ee80000300800 */
[----:B0-----:R-:W3:Y:S01]  /*2f890*/  LDL.LU R2, [R1+0x5c4] ;  /* 0x0005c40001027983 */ /* 0x001ee20000300800 */
[----:B------:R-:W-:Y:S01]  /*2f8a0*/  VIADD R0, R0, UR70 ;  /* 0x0000004600007c36 */ /* 0x000fe20008000000 */
[----:B----4-:R-:W-:Y:S01]  /*2f8b0*/  F2FP.SATFINITE.E5M2.F32.PACK_AB_MERGE_C R6, R22, R24, RZ ;  /* 0x000000181606723e */ /* 0x010fe200048060ff */
[----:B------:R-:W0:Y:S03]  /*2f8c0*/  LDCU UR70, c[0x0][0x3b8] ;  /* 0x00007700ff4677ac */ /* 0x000e260008000800 */
[----:B------:R4:W-:Y:S01]  /*2f8d0*/  STL [R1+0x2dc], R0 ;  /* 0x0002dc0001007387 */ /* 0x0009e20000100800 */
[----:B------:R-:W-:-:S03]  /*2f8e0*/  F2FP.SATFINITE.E5M2.F32.PACK_AB_MERGE_C R5, R29, R5, RZ ;  /* 0x000000051d05723e */ /* 0x000fc600048060ff */
[----:B------:R-:W-:Y:S04]  /*2f8f0*/  STL [R1+0x1434], R6 ;  /* 0x0014340601007387 */ /* 0x000fe80000100800 */
[----:B------:R-:W3:Y:S01]  /*2f900*/  LDL.LU R26, [R1+0x5c8] ;  /* 0x0005c800011a7983 */ /* 0x000ee20000300800 */
[----:B----4-:R-:W-:Y:S01]  /*2f910*/  VIADD R0, R0, UR6 ;  /* 0x0000000600007c36 */ /* 0x010fe20008000000 */
[----:B------:R-:W4:Y:S02]  /*2f920*/  LDCU UR6, c[0x0][0x3b8] ;  /* 0x00007700ff0677ac */ /* 0x000f240008000800 */
[----:B------:R0:W-:Y:S04]  /*2f930*/  STL [R1+0x5e0], R5 ;  /* 0x0005e00501007387 */ /* 0x0001e80000100800 */
[----:B------:R-:W4:Y:S04]  /*2f940*/  LDL.LU R25, [R1+0x5cc] ;  /* 0x0005cc0001197983 */ /* 0x000f280000300800 */
[----:B------:R-:W4:Y:S04]  /*2f950*/  LDL.LU R24, [R1+0x5b0] ;  /* 0x0005b00001187983 */ /* 0x000f280000300800 */
[----:B------:R1:W-:Y:S04]  /*2f960*/  STL [R1+0x2d8], R0 ;  /* 0x0002d80001007387 */ /* 0x0003e80000100800 */
[----:B------:R-:W4:Y:S04]  /*2f970*/  LDL.LU R22, [R1+0x5b4] ;  /* 0x0005b40001167983 */ /* 0x000f280000300800 */
[----:B0-----:R-:W4:Y:S04]  /*2f980*/  LDL.LU R5, [R1+0x5b8] ;  /* 0x0005b80001057983 */ /* 0x001f280000300800 */
[----:B------:R-:W4:Y:S01]  /*2f990*/  LDL.LU R29, [R1+0x5bc] ;  /* 0x0005bc00011d7983 */ /* 0x000f220000300800 */
[----:B-1----:R-:W-:Y:S01]  /*2f9a0*/  VIADD R0, R0, UR7 ;  /* 0x0000000700007c36 */ /* 0x002fe20008000000 */
[----:B------:R-:W0:Y:S01]  /*2f9b0*/  LDCU UR7, c[0x0][0x3b8] ;  /* 0x00007700ff0777ac */ /* 0x000e220008000800 */
[----:B------:R-:W-:-:S05]  /*2f9c0*/  F2FP.SATFINITE.E5M2.F32.PACK_AB_MERGE_C R6, R12, R14, RZ ;  /* 0x0000000e0c06723e */ /* 0x000fca00048060ff */
[----:B------:R1:W-:Y:S04]  /*2f9d0*/  STL [R1+0xa4], R6 ;  /* 0x0000a40601007387 */ /* 0x0003e80000100800 */
[----:B------:R-:W4:Y:S04]  /*2f9e0*/  LDL.LU R14, [R1+0x5a0] ;  /* 0x0005a000010e7983 */ /* 0x000f280000300800 */
[----:B------:R-:W4:Y:S01]  /*2f9f0*/  LDL R12, [R1+0x5a4] ;  /* 0x0005a400010c7983 */ /* 0x000f220000100800 */
[----:B-1----:R-:W-:-:S05]  /*2fa00*/  F2FP.SATFINITE.E5M2.F32.PACK_AB_MERGE_C R6, R27, R28, RZ ;  /* 0x0000001c1b06723e */ /* 0x002fca00048060ff */
[----:B------:R2:W-:Y:S04]  /*2fa10*/  STL [R1+0x2778], R6 ;  /* 0x0027780601007387 */ /* 0x0005e80000100800 */
[----:B------:R-:W4:Y:S04]  /*2fa20*/  LDL.LU R28, [R1+0x5a8] ;  /* 0x0005a800011c7983 */ /* 0x000f280000300800 */
[----:B------:R1:W-:Y:S01]  /*2fa30*/  STL [R1+0x2d4], R0 ;  /* 0x0002d40001007387 */ /* 0x0003e20000100800 */
[----:B--2---:R-:W-:-:S05]  /*2fa40*/  F2FP.SATFINITE.E5M2.F32.PACK_AB_MERGE_C R6, R13, R17, RZ ;  /* 0x000000110d06723e */ /* 0x004fca00048060ff */
[----:B------:R-:W-:Y:S04]  /*2fa50*/  STL [R1+0x147c], R6 ;  /* 0x00147c0601007387 */ /* 0x000fe80000100800 */
[----:B------:R-:W2:Y:S04]  /*2fa60*/  LDL.LU R27, [R1+0x5ac] ;  /* 0x0005ac00011b7983 */ /* 0x000ea80000300800 */
[----:B------:R-:W2:Y:S04]  /*2fa70*/  LDL.LU R17, [R1+0x590] ;  /* 0x0005900001117983 */ /* 0x000ea80000300800 */
[----:B------:R-:W2:Y:S01]  /*2fa80*/  LDL.LU R13, [R1+0x594] ;  /* 0x00059400010d7983 */ /* 0x000ea20000300800 */
[----:B-1----:R-:W-:Y:S01]  /*2fa90*/  VIADD R0, R0, UR8 ;  /* 0x0000000800007c36 */ /* 0x002fe20008000000 */
[----:B------:R-:W1:Y:S01]  /*2faa0*/  LDCU UR8, c[0x0][0x3b8] ;  /* 0x00007700ff0877ac */ /* 0x000e620008000800 */
[----:B---3--:R-:W-:-:S02]  /*2fab0*/  F2FP.SATFINITE.E5M2.F32.PACK_AB_MERGE_C R19, R19, R11, RZ ;  /* 0x0000000b1313723e */ /* 0x008fc400048060ff */
[----:B------:R-:W-:-:S03]  /*2fac0*/  F2FP.SATFINITE.E5M2.F32.PACK_AB_MERGE_C R18, R18, R21, RZ ;  /* 0x000000151212723e */ /* 0x000fc600048060ff */
[----:B------:R-:W-:Y:S04]  /*2fad0*/  STL [R1+0x2780], R19 ;  /* 0x0027801301007387 */ /* 0x000fe80000100800 */
[----:B------:R-:W-:Y:S04]  /*2fae0*/  STL [R1+0x2784], R18 ;  /* 0x0027841201007387 */ /* 0x000fe80000100800 */
[----:B------:R3:W-:Y:S04]  /*2faf0*/  STL [R1+0x2d0], R0 ;  /* 0x0002d00001007387 */ /* 0x0007e80000100800 */
[----:B------:R-:W2:Y:S01]  /*2fb00*/  LDL.LU R9, [R1+0x598] ;  /* 0x0005980001097983 */ /* 0x000ea20000300800 */
[----:B------:R-:W-:Y:S01]  /*2fb10*/  F2FP.SATFINITE.E5M2.F32.PACK_AB_MERGE_C R2, R2, R3, RZ ;  /* 0x000000030202723e */ /* 0x000fe200048060ff */
[----:B---3--:R-:W-:-:S04]  /*2fb20*/  VIADD R0, R0, UR9 ;  /* 0x0000000900007c36 */ /* 0x008fc80008000000 */
[----:B------:R3:W-:Y:S01]  /*2fb30*/  STL [R1+0x5c4], R2 ;  /* 0x0005c40201007387 */ /* 0x0007e20000100800 */
[----:B------:R-:W0:Y:S03]  /*2fb40*/  LDCU UR9, c[0x0][0x3b8] ;  /* 0x00007700ff0977ac */ /* 0x000e260008000800 */
[----:B------:R-:W2:Y:S04]  /*2fb50*/  LDL.LU R7, [R1+0x59c] ;  /* 0x00059c0001077983 */ /* 0x000ea80000300800 */
[----:B------:R-:W2:Y:S04]  /*2fb60*/  LDL.LU R3, [R1+0x580] ;  /* 0x0005800001037983 */ /* 0x000ea80000300800 */
[----:B------:R0:W-:Y:S04]  /*2fb70*/  STL [R1+0x2cc], R0 ;  /* 0x0002cc0001007387 */ /* 0x0001e80000100800 */
[----:B---3--:R-:W3:Y:S01]  /*2fb80*/  LDL.LU R2, [R1+0x584] ;  /* 0x0005840001027983 */ /* 0x008ee20000300800 */
[----:B----4-:R-:W-:-:S03]  /*2fb90*/  F2FP.SATFINITE.E5M2.F32.PACK_AB_MERGE_C R8, R25, R26, RZ ;  /* 0x0000001a1908723e */ /* 0x010fc600048060ff */
[----:B------:R-:W4:Y:S04]  /*2fba0*/  LDL.LU R20, [R1+0x588] ;  /* 0x0005880001147983 */ /* 0x000f280000300800 */
[----:B------:R-:W-:Y:S04]  /*2fbb0*/  STL [R1+0x5c0], R8 ;  /* 0x0005c00801007387 */ /* 0x000fe80000100800 */
[----:B------:R-:W4:Y:S01]  /*2fbc0*/  LDL.LU R11, [R1+0x58c] ;  /* 0x00058c00010b7983 */ /* 0x000f220000300800 */
[----:B------:R-:W-:Y:S01]  /*2fbd0*/  F2FP.SATFINITE.E5M2.F32.PACK_AB_MERGE_C R6, R22, R24, RZ ;  /* 0x000000181606723e */ /* 0x000fe200048060ff */
[----:B0-----:R-:W-:Y:S01]  /*2fbe0*/  VIADD R0, R0, UR10 ;  /* 0x0000000a00007c36 */ /* 0x001fe20008000000 */
[----:B------:R-:W0:Y:S03]  /*2fbf0*/  LDCU UR10, c[0x0][0x3b8] ;  /* 0x00007700ff0a77ac */ /* 0x000e260008000800 */
[----:B------:R1:W-:Y:S04]  /*2fc00*/  STL [R1+0x122c], R6 ;  /* 0x00122c0601007387 */ /* 0x0003e80000100800 */
[----:B------:R-:W4:Y:S04]  /*2fc10*/  LDL.LU R21, [R1+0x570] ;  /* 0x0005700001157983 */ /* 0x000f280000300800 */
[----:B------:R-:W4:Y:S01]  /*2fc20*/  LDL.LU R22, [R1+0x574] ;  /* 0x0005740001167983 */ /* 0x000f220000300800 */
[----:B-1----:R-:W-:-:S03]  /*2fc30*/  F2FP.SATFINITE.E5M2.F32.PACK_AB_MERGE_C R6, R29, R5, RZ ;  /* 0x000000051d06723e */ /* 0x002fc600048060ff */
[----:B------:R1:W-:Y:S04]  /*2fc40*/  STL [R1+0x2c8], R0 ;  /* 0x0002c80001007387 */ /* 0x0003e80000100800 */
[----:B------:R-:W-:Y:S01]  /*2fc50*/  STL [R1+0x1234], R6 ;  /* 0x0012340601007387 */ /* 0x000fe20000100800 */
[----:B-1----:R-:W-:Y:S01]  /*2fc60*/  VIADD R0, R0, UR11 ;  /* 0x0000000b00007c36 */ /* 0x002fe20008000000 */
[----:B------:R-:W1:Y:S01]  /*2fc70*/  LDCU UR11, c[0x0][0x3b8] ;  /* 0x00007700ff0b77ac */ /* 0x000e620008000800 */
[----:B------:R-:W-:-:S05]  /*2fc80*/  F2FP.SATFINITE.E5M2.F32.PACK_AB_MERGE_C R5, R12, R14, RZ ;  /* 0x0000000e0c05723e */ /* 0x000fca00048060ff */
[----:B------:R-:W-:Y:S04]  /*2fc90*/  STL [R1+0x1284], R5 ;  /* 0x0012840501007387 */ /* 0x000fe80000100800 */
[----:B------:R-:W4:Y:S04]  /*2fca0*/  LDL.LU R26, [R1+0x578] ;  /* 0x00057800011a7983 */ /* 0x000f280000300800 */
[----:B------:R-:W4:Y:S04]  /*2fcb0*/  LDL.LU R25, [R1+0x57c] ;  /* 0x00057c0001197983 */ /* 0x000f280000300800 */
[----:B------:R-:W4:Y:S04]  /*2fcc0*/  LDL.LU R14, [R1+0x560] ;  /* 0x00056000010e7983 */ /* 0x000f280000300800 */
[----:B------:R0:W-:Y:S04]  /*2fcd0*/  STL [R1+0x2c4], R0 ;  /* 0x0002c40001007387 */ /* 0x0001e80000100800 */
[----:B------:R-:W4:Y:S04]  /*2fce0*/  LDL.LU R12, [R1+0x564] ;  /* 0x00056400010c7983 */ /* 0x000f280000300800 */
[----:B------:R-:W4:Y:S01]  /*2fcf0*/  LDL.LU R8, [R1+0x568] ;  /* 0x0005680001087983 */ /* 0x000f220000300800 */
[----:B0-----:R-:W-:Y:S01]  /*2fd00*/  VIADD R0, R0, UR12 ;  /* 0x0000000c00007c36 */ /* 0x001fe20008000000 */
[----:B------:R-:W0:Y:S01]  /*2fd10*/  LDCU UR12, c[0x0][0x3b8] ;  /* 0x00007700ff0c77ac */ /* 0x000e220008000800 */
[----:B--2---:R-:W-:-:S05]  /*2fd20*/  F2FP.SATFINITE.E5M2.F32.PACK_AB_MERGE_C R6, R27, R28, RZ ;  /* 0x0000001c1b06723e */ /* 0x004fca00048060ff */
[----:B------:R-:W-:Y:S01]  /*2fd30*/  STL [R1+0x1288], R6 ;  /* 0x0012880601007387 */ /* 0x000fe20000100800 */
[----:B------:R-:W-:-:S03]  /*2fd40*/  F2FP.SATFINITE.E5M2.F32.PACK_AB_MERGE_C R5, R13, R17, RZ ;  /* 0x000000110d05723e */ /* 0x000fc600048060ff */
[----:B------:R-:W2:Y:S04]  /*2fd50*/  LDL.LU R24, [R1+0x56c] ;  /* 0x00056c0001187983 */ /* 0x000ea80000300800 */
[----:B------:R0:W-:Y:S04]  /*2fd60*/  STL [R1+0x1370], R5 ;  /* 0x0013700501007387 */ /* 0x0001e80000100800 */
[----:B0-----:R-:W2:Y:S04]  /*2fd70*/  LDL.LU R5, [R1+0x550] ;  /* 0x0005500001057983 */ /* 0x001ea80000300800 */
[----:B------:R-:W2:Y:S04]  /*2fd80*/  LDL.LU R29, [R1+0x554] ;  /* 0x00055400011d7983 */ /* 0x000ea80000300800 */
[----:B------:R-:W2:Y:S04]  /*2fd90*/  LDL.LU R28, [R1+0x558] ;  /* 0x00055800011c7983 */ /* 0x000ea80000300800 */
[----:B------:R-:W2:Y:S04]  /*2fda0*/  LDL.LU R27, [R1+0x55c] ;  /* 0x00055c00011b7983 */ /* 0x000ea80000300800 */
[----:B------:R-:W2:Y:S04]  /*2fdb0*/  LDL.LU R17, [R1+0x540] ;  /* 0x0005400001117983 */ /* 0x000ea80000300800 */
[----:B------:R-:W2:Y:S04]  /*2fdc0*/  LDL.LU R13, [R1+0x544] ;  /* 0x00054400010d7983 */ /* 0x000ea80000300800 */
[----:B------:R-:W-:Y:S01]  /*2fdd0*/  STL [R1+0x2c0], R0 ;  /* 0x0002c00001007387 */ /* 0x000fe20000100800 */
[----:B------:R-:W-:-:S05]  /*2fde0*/  F2FP.SATFINITE.E5M2.F32.PACK_AB_MERGE_C R6, R7, R9, RZ ;  /* 0x000000090706723e */ /* 0x000fca00048060ff */
[----:B------:R-:W-:Y:S01]  /*2fdf0*/  STL [R1+0x12f4], R6 ;  /* 0x0012f40601007387 */ /* 0x000fe20000100800 */
[----:B---3--:R-:W-:-:S05]  /*2fe00*/  F2FP.SATFINITE.E5M2.F32.PACK_AB_MERGE_C R2, R2, R3, RZ ;  /* 0x000000030202723e */ /* 0x008fca00048060ff */
[----:B------:R0:W-:Y:S04]  /*2fe10*/  STL [R1+0x13bc], R2 ;  /* 0x0013bc0201007387 */ /* 0x0001e80000100800 */
[----:B------:R-:W3:Y:S04]  /*2fe20*/  LDL.LU R3, [R1+0x548] ;  /* 0x0005480001037983 */ /* 0x000ee80000300800 */
[----:B0-----:R-:W3:Y:S01]  /*2fe30*/  LDL.LU R2, [R1+0x54c] ;  /* 0x00054c0001027983 */ /* 0x001ee20000300800 */
[----:B------:R-:W-:Y:S01]  /*2fe40*/  VIADD R0, R0, UR13 ;  /* 0x0000000d00007c36 */ /* 0x000fe20008000000 */
[----:B----4-:R-:W-:Y:S01]  /*2fe50*/  F2FP.SATFINITE.E5M2.F32.PACK_AB_MERGE_C R6, R11, R20, RZ ;  /* 0x000000140b06723e */ /* 0x010fe200048060ff */
[----:B------:R-:W0:Y:S03]  /*2fe60*/  LDCU UR13, c[0x0][0x3b8] ;  /* 0x00007700ff0d77ac */ /* 0x000e260008000800 */
[----:B------:R4:W-:Y:S01]  /*2fe70*/  STL [R1+0x2bc], R0 ;  /* 0x0002bc0001007387 */ /* 0x0009e20000100800 */
[----:B------:R-:W-:-:S05]  /*2fe80*/  F2FP.SATFINITE.E5M2.F32.PACK_AB_MERGE_C R11, R22, R21, RZ ;  /* 0x00000015160b723e */ /* 0x000fca00048060ff */
[----:B------:R-:W-:Y:S01]  /*2fe90*/  STL [R1+0x16c8], R11 ;  /* 0x0016c80b01007387 */ /* 0x000fe20000100800 */
[----:B----4-:R-:W-:Y:S01]  /*2fea0*/  VIADD R0, R0, UR14 ;  /* 0x0000000e00007c36 */ /* 0x010fe20008000000 */
[----:B------:R-:W4:Y:S02]  /*2feb0*/  LDCU UR14, c[0x0][0x3b8] ;  /* 0x00007700ff0e77ac */ /* 0x000f240008000800 */
[----:B------:R0:W-:Y:S04]  /*2fec0*/  STL [R1+0x13cc], R6 ;  /* 0x0013cc0601007387 */ /* 0x0001e80000100800 */
[----:B------:R-:W4:Y:S04]  /*2fed0*/  LDL.LU R7, [R1+0x530] ;  /* 0x0005300001077983 */ /* 0x000f280000300800 */
[----:B------:R-:W4:Y:S04]  /*2fee0*/  LDL.LU R20, [R1+0x534] ;  /* 0x0005340001147983 */ /* 0x000f280000300800 */
[----:B------:R-:W4:Y:S04]  /*2fef0*/  LDL.LU R21, [R1+0x538] ;  /* 0x0005380001157983 */ /* 0x000f280000300800 */
[----:B------:R0:W-:Y:S04]  /*2ff00*/  STL [R1+0x2b8], R0 ;  /* 0x0002b80001007387 */ /* 0x0001e80000100800 */
[----:B------:R-:W4:Y:S01]  /*2ff10*/  LDL.LU R22, [R1+0x53c] ;  /* 0x00053c0001167983 */ /* 0x000f220000300800 */
[----:B------:R-:W-:-:S03]  /*2ff20*/  F2FP.SATFINITE.E5M2.F32.PACK_AB_MERGE_C R9, R25, R26, RZ ;  /* 0x0000001a1909723e */ /* 0x000fc600048060ff */
[----:B------:R-:W4:Y:S04]  /*2ff30*/  LDL.LU R26, [R1+0x520] ;  /* 0x00052000011a7983 */ /* 0x000f280000300800 */
[----:B------:R-:W-:Y:S04]  /*2ff40*/  STL [R1+0x139c], R9 ;  /* 0x00139c0901007387 */ /* 0x000fe80000100800 */
[----:B------:R-:W4:Y:S01]  /*2ff50*/  LDL.LU R25, [R1+0x524] ;  /* 0x0005240001197983 */ /* 0x000f220000300800 */
[----:B0-----:R-:W-:Y:S01]  /*2ff60*/  F2FP.SATFINITE.E5M2.F32.PACK_AB_MERGE_C R6, R12, R14, RZ ;  /* 0x0000000e0c06723e */ /* 0x001fe200048060ff */
[----:B------:R-:W-:Y:S01]  /*2ff70*/  VIADD R0, R0, UR15 ;  /* 0x0000000f00007c36 */ /* 0x000fe20008000000 */
[----:B------:R-:W0:Y:S03]  /*2ff80*/  LDCU UR15, c[0x0][0x3b8] ;  /* 0x00007700ff0f77ac */ /* 0x000e260008000800 */
[----:B------:R-:W-:Y:S04]  /*2ff90*/  STL [R1+0x12c0], R6 ;  /* 0x0012c00601007387 */ /* 0x000fe80000100800 */
[----:B------:R-:W4:Y:S04]  /*2ffa0*/  LDL.LU R14, [R1+0x528] ;  /* 0x00052800010e7983 */ /* 0x000f280000300800 */
[----:B------:R-:W4:Y:S04]  /*2ffb0*/  LDL R12, [R1+0x52c] ;  /* 0x00052c00010c7983 */ /* 0x000f280000100800 */
[----:B------:R0:W-:Y:S02]  /*2ffc0*/  STL [R1+0x2b4], R0 ;  /* 0x0002b40001007387 */ /* 0x0001e40000100800 */
[----:B0-----:R-:W-:Y:S01]  /*2ffd0*/  VIADD R0, R0, UR16 ;  /* 0x0000001000007c36 */ /* 0x001fe20008000000 */
[----:B------:R-:W0:Y:S01]  /*2ffe0*/  LDCU UR16, c[0x0][0x3b8] ;  /* 0x00007700ff1077ac */ /* 0x000e220008000800 */
[----:B--2---:R-:W-:-:S05]  /*2fff0*/  F2FP.SATFINITE.E5M2.F32.PACK_AB_MERGE_C R6, R24, R8, RZ ;  /* 0x000000081806723e */ /* 0x004fca00048060ff */
[----:B------:R-:W-:Y:S01]  /*30000*/  STL [R1+0x1374], R6 ;  /* 0x0013740601007387 */ /* 0x000fe20000100800 */
[----:B------:R-:W-:-:S05]  /*30010*/  F2FP.SATFINITE.E5M2.F32.PACK_AB_MERGE_C R5, R29, R5, RZ ;  /* 0x000000051d05723e */ /* 0x000fca00048060ff */
[----:B------:R2:W-:Y:S04]  /*30020*/  STL [R1+0x1294], R5 ;  /* 0x0012940501007387 */ /* 0x0005e80000100800 */
[----:B------:R0:W-:Y:S01]  /*30030*/  STL [R1+0x2b0], R0 ;  /* 0x0002b00001007387 */ /* 0x0001e20000100800 */
[----:B--2---:R-:W-:Y:S02]  /*30040*/  F2FP.SATFINITE.E5M2.F32.PACK_AB_MERGE_C R5, R27, R28, RZ ;  /* 0x0000001c1b05723e */ /* 0x004fe400048060ff */
[----:B------:R-:W-:-:S03]  /*30050*/  F2FP.SATFINITE.E5M2.F32.PACK_AB_MERGE_C R6, R13, R17, RZ ;  /* 0x000000110d06723e */ /* 0x000fc600048060ff */
[----:B------:R2:W-:Y:S01]  /*30060*/  STL [R1+0x12a0], R5 ;  /* 0x0012a00501007387 */ /* 0x0005e20000100800 */
[----:B0-----:R-:W-:Y:S01]  /*30070*/  VIADD R0, R0, UR17 ;  /* 0x0000001100007c36 */ /* 0x001fe20008000000 */
[----:B------:R-:W0:Y:S02]  /*30080*/  LDCU UR17, c[0x0][0x3b8] ;  /* 0x00007700ff1177ac */ /* 0x000e240008000800 */
[----:B--2---:R-:W2:Y:S04]  /*30090*/  LDL.LU R5, [R1+0x510] ;  /* 0x0005100001057983 */ /* 0x004ea80000300800 */
[----:B------:R-:W-:Y:S04]  /*300a0*/  STL [R1+0x123c], R6 ;  /* 0x00123c0601007387 */ /* 0x000fe80000100800 */
[----:B------:R-:W2:Y:S04]  /*300b0*/  LDL.LU R29, [R1+0x514] ;  /* 0x00051400011d7983 */ /* 0x000ea80000300800 */
[----:B------:R-:W2:Y:S04]  /*300c0*/  LDL.LU R28, [R1+0x518] ;  /* 0x00051800011c7983 */ /* 0x000ea80000300800 */
[----:B------:R-:W2:Y:S04]  /*300d0*/  LDL.LU R27, [R1+0x51c] ;  /* 0x00051c00011b7983 */ /* 0x000ea80000300800 */
[----:B------:R-:W2:Y:S04]  /*300e0*/  LDL.LU R17, [R1+0x500] ;  /* 0x0005000001117983 */ /* 0x000ea80000300800 */
[----:B------:R0:W-:Y:S04]  /*300f0*/  STL [R1+0x26c], R0 ;  /* 0x00026c0001007387 */ /* 0x0001e80000100800 */
[----:B------:R-:W2:Y:S01]  /*30100*/  LDL.LU R13, [R1+0x504] ;  /* 0x00050400010d7983 */ /* 0x000ea20000300800 */
[----:B---3--:R-:W-:-:S03]  /*30110*/  F2FP.SATFINITE.E5M2.F32.PACK_AB_MERGE_C R24, R2, R3, RZ ;  /* 0x000000030218723e */ /* 0x008fc600048060ff */
[----:B------:R-:W3:Y:S04]  /*30120*/  LDL.LU R3, [R1+0x508] ;  /* 0x0005080001037983 */ /* 0x000ee80000300800 */
[----:B------:R-:W3:Y:S01]  /*30130*/  LDL.LU R2, [R1+0x50c] ;  /* 0x00050c0001027983 */ /* 0x000ee20000300800 */
[----:B0-----:R-:W-:Y:S01]  /*30140*/  VIADD R0, R0, UR18 ;  /* 0x0000001200007c36 */ /* 0x001fe20008000000 */
[----:B------:R-:W0:Y:S02]  /*30150*/  LDCU UR18, c[0x0][0x3b8] ;  /* 0x00007700ff1277ac */ /* 0x000e240008000800 */
[----:B------:R-:W-:Y:S01]  /*30160*/  STL [R1+0x16f0], R24 ;  /* 0x0016f01801007387 */ /* 0x000fe20000100800 */
[----:B----4-:R-:W-:-:S05]  /*30170*/  F2FP.SATFINITE.E5M2.F32.PACK_AB_MERGE_C R8, R20, R7, RZ ;  /* 0x000000071408723e */ /* 0x010fca00048060ff */
[----:B------:R4:W-:Y:S01]  /*30180*/  STL [R1+0x274c], R8 ;  /* 0x00274c0801007387 */ /* 0x0009e20000100800 */
[----:B------:R-:W-:-:S05]  /*30190*/  F2FP.SATFINITE.E5M2.F32.PACK_AB_MERGE_C R22, R22, R21, RZ ;  /* 0x000000151616723e */ /* 0x000fca00048060ff */
[----:B------:R-:W-:Y:S04]  /*301a0*/  STL [R1+0x193c], R22 ;  /* 0x00193c1601007387 */ /* 0x000fe80000100800 */
[----:B------:R0:W-:Y:S04]  /*301b0*/  STL [R1+0x268], R0 ;  /* 0x0002680001007387 */ /* 0x0001e80000100800 */
[----:B------:R-:W-:Y:S01]  /*301c0*/  STL [R1+0x1a0c], R23 ;  /* 0x001a0c1701007387 */ /* 0x000fe20000100800 */
[----:B----4-:R-:W-:Y:S01]  /*301d0*/  F2FP.SATFINITE.E5M2.F32.PACK_AB_MERGE_C R8, R25, R26, RZ ;  /* 0x0000001a1908723e */ /* 0x010fe200048060ff */
[----:B0-----:R-:W-:Y:S01]  /*301e0*/  VIADD R0, R0, UR19 ;  /* 0x0000001300007c36 */ /* 0x001fe20008000000 */
[----:B------:R-:W0:Y:S03]  /*301f0*/  LDCU UR19, c[0x0][0x3b8] ;  /* 0x00007700ff1377ac */ /* 0x000e260008000800 */
[----:B------:R-:W-:Y:S04]  /*30200*/  STL [R1+0x2750], R8 ;  /* 0x0027500801007387 */ /* 0x000fe80000100800 */
[----:B------:R-:W4:Y:S04]  /*30210*/  LDL.LU R20, [R1+0x4f0] ;  /* 0x0004f00001147983 */ /* 0x000f280000300800 */
[----:B------:R0:W-:Y:S04]  /*30220*/  STL [R1+0x264], R0 ;  /* 0x0002640001007387 */ /* 0x0001e80000100800 */
[----:B------:R-:W4:Y:S01]  /*30230*/  LDL.LU R21, [R1+0x4f4] ;  /* 0x0004f40001157983 */ /* 0x000f220000300800 */
[----:B------:R-:W-:-:S03]  /*30240*/  F2FP.SATFINITE.E5M2.F32.PACK_AB_MERGE_C R9, R12, R14, RZ ;  /* 0x0000000e0c09723e */ /* 0x000fc600048060ff */
[----:B------:R-:W4:Y:S04]  /*30250*/  LDL.LU R26, [R1+0x4f8] ;  /* 0x0004f800011a7983 */ /* 0x000f280000300800 */
[----:B------:R-:W4:Y:S04]  /*30260*/  LDL.LU R25, [R1+0x4fc] ;  /* 0x0004fc0001197983 */ /* 0x000f280000300800 */
[----:B------:R-:W4:Y:S04]  /*30270*/  LDL.LU R14, [R1+0x4e0] ;  /* 0x0004e000010e7983 */ /* 0x000f280000300800 */
[----:B------:R-:W4:Y:S01]  /*30280*/  LDL R12, [R1+0x4e4] ;  /* 0x0004e400010c7983 */ /* 0x000f220000100800 */
[----:B0-----:R-:W-:Y:S01]  /*30290*/  VIADD R0, R0, UR20 ;  /* 0x0000001400007c36 */ /* 0x001fe20008000000 */
[----:B------:R-:W0:Y:S02]  /*302a0*/  LDCU UR20, c[0x0][0x3b8] ;  /* 0x00007700ff1477ac */ /* 0x000e240008000800 */
[----:B------:R-:W-:Y:S01]  /*302b0*/  STL [R1+0x2754], R9 ;  /* 0x0027540901007387 */ /* 0x000fe20000100800 */
[----:B--2---:R-:W-:-:S05]  /*302c0*/  F2FP.SATFINITE.E5M2.F32.PACK_AB_MERGE_C R5, R29, R5, RZ ;  /* 0x000000051d05723e */ /* 0x004fca00048060ff */
[----:B------:R2:W-:Y:S01]  /*302d0*/  STL [R1+0x514], R5 ;  /* 0x0005140501007387 */ /* 0x0005e20000100800 */
[----:B------:R-:W-:-:S03]  /*302e0*/  F2FP.SATFINITE.E5M2.F32.PACK_AB_MERGE_C R10, R27, R28, RZ ;  /* 0x0000001c1b0a723e */ /* 0x000fc600048060ff */
[----:B------:R-:W4:Y:S04]  /*302f0*/  LDL.LU R29, [R1+0x4e8] ;  /* 0x0004e800011d7983 */ /* 0x000f280000300800 */
[----:B------:R0:W-:Y:S04]  /*30300*/  STL [R1+0x260], R0 ;  /* 0x0002600001007387 */ /* 0x0001e80000100800 */
[----:B------:R-:W4:Y:S01]  /*30310*/  LDL.LU R28, [R1+0x4ec] ;  /* 0x0004ec00011c7983 */ /* 0x000f220000300800 */
[----:B--2---:R-:W-:-:S03]  /*30320*/  F2FP.SATFINITE.E5M2.F32.PACK_AB_MERGE_C R5, R13, R17, RZ ;  /* 0x000000110d05723e */ /* 0x004fc600048060ff */
[----:B------:R-:W-:Y:S01]  /*30330*/  STL [R1+0x2758], R10 ;  /* 0x0027580a01007387 */ /* 0x000fe20000100800 */
[----:B0-----:R-:W-:Y:S01]  /*30340*/  VIADD R0, R0, UR21 ;  /* 0x0000001500007c36 */ /* 0x001fe20008000000 */
[----:B------:R-:W0:Y:S02]  /*30350*/  LDCU UR21, c[0x0][0x3b8] ;  /* 0x00007700ff1577ac */ /* 0x000e240008000800 */
[----:B------:R2:W-:Y:S01]  /*30360*/  STL [R1+0xa0], R5 ;  /* 0x0000a00501007387 */ /* 0x0005e20000100800 */
[----:B---3--:R-:W-:-:S03]  /*30370*/  F2FP.SATFINITE.E5M2.F32.PACK_AB_MERGE_C R2, R2, R3, RZ ;  /* 0x000000030202723e */ /* 0x008fc600048060ff */
[----:B------:R-:W3:Y:S04]  /*30380*/  LDL.LU R8, [R1+0x2a0] ;  /* 0x0002a00001087983 */ /* 0x000ee80000300800 */
[----:B------:R-:W-:Y:S04]  /*30390*/  STL [R1+0x24c], R0 ;  /* 0x00024c0001007387 */ /* 0x000fe80000100800 */
[----:B------:R0:W-:Y:S04]  /*303a0*/  STL [R1+0x9c], R2 ;  /* 0x00009c0201007387 */ /* 0x0001e80000100800 */
[----:B------:R-:W3:Y:S04]  /*303b0*/  LDL.LU R6, [R1+0x2a4] ;  /* 0x0002a40001067983 */ /* 0x000ee80000300800 */
[----:B------:R-:W3:Y:S04]  /*303c0*/  LDL.LU R23, [R1+0x2a8] ;  /* 0x0002a80001177983 */ /* 0x000ee80000300800 */
[----:B------:R-:W3:Y:S04]  /*303d0*/  LDL.LU R22, [R1+0x2ac] ;  /* 0x0002ac0001167983 */ /* 0x000ee80000300800 */
[----:B------:R-:W3:Y:S04]  /*303e0*/  LDL.LU R24, [R1+0x4d0] ;  /* 0x0004d00001187983 */ /* 0x000ee80000300800 */
[----:B------:R-:W3:Y:S04]  /*303f0*/  LDL R11, [R1+0x4d4] ;  /* 0x0004d400010b7983 */ /* 0x000ee80000100800 */
[----:B------:R-:W3:Y:S04]  /*30400*/  LDL.LU R18, [R1+0x4d8] ;  /* 0x0004d80001127983 */ /* 0x000ee80000300800 */
[----:B------:R-:W3:Y:S04]  /*30410*/  LDL.LU R19, [R1+0x4dc] ;  /* 0x0004dc0001137983 */ /* 0x000ee80000300800 */
[----:B--2---:R-:W2:Y:S04]  /*30420*/  LDL.LU R5, [R1+0x4c0] ;  /* 0x0004c00001057983 */ /* 0x004ea80000300800 */
[----:B------:R-:W2:Y:S04]  /*30430*/  LDL.LU R27, [R1+0x4c4] ;  /* 0x0004c400011b7983 */ /* 0x000ea80000300800 */
[----:B------:R-:W2:Y:S04]  /*30440*/  LDL.LU R17, [R1+0x4c8] ;  /* 0x0004c80001117983 */ /* 0x000ea80000300800 */
[----:B------:R-:W2:Y:S04]  /*30450*/  LDL.LU R13, [R1+0x4cc] ;  /* 0x0004cc00010d7983 */ /* 0x000ea80000300800 */
[----:B------:R-:W2:Y:S04]  /*30460*/  LDL.LU R3, [R1+0x4b0] ;  /* 0x0004b00001037983 */ /* 0x000ea80000300800 */
[----:B0-----:R-:W2:Y:S01]  /*30470*/  LDL.LU R2, [R1+0x4b4] ;  /* 0x0004b40001027983 */ /* 0x001ea20000300800 */
[----:B------:R-:W-:Y:S01]  /*30480*/  VIADD R0, R0, UR22 ;  /* 0x0000001600007c36 */ /* 0x000fe20008000000 */
[----:B------:R-:W0:Y:S01]  /*30490*/  LDCU UR22, c[0x0][0x3b8] ;  /* 0x00007700ff1677ac */ /* 0x000e220008000800 */
[----:B----4-:R-:W-:-:S05]  /*304a0*/  F2FP.SATFINITE.E5M2.F32.PACK_AB_MERGE_C R7, R21, R20, RZ ;  /* 0x000000141507723e */ /* 0x010fca00048060ff */
[----:B------:R4:W-:Y:S01]  /*304b0*/  STL [R1+0x90], R7 ;  /* 0x0000900701007387 */ /* 0x0009e20000100800 */
[----:B------:R-:W-:-:S03]  /*304c0*/  F2FP.SATFINITE.E5M2.F32.PACK_AB_MERGE_C R9, R25, R26, RZ ;  /* 0x0000001a1909723e */ /* 0x000fc600048060ff */
[----:B------:R0:W-:Y:S01]  /*304d0*/  STL [R1+0x248], R0 ;  /* 0x0002480001007387 */ /* 0x0001e20000100800 */
[----:B----4-:R-:W-:-:S03]  /*304e0*/  F2FP.SATFINITE.E5M2.F32.PACK_AB_MERGE_C R7, R12, R14, RZ ;  /* 0x0000000e0c07723e */ /* 0x010fc600048060ff */
        /* <DEDUP_REMOVED lines=10> */
[----:B------:R-:W4:Y:S01]  /*30590*/  LDL.LU R25, [R1+0x4ac] ;  /* 0x0004ac0001197983 */ /* 0x000f220000300800 */
[----:B0-----:R-:W-:Y:S01]  /*305a0*/  VIADD R0, R0, UR24 ;  /* 0x0000001800007c36 */ /* 0x001fe20008000000 */
[----:B------:R-:W0:Y:S01]  /*305b0*/  LDCU UR24, c[0x0][0x3b8] ;  /* 0x00007700ff1877ac */ /* 0x000e220008000800 */
[----:B------:R-:W-:-:S02]  /*305c0*/  F2FP.SATFINITE.E5M2.F32.PACK_AB_MERGE_C R7, R28, R29, RZ ;  /* 0x0000001d1c07723e */ /* 0x000fc400048060ff */
[----:B------:R-:W4:Y:S04]  /*305d0*/  LDL.LU R29, [R1+0x490] ;  /* 0x00049000011d7983 */ /* 0x000f280000300800 */
[----:B------:R-:W4:Y:S04]  /*305e0*/  LDL.LU R28, [R1+0x494] ;  /* 0x00049400011c7983 */ /* 0x000f280000300800 */
[----:B------:R0:W-:Y:S01]  /*305f0*/  STL [R1+0x2770], R7 ;  /* 0x0027700701007387 */ /* 0x0001e20000100800 */
[----:B---3--:R-:W-:-:S05]  /*30600*/  F2FP.SATFINITE.E5M2.F32.PACK_AB_MERGE_C R6, R6, R8, RZ ;  /* 0x000000080606723e */ /* 0x008fca00048060ff */
[----:B------:R3:W-:Y:S01]  /*30610*/  STL [R1+0x2788], R6 ;  /* 0x0027880601007387 */ /* 0x0007e20000100800 */
[----:B0-----:R-:W-:-:S03]  /*30620*/  F2FP.SATFINITE.E5M2.F32.PACK_AB_MERGE_C R7, R22, R23, RZ ;  /* 0x000000171607723e */ /* 0x001fc600048060ff */
[----:B------:R0:W-:Y:S01]  /*30630*/  STL [R1+0x240], R0 ;  /* 0x0002400001007387 */ /* 0x0001e20000100800 */
[----:B---3--:R-:W-:-:S03]  /*30640*/  F2FP.SATFINITE.E5M2.F32.PACK_AB_MERGE_C R6, R11, R24, RZ ;  /* 0x000000180b06723e */ /* 0x008fc600048060ff */
[----:B------:R-:W-:Y:S01]  /*30650*/  STL [R1+0x20], R7 ;  /* 0x0000200701007387 */ /* 0x000fe20000100800 */
[----:B0-----:R-:W-:Y:S01]  /*30660*/  VIADD R0, R0, UR25 ;  /* 0x0000001900007c36 */ /* 0x001fe20008000000 */
[----:B------:R-:W0:Y:S02]  /*30670*/  LDCU UR25, c[0x0][0x3b8] ;  /* 0x00007700ff1977ac */ /* 0x000e240008000800 */
[----:B------:R3:W-:Y:S04]  /*30680*/  STL [R1+0x4d0], R6 ;  /* 0x0004d00601007387 */ /* 0x0007e80000100800 */
[----:B------:R1:W-:Y:S01]  /*30690*/  STL [R1+0x22c], R0 ;  /* 0x00022c0001007387 */ /* 0x0003e20000100800 */
[----:B---3--:R-:W-:Y:S02]  /*306a0*/  F2FP.SATFINITE.E5M2.F32.PACK_AB_MERGE_C R6, R19, R18, RZ ;  /* 0x000000121306723e */ /* 0x008fe400048060ff */
[----:B--2---:R-:W-:Y:S01]  /*306b0*/  F2FP.SATFINITE.E5M2.F32.PACK_AB_MERGE_C R5, R27, R5, RZ ;  /* 0x000000051b05723e */ /* 0x004fe200048060ff */
[----:B-1----:R-:W-:-:S02]  /*306c0*/  VIADD R0, R0, UR26 ;  /* 0x0000001a00007c36 */ /* 0x002fc40008000000 */
[----:B------:R-:W-:Y:S01]  /*306d0*/  STL [R1+0x2ac], R6 ;  /* 0x0002ac0601007387 */ /* 0x000fe20000100800 */
[----:B------:R-:W1:Y:S03]  /*306e0*/  LDCU UR26, c[0x0][0x3b8] ;  /* 0x00007700ff1a77ac */ /* 0x000e660008000800 */
[----:B------:R2:W-:Y:S04]  /*306f0*/  STL [R1+0x1214], R5 ;  /* 0x0012140501007387 */ /* 0x0005e80000100800 */
[----:B------:R-:W-:Y:S01]  /*30700*/  STL [R1+0x228], R0 ;  /* 0x0002280001007387 */ /* 0x000fe20000100800 */
[----:B------:R-:W-:Y:S02]  /*30710*/  F2FP.SATFINITE.E5M2.F32.PACK_AB_MERGE_C R2, R2, R3, RZ ;  /* 0x000000030202723e */ /* 0x000fe400048060ff */
[----:B--2---:R-:W-:-:S05]  /*30720*/  F2FP.SATFINITE.E5M2.F32.PACK_AB_MERGE_C R5, R13, R17, RZ ;  /* 0x000000110d05723e */ /* 0x004fca00048060ff */
[----:B------:R-:W-:Y:S04]  /*30730*/  STL [R1+0x1210], R5 ;  /* 0x0012100501007387 */ /* 0x000fe80000100800 */
[----:B------:R-:W2:Y:S04]  /*30740*/  LDL.LU R3, [R1+0x498] ;  /* 0x0004980001037983 */ /* 0x000ea80000300800 */
[----:B------:R3:W-:Y:S04]  /*30750*/  STL [R1+0x1260], R2 ;  /* 0x0012600201007387 */ /* 0x0007e80000100800 */
[----:B---3--:R-:W2:Y:S04]  /*30760*/  LDL.LU R2, [R1+0x49c] ;  /* 0x00049c0001027983 */ /* 0x008ea80000300800 */
[----:B------:R-:W3:Y:S04]  /*30770*/  LDL.LU R5, [R1+0x480] ;  /* 0x0004800001057983 */ /* 0x000ee80000300800 */
[----:B------:R-:W3:Y:S01]  /*30780*/  LDL.LU R27, [R1+0x484] ;  /* 0x00048400011b7983 */ /* 0x000ee20000300800 */
[----:B------:R-:W-:Y:S01]  /*30790*/  VIADD R0, R0, UR27 ;  /* 0x0000001b00007c36 */ /* 0x000fe20008000000 */
[----:B------:R-:W0:Y:S02]  /*307a0*/  LDCU UR27, c[0x0][0x3b8] ;  /* 0x00007700ff1b77ac */ /* 0x000e240008000800 */
[----:B------:R-:W3:Y:S01]  /*307b0*/  LDL.LU R17, [R1+0x488] ;  /* 0x0004880001117983 */ /* 0x000ee20000300800 */
[----:B----4-:R-:W-:-:S03]  /*307c0*/  F2FP.SATFINITE.E5M2.F32.PACK_AB_MERGE_C R6, R21, R20, RZ ;  /* 0x000000141506723e */ /* 0x010fc600048060ff */
[----:B------:R4:W-:Y:S04]  /*307d0*/  STL [R1+0x224], R0 ;  /* 0x0002240001007387 */ /* 0x0009e80000100800 */
[----:B------:R-:W3:Y:S01]  /*307e0*/  LDL.LU R13, [R1+0x48c] ;  /* 0x00048c00010d7983 */ /* 0x000ee20000300800 */
[----:B------:R-:W-:-:S05]  /*307f0*/  F2FP.SATFINITE.E5M2.F32.PACK_AB_MERGE_C R21, R12, R14, RZ ;  /* 0x0000000e0c15723e */ /* 0x000fca00048060ff */
[----:B------:R0:W-:Y:S04]  /*30800*/  STL [R1+0x16d4], R21 ;  /* 0x0016d41501007387 */ /* 0x0001e80000100800 */
[----:B------:R-:W-:Y:S04]  /*30810*/  STL [R1+0x125c], R6 ;  /* 0x00125c0601007387 */ /* 0x000fe80000100800 */
[----:B------:R-:W3:Y:S04]  /*30820*/  LDL.LU R14, [R1+0x470] ;  /* 0x00047000010e7983 */ /* 0x000ee80000300800 */
[----:B------:R-:W3:Y:S01]  /*30830*/  LDL.LU R12, [R1+0x474] ;  /* 0x00047400010c7983 */ /* 0x000ee20000300800 */
[----:B----4-:R-:W-:Y:S01]  /*30840*/  VIADD R0, R0, UR28 ;  /* 0x0000001c00007c36 */ /* 0x010fe20008000000 */
[----:B------:R-:W-:Y:S01]  /*30850*/  F2FP.SATFINITE.E5M2.F32.PACK_AB_MERGE_C R7, R25, R26, RZ ;  /* 0x0000001a1907723e */ /* 0x000fe200048060ff */
[----:B------:R-:W4:Y:S03]  /*30860*/  LDCU UR28, c[0x0][0x3b8] ;  /* 0x00007700ff1c77ac */ /* 0x000f260008000800 */
[----:B------:R1:W-:Y:S04]  /*30870*/  STL [R1+0x220], R0 ;  /* 0x0002200001007387 */ /* 0x0003e80000100800 */
[----:B------:R-:W-:Y:S04]  /*30880*/  STL [R1+0x12e8], R7 ;  /* 0x0012e80701007387 */ /* 0x000fe80000100800 */
[----:B0-----:R-:W4:Y:S01]  /*30890*/  LDL.LU R21, [R1+0x478] ;  /* 0x0004780001157983 */ /* 0x001f220000300800 */
[----:B-1----:R-:W-:Y:S01]  /*308a0*/  VIADD R0, R0, UR29 ;  /* 0x0000001d00007c36 */ /* 0x002fe20008000000 */
[----:B------:R-:W0:Y:S01]  /*308b0*/  LDCU UR29, c[0x0][0x3b8] ;  /* 0x00007700ff1d77ac */ /* 0x000e220008000800 */
[----:B------:R-:W-:-:S05]  /*308c0*/  F2FP.SATFINITE.E5M2.F32.PACK_AB_MERGE_C R6, R28, R29, RZ ;  /* 0x0000001d1c06723e */ /* 0x000fca00048060ff */
[----:B------:R1:W-:Y:S04]  /*308d0*/  STL [R1+0x1398], R6 ;  /* 0x0013980601007387 */ /* 0x0003e80000100800 */
[----:B-1----:R-:W4:Y:S04]  /*308e0*/  LDL.LU R6, [R1+0x47c] ;  /* 0x00047c0001067983 */ /* 0x002f280000300800 */
[----:B------:R-:W4:Y:S04]  /*308f0*/  LDL.LU R7, [R1+0x460] ;  /* 0x0004600001077983 */ /* 0x000f280000300800 */
[----:B------:R1:W-:Y:S04]  /*30900*/  STL [R1+0x20c], R0 ;  /* 0x00020c0001007387 */ /* 0x0003e80000100800 */
        /* <DEDUP_REMOVED lines=8> */
[----:B------:R-:W4:Y:S01]  /*30990*/  LDL.LU R28, [R1+0x444] ;  /* 0x00044400011c7983 */ /* 0x000f220000300800 */
[----:B--2---:R-:W-:-:S03]  /*309a0*/  F2FP.SATFINITE.E5M2.F32.PACK_AB_MERGE_C R18, R2, R3, RZ ;  /* 0x000000030212723e */ /* 0x004fc600048060ff */
[----:B------:R-:W2:Y:S04]  /*309b0*/  LDL.LU R3, [R1+0x448] ;  /* 0x0004480001037983 */ /* 0x000ea80000300800 */
[----:B------:R-:W2:Y:S01]  /*309c0*/  LDL.LU R2, [R1+0x44c] ;  /* 0x00044c0001027983 */ /* 0x000ea20000300800 */
[----:B---3--:R-:W-:Y:S01]  /*309d0*/  F2FP.SATFINITE.E5M2.F32.PACK_AB_MERGE_C R5, R27, R5, RZ ;  /* 0x000000051b05723e */ /* 0x008fe200048060ff */
[----:B-1----:R-:W-:Y:S02]  /*309e0*/  VIADD R0, R0, UR30 ;  /* 0x0000001e00007c36 */ /* 0x002fe40008000000 */
[----:B------:R-:W-:Y:S01]  /*309f0*/  STL [R1+0x1394], R18 ;  /* 0x0013941201007387 */ /* 0x000fe20000100800 */
[----:B------:R-:W1:Y:S03]  /*30a00*/  LDCU UR30, c[0x0][0x3b8] ;  /* 0x00007700ff1e77ac */ /* 0x000e660008000800 */
[----:B------:R3:W-:Y:S04]  /*30a10*/  STL [R1+0x13b4], R5 ;  /* 0x0013b40501007387 */ /* 0x0007e80000100800 */
[----:B---3--:R-:W3:Y:S04]  /*30a20*/  LDL.LU R5, [R1+0x430] ;  /* 0x0004300001057983 */ /* 0x008ee80000300800 */
[----:B------:R0:W-:Y:S04]  /*30a30*/  STL [R1+0x208], R0 ;  /* 0x0002080001007387 */ /* 0x0001e80000100800 */
[----:B------:R-:W3:Y:S01]  /*30a40*/  LDL.LU R27, [R1+0x434] ;  /* 0x00043400011b7983 */ /* 0x000ee20000300800 */
[----:B------:R-:W-:-:S03]  /*30a50*/  F2FP.SATFINITE.E5M2.F32.PACK_AB_MERGE_C R20, R13, R17, RZ ;  /* 0x000000110d14723e */ /* 0x000fc600048060ff */
[----:B------:R-:W3:Y:S01]  /*30a60*/  LDL.LU R17, [R1+0x438] ;  /* 0x0004380001117983 */ /* 0x000ee20000300800 */
[----:B0-----:R-:W-:Y:S01]  /*30a70*/  VIADD R0, R0, UR31 ;  /* 0x0000001f00007c36 */ /* 0x001fe20008000000 */
[----:B------:R-:W0:Y:S02]  /*30a80*/  LDCU UR31, c[0x0][0x3b8] ;  /* 0x00007700ff1f77ac */ /* 0x000e240008000800 */
[----:B------:R-:W3:Y:S01]  /*30a90*/  LDL.LU R13, [R1+0x43c] ;  /* 0x00043c00010d7983 */ /* 0x000ee20000300800 */
[----:B------:R-:W-:-:S03]  /*30aa0*/  F2FP.SATFINITE.E5M2.F32.PACK_AB_MERGE_C R12, R12, R14, RZ ;  /* 0x0000000e0c0c723e */ /* 0x000fc600048060ff */
[----:B------:R-:W-:Y:S04]  /*30ab0*/  STL [R1+0x16c0], R20 ;  /* 0x0016c01401007387 */ /* 0x000fe80000100800 */
[----:B------:R-:W3:Y:S04]  /*30ac0*/  LDL.LU R18, [R1+0x420] ;  /* 0x0004200001127983 */ /* 0x000ee80000300800 */
[----:B------:R0:W-:Y:S04]  /*30ad0*/  STL [R1+0x135c], R12 ;  /* 0x00135c0c01007387 */ /* 0x0001e80000100800 */
[----:B------:R-:W3:Y:S04]  /*30ae0*/  LDL.LU R19, [R1+0x424] ;  /* 0x0004240001137983 */ /* 0x000ee80000300800 */
[----:B------:R-:W3:Y:S04]  /*30af0*/  LDL.LU R26, [R1+0x428] ;  /* 0x00042800011a7983 */ /* 0x000ee80000300800 */
[----:B------:R0:W-:Y:S04]  /*30b00*/  STL [R1+0x204], R0 ;  /* 0x0002040001007387 */ /* 0x0001e80000100800 */
[----:B------:R-:W3:Y:S04]  /*30b10*/  LDL.LU R25, [R1+0x42c] ;  /* 0x00042c0001197983 */ /* 0x000ee80000300800 */
[----:B------:R-:W3:Y:S04]  /*30b20*/  LDL.LU R14, [R1+0x410] ;  /* 0x00041000010e7983 */ /* 0x000ee80000300800 */
[----:B0-----:R-:W3:Y:S01]  /*30b30*/  LDL.LU R12, [R1+0x414] ;  /* 0x00041400010c7983 */ /* 0x001ee20000300800 */
[----:B------:R-:W-:Y:S01]  /*30b40*/  VIADD R0, R0, UR32 ;  /* 0x0000002000007c36 */ /* 0x000fe20008000000 */
[----:B------:R-:W0:Y:S01]  /*30b50*/  LDCU UR32, c[0x0][0x3b8] ;  /* 0x00007700ff2077ac */ /* 0x000e220008000800 */
[----:B----4-:R-:W-:-:S05]  /*30b60*/  F2FP.SATFINITE.E5M2.F32.PACK_AB_MERGE_C R20, R6, R21, RZ ;  /* 0x000000150614723e */ /* 0x010fca00048060ff */
[----:B------:R-:W-:Y:S01]  /*30b70*/  STL [R1+0x1360], R20 ;  /* 0x0013601401007387 */ /* 0x000fe20000100800 */
[----:B------:R-:W-:-:S05]  /*30b80*/  F2FP.SATFINITE.E5M2.F32.PACK_AB_MERGE_C R6, R10, R7, RZ ;  /* 0x000000070a06723e */ /* 0x000fca00048060ff */
[----:B------:R4:W-:Y:S01]  /*30b90*/  STL [R1+0x127c], R6 ;  /* 0x00127c0601007387 */ /* 0x0009e20000100800 */
[----:B------:R-:W-:-:S03]  /*30ba0*/  F2FP.SATFINITE.E5M2.F32.PACK_AB_MERGE_C R7, R8, R9, RZ ;  /* 0x000000090807723e */ /* 0x000fc600048060ff */
[----:B------:R0:W-:Y:S01]  /*30bb0*/  STL [R1+0x200], R0 ;  /* 0x0002000001007387 */ /* 0x0001e20000100800 */
[----:B----4-:R-:W-:-:S03]  /*30bc0*/  F2FP.SATFINITE.E5M2.F32.PACK_AB_MERGE_C R6, R22, R23, RZ ;  /* 0x000000171606723e */ /* 0x010fc600048060ff */
[----:B------:R4:W-:Y:S01]  /*30bd0*/  STL [R1+0x13c4], R7 ;  /* 0x0013c40701007387 */ /* 0x0009e20000100800 */
[----:B0-----:R-:W-:Y:S01]  /*30be0*/  VIADD R0, R0, UR33 ;  /* 0x0000002100007c36 */ /* 0x001fe20008000000 */
[----:B------:R-:W0:Y:S02]  /*30bf0*/  LDCU UR33, c[0x0][0x3b8] ;  /* 0x00007700ff2177ac */ /* 0x000e240008000800 */
[----:B------:R1:W-:Y:S04]  /*30c00*/  STL [R1+0x1220], R6 ;  /* 0x0012200601007387 */ /* 0x0003e80000100800 */
[----:B------:R0:W-:Y:S01]  /*30c10*/  STL [R1+0x1dc], R0 ;  /* 0x0001dc0001007387 */ /* 0x0001e20000100800 */
[----:B----4-:R-:W-:Y:S02]  /*30c20*/  F2FP.SATFINITE.E5M2.F32.PACK_AB_MERGE_C R7, R11, R24, RZ ;  /* 0x000000180b07723e */ /* 0x010fe400048060ff */
[----:B-1----:R-:W-:-:S03]  /*30c30*/  F2FP.SATFINITE.E5M2.F32.PACK_AB_MERGE_C R6, R28, R29, RZ ;  /* 0x0000001d1c06723e */ /* 0x002fc600048060ff */
[----:B------:R-:W-:Y:S01]  /*30c40*/  STL [R1+0x1224], R7 ;  /* 0x0012240701007387 */ /* 0x000fe20000100800 */
[----:B0-----:R-:W-:Y:S01]  /*30c50*/  VIADD R0, R0, UR34 ;  /* 0x0000002200007c36 */ /* 0x001fe20008000000 */
[----:B------:R-:W0:Y:S02]  /*30c60*/  LDCU UR34, c[0x0][0x3b8] ;  /* 0x00007700ff2277ac */ /* 0x000e240008000800 */
[----:B------:R-:W-:Y:S04]  /*30c70*/  STL [R1+0x11f4], R6 ;  /* 0x0011f40601007387 */ /* 0x000fe80000100800 */
[----:B------:R-:W4:Y:S04]  /*30c80*/  LDL.LU R29, [R1+0x418] ;  /* 0x00041800011d7983 */ /* 0x000f280000300800 */
[----:B------:R-:W-:Y:S01]  /*30c90*/  STL [R1+0x1d8], R0 ;  /* 0x0001d80001007387 */ /* 0x000fe20000100800 */
[----:B--2---:R-:W-:-:S05]  /*30ca0*/  F2FP.SATFINITE.E5M2.F32.PACK_AB_MERGE_C R2, R2, R3, RZ ;  /* 0x000000030202723e */ /* 0x004fca00048060ff */
[----:B------:R1:W-:Y:S04]  /*30cb0*/  STL [R1+0x13d0], R2 ;  /* 0x0013d00201007387 */ /* 0x0003e80000100800 */
[----:B------:R-:W4:Y:S04]  /*30cc0*/  LDL.LU R28, [R1+0x41c] ;  /* 0x00041c00011c7983 */ /* 0x000f280000300800 */
[----:B------:R-:W2:Y:S04]  /*30cd0*/  LDL.LU R3, [R1+0x400] ;  /* 0x0004000001037983 */ /* 0x000ea80000300800 */
[----:B-1----:R-:W2:Y:S01]  /*30ce0*/  LDL.LU R2, [R1+0x404] ;  /* 0x0004040001027983 */ /* 0x002ea20000300800 */
[----:B------:R-:W-:Y:S01]  /*30cf0*/  VIADD R0, R0, UR35 ;  /* 0x0000002300007c36 */ /* 0x000fe20008000000 */
[----:B------:R-:W1:Y:S01]  /*30d00*/  LDCU UR35, c[0x0][0x3b8] ;  /* 0x00007700ff2377ac */ /* 0x000e620008000800 */
[----:B---3--:R-:W-:-:S05]  /*30d10*/  F2FP.SATFINITE.E5M2.F32.PACK_AB_MERGE_C R5, R27, R5, RZ ;  /* 0x000000051b05723e */ /* 0x008fca00048060ff */
[----:B------:R3:W-:Y:S01]  /*30d20*/  STL [R1+0x2a8], R5 ;  /* 0x0002a80501007387 */ /* 0x0007e20000100800 */
[----:B------:R-:W-:-:S03]  /*30d30*/  F2FP.SATFINITE.E5M2.F32.PACK_AB_MERGE_C R23, R13, R17, RZ ;  /* 0x000000110d17723e */ /* 0x000fc600048060ff */
[----:B---3--:R-:W3:Y:S04]  /*30d40*/  LDL.LU R5, [R1+0x408] ;  /* 0x0004080001057983 */ /* 0x008ee80000300800 */
[----:B------:R0:W-:Y:S04]  /*30d50*/  STL [R1+0x1d4], R0 ;  /* 0x0001d40001007387 */ /* 0x0001e80000100800 */
[----:B------:R-:W3:Y:S01]  /*30d60*/  LDL.LU R27, [R1+0x40c] ;  /* 0x00040c00011b7983 */ /* 0x000ee20000300800 */
[----:B------:R-:W-:-:S03]  /*30d70*/  F2FP.SATFINITE.E5M2.F32.PACK_AB_MERGE_C R6, R19, R18, RZ ;  /* 0x000000121306723e */ /* 0x000fc600048060ff */
[----:B------:R-:W3:Y:S04]  /*30d80*/  LDL.LU R17, [R1+0x3f0] ;  /* 0x0003f00001117983 */ /* 0x000ee80000300800 */
[----:B------:R-:W3:Y:S01]  /*30d90*/  LDL.LU R13, [R1+0x3f4] ;  /* 0x0003f400010d7983 */ /* 0x000ee20000300800 */
[----:B0-----:R-:W-:Y:S01]  /*30da0*/  VIADD R0, R0, UR36 ;  /* 0x0000002400007c36 */ /* 0x001fe20008000000 */
[----:B------:R-:W0:Y:S02]  /*30db0*/  LDCU UR36, c[0x0][0x3b8] ;  /* 0x00007700ff2477ac */ /* 0x000e240008000800 */
[----:B------:R-:W-:Y:S01]  /*30dc0*/  STL [R1+0x275c], R23 ;  /* 0x00275c1701007387 */ /* 0x000fe20000100800 */
[----:B------:R-:W-:-:S03]  /*30dd0*/  F2FP.SATFINITE.E5M2.F32.PACK_AB_MERGE_C R7, R25, R26, RZ ;  /* 0x0000001a1907723e */ /* 0x000fc600048060ff */
[----:B------:R1:W-:Y:S04]  /*30de0*/  STL [R1+0x2a0], R6 ;  /* 0x0002a00601007387 */ /* 0x0003e80000100800 */
[----:B------:R0:W-:Y:S01]  /*30df0*/  STL [R1+0x1d0], R0 ;  /* 0x0001d00001007387 */ /* 0x0001e20000100800 */
[----:B-1----:R-:W-:-:S03]  /*30e00*/  F2FP.SATFINITE.E5M2.F32.PACK_AB_MERGE_C R6, R12, R14, RZ ;  /* 0x0000000e0c06723e */ /* 0x002fc600048060ff */
[----:B------:R-:W-:Y:S01]  /*30e10*/  STL [R1+0x13d8], R7 ;  /* 0x0013d80701007387 */ /* 0x000fe20000100800 */
[----:B0-----:R-:W-:-:S03]  /*30e20*/  VIADD R0, R0, UR37 ;  /* 0x0000002500007c36 */ /* 0x001fc60008000000 */
[----:B------:R0:W-:Y:S01]  /*30e30*/  STL [R1+0x60], R6 ;  /* 0x0000600601007387 */ /* 0x0001e20000100800 */
[----:B------:R-:W1:Y:S03]  /*30e40*/  LDCU UR37, c[0x0][0x3b8] ;  /* 0x00007700ff2577ac */ /* 0x000e660008000800 */
[----:B------:R-:W3:Y:S04]  /*30e50*/  LDL.LU R20, [R1+0x3f8] ;  /* 0x0003f80001147983 */ /* 0x000ee80000300800 */
[----:B------:R-:W3:Y:S04]  /*30e60*/  LDL.LU R21, [R1+0x3fc] ;  /* 0x0003fc0001157983 */ /* 0x000ee80000300800 */
[----:B0-----:R-:W3:Y:S04]  /*30e70*/  LDL.LU R6, [R1+0x290] ;  /* 0x0002900001067983 */ /* 0x001ee80000300800 */
[----:B------:R0:W-:Y:S04]  /*30e80*/  STL [R1+0x1bc], R0 ;  /* 0x0001bc0001007387 */ /* 0x0001e80000100800 */
        /* <DEDUP_REMOVED lines=9> */
[----:B0-----:R-:W-:Y:S01]  /*30f20*/  VIADD R0, R0, UR46 ;  /* 0x0000002e00007c36 */ /* 0x001fe20008000000 */
[----:B------:R-:W0:Y:S01]  /*30f30*/  LDCU UR46, c[0x0][0x3b8] ;  /* 0x00007700ff2e77ac */ /* 0x000e220008000800 */
[----:B----4-:R-:W-:-:S05]  /*30f40*/  F2FP.SATFINITE.E5M2.F32.PACK_AB_MERGE_C R18, R28, R29, RZ ;  /* 0x0000001d1c12723e */ /* 0x010fca00048060ff */
[----:B------:R-:W-:Y:S01]  /*30f50*/  STL [R1+0x54], R18 ;  /* 0x0000541201007387 */ /* 0x000fe20000100800 */
[----:B--2---:R-:W-:-:S03]  /*30f60*/  F2FP.SATFINITE.E5M2.F32.PACK_AB_MERGE_C R2, R2, R3, RZ ;  /* 0x000000030202723e */ /* 0x004fc600048060ff */
[----:B------:R-:W2:Y:S04]  /*30f70*/  LDL.LU R29, [R1+0x3d8] ;  /* 0x0003d800011d7983 */ /* 0x000ea80000300800 */
[----:B------:R4:W-:Y:S04]  /*30f80*/  STL [R1+0x2c], R2 ;  /* 0x00002c0201007387 */ /* 0x0009e80000100800 */
[----:B------:R-:W2:Y:S04]  /*30f90*/  LDL.LU R28, [R1+0x3dc] ;  /* 0x0003dc00011c7983 */ /* 0x000ea80000300800 */
[----:B------:R-:W2:Y:S04]  /*30fa0*/  LDL.LU R3, [R1+0x3c0] ;  /* 0x0003c00001037983 */ /* 0x000ea80000300800 */
[----:B------:R0:W-:Y:S04]  /*30fb0*/  STL [R1+0x1b8], R0 ;  /* 0x0001b80001007387 */ /* 0x0001e80000100800 */
[----:B----4-:R-:W4:Y:S01]  /*30fc0*/  LDL.LU R2, [R1+0x3c4] ;  /* 0x0003c40001027983 */ /* 0x010f220000300800 */
[----:B---3--:R-:W-:-:S03]  /*30fd0*/  F2FP.SATFINITE.E5M2.F32.PACK_AB_MERGE_C R18, R27, R5, RZ ;  /* 0x000000051b12723e */ /* 0x008fc600048060ff */
[----:B------:R-:W3:Y:S04]  /*30fe0*/  LDL.LU R27, [R1+0x3c8] ;  /* 0x0003c800011b7983 */ /* 0x000ee80000300800 */
[----:B------:R1:W-:Y:S01]  /*30ff0*/  STL [R1+0x13e8], R18 ;  /* 0x0013e81201007387 */ /* 0x0003e20000100800 */
[----:B------:R-:W-:-:S03]  /*31000*/  F2FP.SATFINITE.E5M2.F32.PACK_AB_MERGE_C R5, R13, R17, RZ ;  /* 0x000000110d05723e */ /* 0x000fc600048060ff */
[----:B------:R-:W3:Y:S01]  /*31010*/  LDL.LU R17, [R1+0x3cc] ;  /* 0x0003cc0001117983 */ /* 0x000ee20000300800 */
[----:B0-----:R-:W-:Y:S01]  /*31020*/  VIADD R0, R0, UR47 ;  /* 0x0000002f00007c36 */ /* 0x001fe20008000000 */
[----:B------:R-:W0:Y:S02]  /*31030*/  LDCU UR47, c[0x0][0x3b8] ;  /* 0x00007700ff2f77ac */ /* 0x000e240008000800 */
[----:B------:R0:W-:Y:S04]  /*31040*/  STL [R1+0x14], R5 ;  /* 0x0000140501007387 */ /* 0x0001e80000100800 */
[----:B-1----:R-:W3:Y:S04]  /*31050*/  LDL.LU R18, [R1+0x3b0] ;  /* 0x0003b00001127983 */ /* 0x002ee80000300800 */
[----:B------:R-:W3:Y:S04]  /*31060*/  LDL.LU R19, [R1+0x3b4] ;  /* 0x0003b40001137983 */ /* 0x000ee80000300800 */
[----:B------:R-:W3:Y:S04]  /*31070*/  LDL.LU R26, [R1+0x3b8] ;  /* 0x0003b800011a7983 */ /* 0x000ee80000300800 */
[----:B------:R1:W-:Y:S04]  /*31080*/  STL [R1+0x1b4], R0 ;  /* 0x0001b40001007387 */ /* 0x0003e80000100800 */
[----:B------:R-:W3:Y:S04]  /*31090*/  LDL.LU R25, [R1+0x3bc] ;  /* 0x0003bc0001197983 */ /* 0x000ee80000300800 */
[----:B0-----:R-:W3:Y:S04]  /*310a0*/  LDL.LU R5, [R1+0x3a0] ;  /* 0x0003a00001057983 */ /* 0x001ee80000300800 */
[----:B------:R-:W3:Y:S01]  /*310b0*/  LDL.LU R13, [R1+0x3a4] ;  /* 0x0003a400010d7983 */ /* 0x000ee20000300800 */
[----:B------:R-:W-:Y:S01]  /*310c0*/  F2FP.SATFINITE.E5M2.F32.PACK_AB_MERGE_C R20, R21, R20, RZ ;  /* 0x000000141514723e */ /* 0x000fe200048060ff */
[----:B-1----:R-:W-:Y:S01]  /*310d0*/  VIADD R0, R0, UR48 ;  /* 0x0000003000007c36 */ /* 0x002fe20008000000 */
[----:B------:R-:W0:Y:S01]  /*310e0*/  LDCU UR48, c[0x0][0x3b8] ;  /* 0x00007700ff3077ac */ /* 0x000e220008000800 */
[----:B------:R-:W-:-:S05]  /*310f0*/  F2FP.SATFINITE.E5M2.F32.PACK_AB_MERGE_C R7, R7, R6, RZ ;  /* 0x000000060707723e */ /* 0x000fca00048060ff */
[----:B------:R1:W-:Y:S04]  /*31100*/  STL [R1+0x2774], R7 ;  /* 0x0027740701007387 */ /* 0x0003e80000100800 */
[----:B------:R-:W-:Y:S01]  /*31110*/  STL [R1+0xc], R20 ;  /* 0x00000c1401007387 */ /* 0x000fe20000100800 */
[----:B-1----:R-:W-:Y:S02]  /*31120*/  F2FP.SATFINITE.E5M2.F32.PACK_AB_MERGE_C R7, R9, R10, RZ ;  /* 0x0000000a0907723e */ /* 0x002fe400048060ff */
[----:B------:R-:W-:Y:S01]  /*31130*/  F2FP.SATFINITE.E5M2.F32.PACK_AB_MERGE_C R6, R22, R8, RZ ;  /* 0x000000081606723e */ /* 0x000fe200048060ff */
[----:B------:R1:W-:Y:S04]  /*31140*/  STL [R1+0x1b0], R0 ;  /* 0x0001b00001007387 */ /* 0x0003e80000100800 */
[----:B------:R0:W-:Y:S04]  /*31150*/  STL [R1+0x1438], R7 ;  /* 0x0014380701007387 */ /* 0x0001e80000100800 */
[----:B------:R0:W-:Y:S01]  /*31160*/  STL [R1+0x29c], R6 ;  /* 0x00029c0601007387 */ /* 0x0001e20000100800 */
[----:B-1----:R-:W-:Y:S01]  /*31170*/  VIADD R0, R0, UR49 ;  /* 0x0000003100007c36 */ /* 0x002fe20008000000 */
[----:B------:R-:W1:Y:S01]  /*31180*/  LDCU UR49, c[0x0][0x3b8] ;  /* 0x00007700ff3177ac */ /* 0x000e620008000800 */
[----:B0-----:R-:W-:-:S03]  /*31190*/  F2FP.SATFINITE.E5M2.F32.PACK_AB_MERGE_C R7, R11, R24, RZ ;  /* 0x000000180b07723e */ /* 0x001fc600048060ff */
[----:B------:R0:W-:Y:S01]  /*311a0*/  STL [R1+0x19c], R0 ;  /* 0x00019c0001007387 */ /* 0x0001e20000100800 */
[----:B------:R-:W-:-:S03]  /*311b0*/  F2FP.SATFINITE.E5M2.F32.PACK_AB_MERGE_C R6, R12, R14, RZ ;  /* 0x0000000e0c06723e */ /* 0x000fc600048060ff */
[----:B------:R-:W-:Y:S04]  /*311c0*/  STL [R1+0x298], R7 ;  /* 0x0002980701007387 */ /* 0x000fe80000100800 */
[----:B------:R2:W-:Y:S04]  /*311d0*/  STL [R1+0x11f0], R6 ;  /* 0x0011f00601007387 */ /* 0x0005e80000100800 */
[----:B------:R-:W3:Y:S04]  /*311e0*/  LDL.LU R14, [R1+0x3a8] ;  /* 0x0003a800010e7983 */ /* 0x000ee80000300800 */
[----:B------:R-:W3:Y:S01]  /*311f0*/  LDL.LU R12, [R1+0x3ac] ;  /* 0x0003ac00010c7983 */ /* 0x000ee20000300800 */
[----:B0-----:R-:W-:Y:S01]  /*31200*/  VIADD R0, R0, UR50 ;  /* 0x0000003200007c36 */ /* 0x001fe20008000000 */
[----:B------:R-:W0:Y:S04]  /*31210*/  LDCU UR50, c[0x0][0x3b8] ;  /* 0x00007700ff3277ac */ /* 0x000e280008000800 */
[----:B------:R-:W-:Y:S01]  /*31220*/  STL [R1+0x198], R0 ;  /* 0x0001980001007387 */ /* 0x000fe20000100800 */
[----:B--2---:R-:W-:-:S05]  /*31230*/  F2FP.SATFINITE.E5M2.F32.PACK_AB_MERGE_C R6, R28, R29, RZ ;  /* 0x0000001d1c06723e */ /* 0x004fca00048060ff */
[----:B------:R-:W-:Y:S01]  /*31240*/  STL [R1+0x11f8], R6 ;  /* 0x0011f80601007387 */ /* 0x000fe20000100800 */
[----:B----4-:R-:W-:-:S03]  /*31250*/  F2FP.SATFINITE.E5M2.F32.PACK_AB_MERGE_C R2, R2, R3, RZ ;  /* 0x000000030202723e */ /* 0x010fc600048060ff */
[----:B------:R-:W2:Y:S04]  /*31260*/  LDL.LU R3, [R1+0x390] ;  /* 0x0003900001037983 */ /* 0x000ea80000300800 */
[----:B------:R4:W-:Y:S04]  /*31270*/  STL [R1+0x1218], R2 ;  /* 0x0012180201007387 */ /* 0x0009e80000100800 */
[----:B----4-:R-:W2:Y:S01]  /*31280*/  LDL R2, [R1+0x394] ;  /* 0x0003940001027983 */ /* 0x010ea20000100800 */
[----:B------:R-:W-:Y:S01]  /*31290*/  VIADD R0, R0, UR51 ;  /* 0x0000003300007c36 */ /* 0x000fe20008000000 */
[----:B------:R-:W4:Y:S01]  /*312a0*/  LDCU UR51, c[0x0][0x3b8] ;  /* 0x00007700ff3377ac */ /* 0x000f220008000800 */
[----:B---3--:R-:W-:-:S03]  /*312b0*/  F2FP.SATFINITE.E5M2.F32.PACK_AB_MERGE_C R6, R17, R27, RZ ;  /* 0x0000001b1106723e */ /* 0x008fc600048060ff */
[----:B------:R-:W-:Y:S04]  /*312c0*/  STL [R1+0x194], R0 ;  /* 0x0001940001007387 */ /* 0x000fe80000100800 */
[----:B------:R-:W3:Y:S04]  /*312d0*/  LDL.LU R29, [R1+0x398] ;  /* 0x00039800011d7983 */ /* 0x000ee80000300800 */
[----:B------:R-:W3:Y:S04]  /*312e0*/  LDL.LU R28, [R1+0x39c] ;  /* 0x00039c00011c7983 */ /* 0x000ee80000300800 */
[----:B------:R0:W-:Y:S04]  /*312f0*/  STL [R1+0x1228], R6 ;  /* 0x0012280601007387 */ /* 0x0001e80000100800 */
[----:B------:R-:W4:Y:S04]  /*31300*/  LDL.LU R27, [R1+0x380] ;  /* 0x00038000011b7983 */ /* 0x000f280000300800 */
[----:B------:R-:W4:Y:S01]  /*31310*/  LDL R17, [R1+0x384] ;  /* 0x0003840001117983 */ /* 0x000f220000100800 */
[----:B0-----:R-:W-:Y:S01]  /*31320*/  F2FP.SATFINITE.E5M2.F32.PACK_AB_MERGE_C R6, R19, R18, RZ ;  /* 0x000000121306723e */ /* 0x001fe200048060ff */
[----:B------:R-:W-:Y:S01]  /*31330*/  VIADD R0, R0, UR52 ;  /* 0x0000003400007c36 */ /* 0x000fe20008000000 */
[----:B------:R-:W0:Y:S03]  /*31340*/  LDCU UR52, c[0x0][0x3b8] ;  /* 0x00007700ff3477ac */ /* 0x000e260008000800 */
[----:B------:R1:W-:Y:S01]  /*31350*/  STL [R1+0x1270], R6 ;  /* 0x0012700601007387 */ /* 0x0003e20000100800 */
[----:B------:R-:W-:-:S03]  /*31360*/  F2FP.SATFINITE.E5M2.F32.PACK_AB_MERGE_C R5, R13, R5, RZ ;  /* 0x000000050d05723e */ /* 0x000fc600048060ff */
[----:B------:R-:W-:Y:S01]  /*31370*/  STL [R1+0x190], R0 ;  /* 0x0001900001007387 */ /* 0x000fe20000100800 */
[----:B-1----:R-:W-:-:S05]  /*31380*/  F2FP.SATFINITE.E5M2.F32.PACK_AB_MERGE_C R6, R25, R26, RZ ;  /* 0x0000001a1906723e */ /* 0x002fca00048060ff */
[----:B------:R1:W-:Y:S04]  /*31390*/  STL [R1+0x1280], R6 ;  /* 0x0012800601007387 */ /* 0x0003e80000100800 */
[----:B------:R-:W4:Y:S04]  /*313a0*/  LDL.LU R21, [R1+0x388] ;  /* 0x0003880001157983 */ /* 0x000f280000300800 */
[----:B------:R0:W-:Y:S04]  /*313b0*/  STL [R1+0x1364], R5 ;  /* 0x0013640501007387 */ /* 0x0001e80000100800 */
[----:B------:R-:W4:Y:S04]  /*313c0*/  LDL.LU R26, [R1+0x38c] ;  /* 0x00038c00011a7983 */ /* 0x000f280000300800 */
[----:B-1----:R-:W4:Y:S04]  /*313d0*/  LDL.LU R6, [R1+0x370] ;  /* 0x0003700001067983 */ /* 0x002f280000300800 */
[----:B------:R-:W4:Y:S04]  /*313e0*/  LDL R10, [R1+0x374] ;  /* 0x00037400010a7983 */ /* 0x000f280000100800 */
[----:B------:R-:W4:Y:S04]  /*313f0*/  LDL.LU R9, [R1+0x378] ;  /* 0x0003780001097983 */ /* 0x000f280000300800 */
[----:B------:R-:W4:Y:S04]  /*31400*/  LDL.LU R8, [R1+0x37c] ;  /* 0x00037c0001087983 */ /* 0x000f280000300800 */
[----:B------:R-:W4:Y:S04]  /*31410*/  LDL.LU R22, [R1+0x360] ;  /* 0x0003600001167983 */ /* 0x000f280000300800 */
[----:B------:R-:W4:Y:S01]  /*31420*/  LDL.LU R24, [R1+0x364] ;  /* 0x0003640001187983 */ /* 0x000f220000300800 */
[----:B------:R-:W-:Y:S01]  /*31430*/  VIADD R0, R0, UR53 ;  /* 0x0000003500007c36 */ /* 0x000fe20008000000 */
[----:B------:R-:W1:Y:S02]  /*31440*/  LDCU UR53, c[0x0][0x3b8] ;  /* 0x00007700ff3577ac */ /* 0x000e640008000800 */
[----:B------:R-:W4:Y:S04]  /*31450*/  LDL.LU R11, [R1+0x368] ;  /* 0x00036800010b7983 */ /* 0x000f280000300800 */
[----:B------:R-:W4:Y:S04]  /*31460*/  LDL R18, [R1+0x36c] ;  /* 0x00036c0001127983 */ /* 0x000f280000100800 */
[----:B------:R-:W4:Y:S01]  /*31470*/  LDL.LU R25, [R1+0x350] ;  /* 0x0003500001197983 */ /* 0x000f220000300800 */
[----:B0-----:R-:W-:-:S03]  /*31480*/  F2FP.SATFINITE.E5M2.F32.PACK_AB_MERGE_C R5, R12, R14, RZ ;  /* 0x0000000e0c05723e */ /* 0x001fc600048060ff */
[----:B------:R-:W4:Y:S04]  /*31490*/  LDL.LU R13, [R1+0x354] ;  /* 0x00035400010d7983 */ /* 0x000f280000300800 */
[----:B------:R-:W4:Y:S04]  /*314a0*/  LDL.LU R19, [R1+0x358] ;  /* 0x0003580001137983 */ /* 0x000f280000300800 */
[----:B------:R-:W-:Y:S04]  /*314b0*/  STL [R1+0x16c], R0 ;  /* 0x00016c0001007387 */ /* 0x000fe80000100800 */
[----:B------:R0:W-:Y:S04]  /*314c0*/  STL [R1+0x136c], R5 ;  /* 0x00136c0501007387 */ /* 0x0001e80000100800 */
[----:B0-----:R-:W4:Y:S04]  /*314d0*/  LDL.LU R5, [R1+0x35c] ;  /* 0x00035c0001057983 */ /* 0x001f280000300800 */
[----:B------:R-:W4:Y:S04]  /*314e0*/  LDL.LU R14, [R1+0x340] ;  /* 0x00034000010e7983 */ /* 0x000f280000300800 */
[----:B------:R-:W4:Y:S01]  /*314f0*/  LDL.LU R12, [R1+0x344] ;  /* 0x00034400010c7983 */ /* 0x000f220000300800 */
[----:B--2---:R-:W-:-:S03]  /*31500*/  F2FP.SATFINITE.E5M2.F32.PACK_AB_MERGE_C R7, R2, R3, RZ ;  /* 0x000000030207723e */ /* 0x004fc600048060ff */
[----:B------:R-:W2:Y:S04]  /*31510*/  LDL.LU R3, [R1+0x348] ;  /* 0x0003480001037983 */ /* 0x000ea80000300800 */
[----:B------:R-:W2:Y:S01]  /*31520*/  LDL.LU R2, [R1+0x34c] ;  /* 0x00034c0001027983 */ /* 0x000ea20000300800 */
[----:B------:R-:W-:Y:S01]  /*31530*/  VIADD R0, R0, UR54 ;  /* 0x0000003600007c36 */ /* 0x000fe20008000000 */
[----:B------:R-:W0:Y:S02]  /*31540*/  LDCU UR54, c[0x0][0x3b8] ;  /* 0x00007700ff3677ac */ /* 0x000e240008000800 */
[----:B------:R4:W-:Y:S01]  /*31550*/  STL [R1+0x12b8], R7 ;  /* 0x0012b80701007387 */ /* 0x0009e20000100800 */
[----:B---3--:R-:W-:-:S03]  /*31560*/  F2FP.SATFINITE.E5M2.F32.PACK_AB_MERGE_C R20, R28, R29, RZ ;  /* 0x0000001d1c14723e */ /* 0x008fc600048060ff */
[----:B------:R3:W-:Y:S04]  /*31570*/  STL [R1+0x168], R0 ;  /* 0x0001680001007387 */ /* 0x0007e80000100800 */
[----:B------:R-:W-:Y:S01]  /*31580*/  STL [R1+0x1348], R20 ;  /* 0x0013481401007387 */ /* 0x000fe20000100800 */
[----:B----4-:R-:W-:-:S05]  /*31590*/  F2FP.SATFINITE.E5M2.F32.PACK_AB_MERGE_C R7, R17, R27, RZ ;  /* 0x0000001b1107723e */ /* 0x010fca00048060ff */
[----:B------:R-:W-:Y:S04]  /*315a0*/  STL [R1+0x1244], R7 ;  /* 0x0012440701007387 */ /* 0x000fe80000100800 */
[----:B------:R-:W4:Y:S04]  /*315b0*/  LDL.LU R29, [R1+0x330] ;  /* 0x00033000011d7983 */ /* 0x000f280000300800 */
[----:B------:R-:W4:Y:S01]  /*315c0*/  LDL.LU R28, [R1+0x334] ;  /* 0x00033400011c7983 */ /* 0x000f220000300800 */
[----:B---3--:R-:W-:Y:S01]  /*315d0*/  VIADD R0, R0, UR55 ;  /* 0x0000003700007c36 */ /* 0x008fe20008000000 */
[----:B------:R-:W3:Y:S02]  /*315e0*/  LDCU UR55, c[0x0][0x3b8] ;  /* 0x00007700ff3777ac */ /* 0x000ee40008000800 */
[----:B------:R-:W3:Y:S04]  /*315f0*/  LDL.LU R27, [R1+0x338] ;  /* 0x00033800011b7983 */ /* 0x000ee80000300800 */
[----:B------:R0:W-:Y:S04]  /*31600*/  STL [R1+0x164], R0 ;  /* 0x0001640001007387 */ /* 0x0001e80000100800 */
[----:B------:R-:W3:Y:S01]  /*31610*/  LDL.LU R17, [R1+0x33c] ;  /* 0x00033c0001117983 */ /* 0x000ee20000300800 */
[----:B------:R-:W-:Y:S01]  /*31620*/  F2FP.SATFINITE.E5M2.F32.PACK_AB_MERGE_C R26, R26, R21, RZ ;  /* 0x000000151a1a723e */ /* 0x000fe200048060ff */
[----:B0-----:R-:W-:Y:S01]  /*31630*/  VIADD R0, R0, UR56 ;  /* 0x0000003800007c36 */ /* 0x001fe20008000000 */
[----:B------:R-:W0:Y:S01]  /*31640*/  LDCU UR56, c[0x0][0x3b8] ;  /* 0x00007700ff3877ac */ /* 0x000e220008000800 */
[----:B------:R-:W-:-:S02]  /*31650*/  F2FP.SATFINITE.E5M2.F32.PACK_AB_MERGE_C R6, R10, R6, RZ ;  /* 0x000000060a06723e */ /* 0x000fc400048060ff */
[----:B------:R-:W-:Y:S04]  /*31660*/  STL [R1+0x16e0], R26 ;  /* 0x0016e01a01007387 */ /* 0x000fe80000100800 */
[----:B------:R0:W-:Y:S01]  /*31670*/  STL [R1+0x1204], R6 ;  /* 0x0012040601007387 */ /* 0x0001e20000100800 */
[----:B------:R-:W-:-:S03]  /*31680*/  F2FP.SATFINITE.E5M2.F32.PACK_AB_MERGE_C R7, R8, R9, RZ ;  /* 0x000000090807723e */ /* 0x000fc600048060ff */
[----:B------:R1:W-:Y:S01]  /*31690*/  STL [R1+0x160], R0 ;  /* 0x0001600001007387 */ /* 0x0003e20000100800 */
[----:B0-----:R-:W-:-:S03]  /*316a0*/  F2FP.SATFINITE.E5M2.F32.PACK_AB_MERGE_C R6, R24, R22, RZ ;  /* 0x000000161806723e */ /* 0x001fc600048060ff */
[----:B------:R0:W-:Y:S01]  /*316b0*/  STL [R1+0x120c], R7 ;  /* 0x00120c0701007387 */ /* 0x0001e20000100800 */
[----:B-1----:R-:W-:Y:S01]  /*316c0*/  VIADD R0, R0, UR57 ;  /* 0x0000003900007c36 */ /* 0x002fe20008000000 */
[----:B------:R-:W1:Y:S02]  /*316d0*/  LDCU UR57, c[0x0][0x3b8] ;  /* 0x00007700ff3977ac */ /* 0x000e640008000800 */
[----:B------:R0:W-:Y:S02]  /*316e0*/  STL [R1+0x11e0], R6 ;  /* 0x0011e00601007387 */ /* 0x0001e40000100800 */
[----:B0-----:R-:W-:Y:S02]  /*316f0*/  F2FP.SATFINITE.E5M2.F32.PACK_AB_MERGE_C R7, R18, R11, RZ ;  /* 0x0000000b1207723e */ /* 0x001fe400048060ff */
[----:B------:R0:W-:Y:S01]  /*31700*/  STL [R1+0x15c], R0 ;  /* 0x00015c0001007387 */ /* 0x0001e20000100800 */
[----:B------:R-:W-:-:S03]  /*31710*/  F2FP.SATFINITE.E5M2.F32.PACK_AB_MERGE_C R6, R13, R25, RZ ;  /* 0x000000190d06723e */ /* 0x000fc600048060ff */
[----:B------:R-:W-:Y:S04]  /*31720*/  STL [R1+0x11e8], R7 ;  /* 0x0011e80701007387 */ /* 0x000fe80000100800 */
[----:B------:R-:W-:Y:S01]  /*31730*/  STL [R1+0x294], R6 ;  /* 0x0002940601007387 */ /* 0x000fe20000100800 */
[----:B0-----:R-:W-:Y:S01]  /*31740*/  VIADD R0, R0, UR58 ;  /* 0x0000003a00007c36 */ /* 0x001fe20008000000 */
[----:B------:R-:W0:Y:S02]  /*31750*/  LDCU UR58, c[0x0][0x3b8] ;  /* 0x00007700ff3a77ac */ /* 0x000e240008000800 */
[----:B------:R-:W3:Y:S04]  /*31760*/  LDL.LU R25, [R1+0x320] ;  /* 0x0003200001197983 */ /* 0x000ee80000300800 */
[----:B------:R-:W3:Y:S04]  /*31770*/  LDL.LU R13, [R1+0x324] ;  /* 0x00032400010d7983 */ /* 0x000ee80000300800 */
[----:B------:R0:W-:Y:S01]  /*31780*/  STL [R1+0x158], R0 ;  /* 0x0001580001007387 */ /* 0x0001e20000100800 */
[----:B------:R-:W-:Y:S01]  /*31790*/  F2FP.SATFINITE.E5M2.F32.PACK_AB_MERGE_C R5, R5, R19, RZ ;  /* 0x000000130505723e */ /* 0x000fe200048060ff */
[----:B0-----:R-:W-:Y:S01]  /*317a0*/  VIADD R0, R0, UR59 ;  /* 0x0000003b00007c36 */ /* 0x001fe20008000000 */
[----:B------:R-:W0:Y:S01]  /*317b0*/  LDCU UR59, c[0x0][0x3b8] ;  /* 0x00007700ff3b77ac */ /* 0x000e220008000800 */
[----:B------:R-:W-:-:S05]  /*317c0*/  F2FP.SATFINITE.E5M2.F32.PACK_AB_MERGE_C R9, R12, R14, RZ ;  /* 0x0000000e0c09723e */ /* 0x000fca00048060ff */
[----:B------:R-:W-:Y:S04]  /*317d0*/  STL [R1+0x2760], R9 ;  /* 0x0027600901007387 */ /* 0x000fe80000100800 */
[----:B------:R-:W-:Y:S04]  /*317e0*/  STL [R1+0x290], R5 ;  /* 0x0002900501007387 */ /* 0x000fe80000100800 */
[----:B------:R-:W3:Y:S04]  /*317f0*/  LDL.LU R12, [R1+0x328] ;  /* 0x00032800010c7983 */ /* 0x000ee80000300800 */
[----:B------:R0:W-:Y:S01]  /*31800*/  STL [R1+0x154], R0 ;  /* 0x0001540001007387 */ /* 0x0001e20000100800 */
[----:B--2---:R-:W-:-:S03]  /*31810*/  F2FP.SATFINITE.E5M2.F32.PACK_AB_MERGE_C R8, R2, R3, RZ ;  /* 0x000000030208723e */ /* 0x004fc600048060ff */
[----:B------:R-:W2:Y:S01]  /*31820*/  LDL.LU R3, [R1+0x32c] ;  /* 0x00032c0001037983 */ /* 0x000ea20000300800 */
[----:B0-----:R-:W-:Y:S01]  /*31830*/  VIADD R0, R0, UR60 ;  /* 0x0000003c00007c36 */ /* 0x001fe20008000000 */
[----:B------:R-:W0:Y:S02]  /*31840*/  LDCU UR60, c[0x0][0x3b8] ;  /* 0x00007700ff3c77ac */ /* 0x000e240008000800 */
[----:B------:R-:W2:Y:S04]  /*31850*/  LDL.LU R14, [R1+0x310] ;  /* 0x00031000010e7983 */ /* 0x000ea80000300800 */
[----:B------:R-:W2:Y:S04]  /*31860*/  LDL.LU R2, [R1+0x314] ;  /* 0x0003140001027983 */ /* 0x000ea80000300800 */
[----:B------:R0:W-:Y:S01]  /*31870*/  STL [R1+0x2764], R8 ;  /* 0x0027640801007387 */ /* 0x0001e20000100800 */
[----:B----4-:R-:W-:-:S05]  /*31880*/  F2FP.SATFINITE.E5M2.F32.PACK_AB_MERGE_C R9, R28, R29, RZ ;  /* 0x0000001d1c09723e */ /* 0x010fca00048060ff */
[----:B------:R-:W-:Y:S04]  /*31890*/  STL [R1+0x2768], R9 ;  /* 0x0027680901007387 */ /* 0x000fe80000100800 */
[----:B0-----:R-:W4:Y:S04]  /*318a0*/  LDL.LU R8, [R1+0x31c] ;  /* 0x00031c0001087983 */ /* 0x001f280000300800 */
[----:B------:R-:W-:Y:S04]  /*318b0*/  STL [R1+0x14c], R0 ;  /* 0x00014c0001007387 */ /* 0x000fe80000100800 */
[----:B------:R-:W4:Y:S04]  /*318c0*/  LDL.LU R26, [R1+0x300] ;  /* 0x00030000011a7983 */ /* 0x000f280000300800 */
[----:B------:R-:W4:Y:S01]  /*318d0*/  LDL.LU R28, [R1+0x304] ;  /* 0x00030400011c7983 */ /* 0x000f220000300800 */
[----:B---3--:R-:W-:-:S03]  /*318e0*/  F2FP.SATFINITE.E5M2.F32.PACK_AB_MERGE_C R23, R17, R27, RZ ;  /* 0x0000001b1117723e */ /* 0x008fc600048060ff */
[----:B------:R-:W3:Y:S04]  /*318f0*/  LDL.LU R7, [R1+0x308] ;  /* 0x0003080001077983 */ /* 0x000ee80000300800 */
[----:B------:R-:W3:Y:S04]  /*31900*/  LDL.LU R29, [R1+0x30c] ;  /* 0x00030c00011d7983 */ /* 0x000ee80000300800 */
[----:B------:R-:W4:Y:S04]  /*31910*/  LDL.LU R20, [R1+0x280] ;  /* 0x0002800001147983 */ /* 0x000f280000300800 */
[----:B------:R-:W4:Y:S04]  /*31920*/  LDL.LU R21, [R1+0x284] ;  /* 0x0002840001157983 */ /* 0x000f280000300800 */
[----:B------:R-:W4:Y:S04]  /*31930*/  LDL.LU R6, [R1+0x288] ;  /* 0x0002880001067983 */ /* 0x000f280000300800 */
[----:B------:R-:W4:Y:S04]  /*31940*/  LDL.LU R27, [R1+0x28c] ;  /* 0x00028c00011b7983 */ /* 0x000f280000300800 */
[----:B------:R-:W4:Y:S04]  /*31950*/  LDL.LU R5, [R1+0x270] ;  /* 0x0002700001057983 */ /* 0x000f280000300800 */
[----:B------:R-:W4:Y:S04]  /*31960*/  LDL.LU R17, [R1+0x274] ;  /* 0x0002740001117983 */ /* 0x000f280000300800 */
[----:B------:R0:W-:Y:S04]  /*31970*/  STL [R1+0x276c], R23 ;  /* 0x00276c1701007387 */ /* 0x0001e80000100800 */
[----:B0-----:R-:W4:Y:S01]  /*31980*/  LDL.LU R23, [R1+0x318] ;  /* 0x0003180001177983 */ /* 0x001f220000300800 */
[----:B------:R-:W-:Y:S01]  /*31990*/  VIADD R0, R0, UR61 ;  /* 0x0000003d00007c36 */ /* 0x000fe20008000000 */
[----:B------:R-:W0:Y:S02]  /*319a0*/  LDCU UR61, c[0x0][0x3b8] ;  /* 0x00007700ff3d77ac */ /* 0x000e240008000800 */
[----:B------:R-:W4:Y:S01]  /*319b0*/  LDL.LU R10, [R1+0x278] ;  /* 0x00027800010a7983 */ /* 0x000f220000300800 */
[----:B------:R-:W-:-:S05]  /*319c0*/  F2FP.SATFINITE.E5M2.F32.PACK_AB_MERGE_C R9, R13, R25, RZ ;  /* 0x000000190d09723e */ /* 0x000fca00048060ff */
[----:B------:R2:W-:Y:S04]  /*319d0*/  STL [R1+0x24], R9 ;  /* 0x0000240901007387 */ /* 0x0005e80000100800 */
[----:B------:R-:W4:Y:S04]  /*319e0*/  LDL.LU R22, [R1+0x27c] ;  /* 0x00027c0001167983 */ /* 0x000f280000300800 */
[----:B------:R-:W4:Y:S04]  /*319f0*/  LDL.LU R24, [R1+0x250] ;  /* 0x0002500001187983 */ /* 0x000f280000300800 */
[----:B------:R0:W-:Y:S04]  /*31a00*/  STL [R1+0x148], R0 ;  /* 0x0001480001007387 */ /* 0x0001e80000100800 */
[----:B------:R-:W4:Y:S04]  /*31a10*/  LDL.LU R11, [R1+0x254] ;  /* 0x00025400010b7983 */ /* 0x000f280000300800 */
[----:B------:R-:W4:Y:S04]  /*31a20*/  LDL.LU R25, [R1+0x258] ;  /* 0x0002580001197983 */ /* 0x000f280000300800 */
[----:B------:R-:W4:Y:S01]  /*31a30*/  LDL.LU R13, [R1+0x25c] ;  /* 0x00025c00010d7983 */ /* 0x000f220000300800 */
[----:B--2---:R-:W-:-:S03]  /*31a40*/  F2FP.SATFINITE.E5M2.F32.PACK_AB_MERGE_C R9, R3, R12, RZ ;  /* 0x0000000c0309723e */ /* 0x004fc600048060ff */
[----:B------:R-:W2:Y:S04]  /*31a50*/  LDL.LU R12, [R1+0x230] ;  /* 0x00023000010c7983 */ /* 0x000ea80000300800 */
[----:B------:R-:W2:Y:S01]  /*31a60*/  LDL.LU R3, [R1+0x234] ;  /* 0x0002340001037983 */ /* 0x000ea20000300800 */
[----:B------:R-:W-:Y:S01]  /*31a70*/  F2FP.SATFINITE.E5M2.F32.PACK_AB_MERGE_C R2, R2, R14, RZ ;  /* 0x0000000e0202723e */ /* 0x000fe200048060ff */
[----:B0-----:R-:W-:Y:S02]  /*31a80*/  VIADD R0, R0, UR62 ;  /* 0x0000003e00007c36 */ /* 0x001fe40008000000 */
[----:B------:R-:W-:Y:S01]  /*31a90*/  STL [R1+0x278c], R9 ;  /* 0x00278c0901007387 */ /* 0x000fe20000100800 */
[----:B------:R-:W0:Y:S03]  /*31aa0*/  LDCU UR62, c[0x0][0x3b8] ;  /* 0x00007700ff3e77ac */ /* 0x000e260008000800 */
[----:B------:R-:W2:Y:S04]  /*31ab0*/  LDL.LU R18, [R1+0x238] ;  /* 0x0002380001127983 */ /* 0x000ea80000300800 */
[----:B------:R0:W-:Y:S04]  /*31ac0*/  STL [R1+0x8], R2 ;  /* 0x0000080201007387 */ /* 0x0001e80000100800 */
[----:B------:R-:W2:Y:S04]  /*31ad0*/  LDL.LU R19, [R1+0x23c] ;  /* 0x00023c0001137983 */ /* 0x000ea80000300800 */
[----:B------:R-:W2:Y:S04]  /*31ae0*/  LDL.LU R14, [R1+0x210] ;  /* 0x00021000010e7983 */ /* 0x000ea80000300800 */
[----:B------:R1:W-:Y:S04]  /*31af0*/  STL [R1+0x144], R0 ;  /* 0x0001440001007387 */ /* 0x0003e80000100800 */
[----:B0-----:R-:W2:Y:S01]  /*31b00*/  LDL.LU R2, [R1+0x214] ;  /* 0x0002140001027983 */ /* 0x001ea20000300800 */
[----:B-1----:R-:W-:Y:S01]  /*31b10*/  VIADD R0, R0, UR63 ;  /* 0x0000003f00007c36 */ /* 0x002fe20008000000 */
[----:B------:R-:W0:Y:S01]  /*31b20*/  LDCU UR63, c[0x0][0x3b8] ;  /* 0x00007700ff3f77ac */ /* 0x000e220008000800 */
[----:B---3--:R-:W-:-:S02]  /*31b30*/  F2FP.SATFINITE.E5M2.F32.PACK_AB_MERGE_C R29, R29, R7, RZ ;  /* 0x000000071d1d723e */ /* 0x008fc400048060ff */
[----:B----4-:R-:W-:Y:S02]  /*31b40*/  F2FP.SATFINITE.E5M2.F32.PACK_AB_MERGE_C R5, R17, R5, RZ ;  /* 0x000000051105723e */ /* 0x010fe400048060ff */
[----:B------:R-:W-:-:S05]  /*31b50*/  F2FP.SATFINITE.E5M2.F32.PACK_AB_MERGE_C R23, R8, R23, RZ ;  /* 0x000000170817723e */ /* 0x000fca00048060ff */
[----:B------:R-:W-:Y:S04]  /*31b60*/  STL [R1+0x2790], R23 ;  /* 0x0027901701007387 */ /* 0x000fe80000100800 */
[----:B------:R1:W-:Y:S02]  /*31b70*/  STL [R1+0x140], R0 ;  /* 0x0001400001007387 */ /* 0x0003e40000100800 */
[----:B-1----:R-:W-:Y:S01]  /*31b80*/  VIADD R0, R0, UR64 ;  /* 0x0000004000007c36 */ /* 0x002fe20008000000 */
[----:B------:R-:W-:Y:S01]  /*31b90*/  F2FP.SATFINITE.E5M2.F32.PACK_AB_MERGE_C R27, R27, R6, RZ ;  /* 0x000000061b1b723e */ /* 0x000fe200048060ff */
[----:B------:R-:W1:Y:S03]  /*31ba0*/  LDCU UR64, c[0x0][0x3b8] ;  /* 0x00007700ff4077ac */ /* 0x000e660008000800 */
[----:B------:R3:W-:Y:S04]  /*31bb0*/  STL [R1+0x13c], R0 ;  /* 0x00013c0001007387 */ /* 0x0007e80000100800 */
[----:B------:R4:W-:Y:S01]  /*31bc0*/  STL [R1+0x274], R5 ;  /* 0x0002740501007387 */ /* 0x0009e20000100800 */
[----:B------:R-:W-:Y:S01]  /*31bd0*/  F2FP.SATFINITE.E5M2.F32.PACK_AB_MERGE_C R6, R11, R24, RZ ;  /* 0x000000180b06723e */ /* 0x000fe200048060ff */
[----:B---3--:R-:W-:Y:S01]  /*31be0*/  VIADD R0, R0, UR65 ;  /* 0x0000004100007c36 */ /* 0x008fe20008000000 */
[----:B------:R-:W-:Y:S01]  /*31bf0*/  F2FP.SATFINITE.E5M2.F32.PACK_AB_MERGE_C R7, R21, R20, RZ ;  /* 0x000000141507723e */ /* 0x000fe200048060ff */
[----:B------:R-:W3:Y:S01]  /*31c00*/  LDCU UR65, c[0x0][0x3b8] ;  /* 0x00007700ff4177ac */ /* 0x000ee20008000800 */
[----:B----4-:R-:W4:Y:S04]  /*31c10*/  LDL.LU R5, [R1+0x218] ;  /* 0x0002180001057983 */ /* 0x010f280000300800 */
[----:B------:R-:W4:Y:S01]  /*31c20*/  LDL.LU R17, [R1+0x21c] ;  /* 0x00021c0001117983 */ /* 0x000f220000300800 */
[----:B------:R-:W-:-:S03]  /*31c30*/  F2FP.SATFINITE.E5M2.F32.PACK_AB_MERGE_C R24, R13, R25, RZ ;  /* 0x000000190d18723e */ /* 0x000fc600048060ff */
[----:B------:R0:W-:Y:S04]  /*31c40*/  STL [R1+0x138], R0 ;  /* 0x0001380001007387 */ /* 0x0001e80000100800 */
[----:B------:R1:W-:Y:S01]  /*31c50*/  STL [R1+0x11e4], R6 ;  /* 0x0011e40601007387 */ /* 0x0003e20000100800 */
[----:B0-----:R-:W-:-:S03]  /*31c60*/  VIADD R0, R0, UR66 ;  /* 0x0000004200007c36 */ /* 0x001fc60008000000 */
[----:B------:R-:W-:Y:S01]  /*31c70*/  STL [R1+0x16f4], R24 ;  /* 0x0016f41801007387 */ /* 0x000fe20000100800 */
[----:B------:R-:W-:Y:S01]  /*31c80*/  F2FP.SATFINITE.E5M2.F32.PACK_AB_MERGE_C R28, R28, R26, RZ ;  /* 0x0000001a1c1c723e */ /* 0x000fe200048060ff */
[----:B------:R-:W0:Y:S02]  /*31c90*/  LDCU UR66, c[0x0][0x3b8] ;  /* 0x00007700ff4277ac */ /* 0x000e240008000800 */
[----:B------:R0:W-:Y:S01]  /*31ca0*/  STL [R1+0x134], R0 ;  /* 0x0001340001007387 */ /* 0x0001e20000100800 */
[----:B--2---:R-:W-:-:S05]  /*31cb0*/  F2FP.SATFINITE.E5M2.F32.PACK_AB_MERGE_C R25, R3, R12, RZ ;  /* 0x0000000c0319723e */ /* 0x004fca00048060ff */
[----:B------:R2:W-:Y:S04]  /*31cc0*/  STL [R1+0x16e8], R25 ;  /* 0x0016e81901007387 */ /* 0x0005e80000100800 */
[----:B------:R-:W3:Y:S04]  /*31cd0*/  LDL.LU R3, [R1+0x1f0] ;  /* 0x0001f00001037983 */ /* 0x000ee80000300800 */
[----:B------:R-:W3:Y:S04]  /*31ce0*/  LDL.LU R20, [R1+0x1f4] ;  /* 0x0001f40001147983 */ /* 0x000ee80000300800 */
[----:B------:R-:W3:Y:S04]  /*31cf0*/  LDL.LU R13, [R1+0x1f8] ;  /* 0x0001f800010d7983 */ /* 0x000ee80000300800 */
[----:B------:R-:W3:Y:S01]  /*31d00*/  LDL.LU R12, [R1+0x1fc] ;  /* 0x0001fc00010c7983 */ /* 0x000ee20000300800 */
[----:B------:R-:W-:-:S02]  /*31d10*/  F2FP.SATFINITE.E5M2.F32.PACK_AB_MERGE_C R8, R19, R18, RZ ;  /* 0x000000121308723e */ /* 0x000fc400048060ff */
[----:B-1----:R-:W-:Y:S02]  /*31d20*/  F2FP.SATFINITE.E5M2.F32.PACK_AB_MERGE_C R6, R2, R14, RZ ;  /* 0x0000000e0206723e */ /* 0x002fe400048060ff */
[----:B------:R-:W3:Y:S04]  /*31d30*/  LDL.LU R2, [R1+0x1e4] ;  /* 0x0001e40001027983 */ /* 0x000ee80000300800 */
[----:B------:R1:W-:Y:S01]  /*31d40*/  STL [R1+0x121c], R8 ;  /* 0x00121c0801007387 */ /* 0x0003e20000100800 */
[----:B0-----:R-:W-:Y:S01]  /*31d50*/  VIADD R0, R0, UR67 ;  /* 0x0000004300007c36 */ /* 0x001fe20008000000 */
[----:B------:R-:W-:Y:S01]  /*31d60*/  F2FP.SATFINITE.E5M2.F32.PACK_AB_MERGE_C R22, R22, R10, RZ ;  /* 0x0000000a1616723e */ /* 0x000fe200048060ff */
[----:B------:R-:W-:Y:S01]  /*31d70*/  IMAD.MOV.U32 R19, RZ, RZ, R15 ;  /* 0x000000ffff137224 */ /* 0x000fe200078e000f */
[----:B--2---:R-:W2:Y:S01]  /*31d80*/  LDL.LU R25, [R1+0x1e8] ;  /* 0x0001e80001197983 */ /* 0x004ea20000300800 */
[----:B------:R-:W-:Y:S01]  /*31d90*/  LOP3.LUT R29, R29, 0xffff, RZ, 0xc0, !PT ;  /* 0x0000ffff1d1d7812 */ /* 0x000fe200078ec0ff */
[----:B------:R-:W0:Y:S02]  /*31da0*/  LDCU UR67, c[0x0][0x3b8] ;  /* 0x00007700ff4377ac */ /* 0x000e240008000800 */
[----:B------:R0:W-:Y:S04]  /*31db0*/  STL [R1+0x1250], R6 ;  /* 0x0012500601007387 */ /* 0x0001e80000100800 */
[----:B------:R-:W2:Y:S04]  /*31dc0*/  LDL.LU R11, [R1+0x1ec] ;  /* 0x0001ec00010b7983 */ /* 0x000ea80000300800 */
[----:B------:R-:W2:Y:S01]  /*31dd0*/  LDL.LU R24, [R1+0x1c0] ;  /* 0x0001c00001187983 */ /* 0x000ea20000300800 */
[----:B------:R-:W-:Y:S01]  /*31de0*/  VIADD R14, R0, UR68 ;  /* 0x00000044000e7c36 */ /* 0x000fe20008000000 */
[----:B------:R-:W-:Y:S01]  /*31df0*/  LOP3.LUT R27, R27, 0xffff, RZ, 0xc0, !PT ;  /* 0x0000ffff1b1b7812 */ /* 0x000fe200078ec0ff */
[----:B------:R-:W2:Y:S01]  /*31e00*/  LDCU UR68, c[0x0][0x3b8] ;  /* 0x00007700ff4477ac */ /* 0x000ea20008000800 */
[----:B------:R-:W2:Y:S04]  /*31e10*/  LDL.LU R23, [R1+0x1c4] ;  /* 0x0001c40001177983 */ /* 0x000ea80000300800 */
[----:B------:R-:W2:Y:S04]  /*31e20*/  LDL.LU R9, [R1+0x1c8] ;  /* 0x0001c80001097983 */ /* 0x000ea80000300800 */
[----:B-1----:R-:W2:Y:S04]  /*31e30*/  LDL.LU R8, [R1+0x1cc] ;  /* 0x0001cc0001087983 */ /* 0x002ea80000300800 */
[----:B------:R-:W2:Y:S04]  /*31e40*/  LDL.LU R26, [R1+0x1a0] ;  /* 0x0001a000011a7983 */ /* 0x000ea80000300800 */
[----:B0-----:R-:W2:Y:S04]  /*31e50*/  LDL.LU R6, [R1+0x1a4] ;  /* 0x0001a40001067983 */ /* 0x001ea80000300800 */
[----:B------:R-:W2:Y:S04]  /*31e60*/  LDL.LU R10, [R1+0x1a8] ;  /* 0x0001a800010a7983 */ /* 0x000ea80000300800 */
[----:B------:R-:W2:Y:S04]  /*31e70*/  LDL.LU R18, [R1+0x1ac] ;  /* 0x0001ac0001127983 */ /* 0x000ea80000300800 */
[----:B------:R0:W-:Y:S04]  /*31e80*/  STL [R1+0x2738], R0 ;  /* 0x0027380001007387 */ /* 0x0001e80000100800 */
[----:B------:R-:W-:Y:S01]  /*31e90*/  STL [R1+0x11c], R14 ;  /* 0x00011c0e01007387 */ /* 0x000fe20000100800 */
[----:B0-----:R-:W-:Y:S01]  /*31ea0*/  VIADD R0, R14, UR69 ;  /* 0x000000450e007c36 */ /* 0x001fe20008000000 */
[----:B------:R-:W0:Y:S01]  /*31eb0*/  LDCU UR69, c[0x0][0x3b8] ;  /* 0x00007700ff4577ac */ /* 0x000e220008000800 */
[----:B----4-:R-:W-:-:S02]  /*31ec0*/  F2FP.SATFINITE.E5M2.F32.PACK_AB_MERGE_C R21, R17, R5, RZ ;  /* 0x000000051115723e */ /* 0x010fc400048060ff */
[----:B------:R-:W4:Y:S04]  /*31ed0*/  LDL.LU R5, [R1+0x180] ;  /* 0x0001800001057983 */ /* 0x000f280000300800 */
[----:B------:R-:W4:Y:S04]  /*31ee0*/  LDL.LU R17, [R1+0x184] ;  /* 0x0001840001117983 */ /* 0x000f280000300800 */
[----:B------:R1:W-:Y:S04]  /*31ef0*/  STL [R1+0x16d8], R21 ;  /* 0x0016d81501007387 */ /* 0x0003e80000100800 */
[----:B-1----:R-:W4:Y:S04]  /*31f00*/  LDL.LU R21, [R1+0x1e0] ;  /* 0x0001e00001157983 */ /* 0x002f280000300800 */
[----:B------:R-:W4:Y:S04]  /*31f10*/  LDL.LU R15, [R1+0x188] ;  /* 0x00018800010f7983 */ /* 0x000f280000300800 */
[----:B------:R-:W4:Y:S04]  /*31f20*/  LDL.LU R14, [R1+0x18c] ;  /* 0x00018c00010e7983 */ /* 0x000f280000300800 */
[----:B------:R1:W-:Y:S01]  /*31f30*/  STL [R1+0x118], R0 ;  /* 0x0001180001007387 */ /* 0x0003e20000100800 */
[----:B---3--:R-:W-:Y:S01]  /*31f40*/  F2FP.SATFINITE.E5M2.F32.PACK_AB_MERGE_C R20, R20, R3, RZ ;  /* 0x000000031414723e */ /* 0x008fe200048060ff */
[----:B-1----:R-:W-:Y:S01]  /*31f50*/  VIADD R0, R0, UR43 ;  /* 0x0000002b00007c36 */ /* 0x002fe20008000000 */
[----:B------:R-:W1:Y:S03]  /*31f60*/  LDC R3, c[0x0][0x3b4] ;  /* 0x0000ed00ff037b82 */ /* 0x000e660000000800 */
[----:B------:R3:W-:Y:S02]  /*31f70*/  STL [R1+0x1358], R20 ;  /* 0x0013581401007387 */ /* 0x0007e40000100800 */
[----:B---3--:R-:W-:-:S05]  /*31f80*/  F2FP.SATFINITE.E5M2.F32.PACK_AB_MERGE_C R20, R12, R13, RZ ;  /* 0x0000000d0c14723e */ /* 0x008fca00048060ff */
[----:B------:R-:W-:Y:S04]  /*31f90*/  STL [R1+0x16cc], R20 ;  /* 0x0016cc1401007387 */ /* 0x000fe80000100800 */
[----:B------:R-:W3:Y:S04]  /*31fa0*/  LDL.LU R13, [R1+0x170] ;  /* 0x00017000010d7983 */ /* 0x000ee80000300800 */
[----:B------:R-:W3:Y:S04]  /*31fb0*/  LDL.LU R12, [R1+0x174] ;  /* 0x00017400010c7983 */ /* 0x000ee80000300800 */
[----:B------:R0:W-:Y:S01]  /*31fc0*/  STL [R1+0x114], R0 ;  /* 0x0001140001007387 */ /* 0x0001e20000100800 */
[----:B--2---:R-:W-:Y:S01]  /*31fd0*/  F2FP.SATFINITE.E5M2.F32.PACK_AB_MERGE_C R11, R11, R25, RZ ;  /* 0x000000190b0b723e */ /* 0x004fe200048060ff */
[----:B0-----:R-:W-:Y:S01]  /*31fe0*/  VIADD R0, R0, UR42 ;  /* 0x0000002a00007c36 */ /* 0x001fe20008000000 */
[----:B------:R-:W0:Y:S04]  /*31ff0*/  LDCU.64 UR42, c[0x0][0x390] ;  /* 0x00007200ff2a77ac */ /* 0x000e280008000a00 */
[----:B------:R2:W-:Y:S01]  /*32000*/  STL [R1+0x110], R0 ;  /* 0x0001100001007387 */ /* 0x0005e20000100800 */
[----:B------:R-:W-:Y:S01]  /*32010*/  F2FP.SATFINITE.E5M2.F32.PACK_AB_MERGE_C R8, R8, R9, RZ ;  /* 0x000000090808723e */ /* 0x000fe200048060ff */
[----:B--2---:R-:W-:Y:S01]  /*32020*/  VIADD R0, R0, UR71 ;  /* 0x0000004700007c36 */ /* 0x004fe20008000000 */
[----:B------:R-:W-:Y:S01]  /*32030*/  F2FP.SATFINITE.E5M2.F32.PACK_AB_MERGE_C R25, R6, R26, RZ ;  /* 0x0000001a0619723e */ /* 0x000fe200048060ff */
[----:B------:R-:W2:Y:S01]  /*32040*/  LDCU UR71, c[0x0][0x3b8] ;  /* 0x00007700ff4777ac */ /* 0x000ea20008000800 */
[----:B------:R-:W-:-:S02]  /*32050*/  F2FP.SATFINITE.E5M2.F32.PACK_AB_MERGE_C R26, R18, R10, RZ ;  /* 0x0000000a121a723e */ /* 0x000fc400048060ff */
[----:B----4-:R-:W-:Y:S02]  /*32060*/  F2FP.SATFINITE.E5M2.F32.PACK_AB_MERGE_C R20, R2, R21, RZ ;  /* 0x000000150214723e */ /* 0x010fe400048060ff */
[----:B------:R-:W-:-:S05]  /*32070*/  F2FP.SATFINITE.E5M2.F32.PACK_AB_MERGE_C R21, R23, R24, RZ ;  /* 0x000000181715723e */ /* 0x000fca00048060ff */
[----:B------:R-:W-:Y:S04]  /*32080*/  STL.64 [R1+0x1700], R20 ;  /* 0x0017001401007387 */ /* 0x000fe80000100a00 */
[----:B------:R4:W-:Y:S01]  /*32090*/  STL [R1+0xfc], R0 ;  /* 0x0000fc0001007387 */ /* 0x0009e20000100800 */
[----:B------:R-:W-:-:S03]  /*320a0*/  F2FP.SATFINITE.E5M2.F32.PACK_AB_MERGE_C R24, R17, R5, RZ ;  /* 0x000000051118723e */ /* 0x000fc600048060ff */
[----:B------:R-:W-:Y:S01]  /*320b0*/  STL [R1+0x1c4], R8 ;  /* 0x0001c40801007387 */ /* 0x000fe20000100800 */
[----:B----4-:R-:W-:-:S03]  /*320c0*/  VIADD R0, R0, UR72 ;  /* 0x0000004800007c36 */ /* 0x010fc60008000000 */
[----:B------:R-:W-:Y:S01]  /*320d0*/  STL [R1+0x1940], R26 ;  /* 0x0019401a01007387 */ /* 0x000fe20000100800 */
[----:B------:R-:W-:Y:S02]  /*320e0*/  F2FP.SATFINITE.E5M2.F32.PACK_AB_MERGE_C R5, R14, R15, RZ ;  /* 0x0000000f0e05723e */ /* 0x000fe400048060ff */
[----:B------:R-:W-:Y:S01]  /*320f0*/  LEA.HI.X.SX32 R2, R4, UR41, 0x1, P0 ;  /* 0x0000002904027c11 */ /* 0x000fe200080f0eff */
[----:B------:R4:W-:Y:S01]  /*32100*/  STL [R1+0xf8], R0 ;  /* 0x0000f80001007387 */ /* 0x0009e20000100800 */
[----:B------:R-:W-:Y:S01]  /*32110*/  IMAD.MOV.U32 R21, RZ, RZ, R19 ;  /* 0x000000ffff157224 */ /* 0x000fe200078e0013 */
[----:B------:R-:W0:Y:S02]  /*32120*/  LDCU UR72, c[0x0][0x3b8] ;  /* 0x00007700ff4877ac */ /* 0x000e240008000800 */
[----:B------:R2:W-:Y:S01]  /*32130*/  STL.64 [R1+0x1708], R24 ;  /* 0x0017081801007387 */ /* 0x0005e20000100a00 */
[----:B-1----:R-:W-:-:S03]  /*32140*/  IMAD R4, R3, 0x40, R4 ;  /* 0x0000004003047824 */ /* 0x002fc600078e0204 */
[----:B------:R-:W3:Y:S01]  /*32150*/  LDL.LU R20, [R1+0x17c] ;  /* 0x00017c0001147983 */ /* 0x000ee20000300800 */
[----:B----4-:R-:W-:Y:S01]  /*32160*/  VIADD R0, R0, UR73 ;  /* 0x0000004900007c36 */ /* 0x010fe20008000000 */
[----:B------:R-:W1:Y:S02]  /*32170*/  LDCU UR73, c[0x0][0x3b8] ;  /* 0x00007700ff4977ac */ /* 0x000e640008000800 */
[----:B------:R-:W4:Y:S04]  /*32180*/  LDL.LU R23, [R1+0x120] ;  /* 0x0001200001177983 */ /* 0x000f280000300800 */
[----:B------:R0:W-:Y:S01]  /*32190*/  STL [R1+0xf4], R0 ;  /* 0x0000f40001007387 */ /* 0x0001e20000100800 */
[----:B--2---:R-:W-:-:S03]  /*321a0*/  IMAD.MOV.U32 R25, RZ, RZ, R16 ;  /* 0x000000ffff197224 */ /* 0x004fc600078e0010 */
[----:B------:R-:W-:Y:S04]  /*321b0*/  STL [R1+0x1c8], R5 ;  /* 0x0001c80501007387 */ /* 0x000fe80000100800 */
[----:B------:R-:W4:Y:S01]  /*321c0*/  LDL.LU R26, [R1+0x124] ;  /* 0x00012400011a7983 */ /* 0x000f220000300800 */
[----:B0-----:R-:W-:Y:S01]  /*321d0*/  VIADD R0, R0, UR74 ;  /* 0x0000004a00007c36 */ /* 0x001fe20008000000 */
[----:B------:R-:W0:Y:S02]  /*321e0*/  LDCU UR74, c[0x0][0x3b8] ;  /* 0x00007700ff4a77ac */ /* 0x000e240008000800 */
[----:B------:R-:W2:Y:S04]  /*321f0*/  LDL.LU R16, [R1+0x128] ;  /* 0x0001280001107983 */ /* 0x000ea80000300800 */
[----:B------:R-:W2:Y:S04]  /*32200*/  LDL.LU R15, [R1+0x12c] ;  /* 0x00012c00010f7983 */ /* 0x000ea80000300800 */
[----:B------:R-:W2:Y:S04]  /*32210*/  LDL.LU R10, [R1+0x104] ;  /* 0x00010400010a7983 */ /* 0x000ea80000300800 */
[----:B------:R-:W-:Y:S01]  /*32220*/  STL [R1+0xf0], R0 ;  /* 0x0000f00001007387 */ /* 0x000fe20000100800 */
[----:B---3--:R-:W-:-:S05]  /*32230*/  F2FP.SATFINITE.E5M2.F32.PACK_AB_MERGE_C R3, R12, R13, RZ ;  /* 0x0000000d0c03723e */ /* 0x008fca00048060ff */
[----:B------:R3:W-:Y:S04]  /*32240*/  STL [R1+0x174], R3 ;  /* 0x0001740301007387 */ /* 0x0007e80000100800 */
[----:B------:R-:W2:Y:S04]  /*32250*/  LDL.LU R24, [R1+0x10c] ;  /* 0x00010c0001187983 */ /* 0x000ea80000300800 */
[----:B------:R-:W2:Y:S01]  /*32260*/  LDL.LU R9, [R1+0xe0] ;  /* 0x0000e00001097983 */ /* 0x000ea20000300800 */
[----:B---3--:R-:W-:-:S03]  /*32270*/  IADD3 R3, P0, PT, R4, UR42, RZ ;  /* 0x0000002a04037c10 */ /* 0x008fc6000ff1e0ff */
[----:B------:R-:W3:Y:S04]  /*32280*/  LDL.LU R8, [R1+0xe4] ;  /* 0x0000e40001087983 */ /* 0x000ee80000300800 */
[----:B------:R-:W2:Y:S04]  /*32290*/  LDL.LU R6, [R1+0xe8] ;  /* 0x0000e80001067983 */ /* 0x000ea80000300800 */
[----:B------:R-:W2:Y:S04]  /*322a0*/  LDL.LU R18, [R1+0xec] ;  /* 0x0000ec0001127983 */ /* 0x000ea80000300800 */
[----:B------:R-:W2:Y:S04]  /*322b0*/  LDL.LU R19, [R1+0xc0] ;  /* 0x0000c00001137983 */ /* 0x000ea80000300800 */
[----:B------:R-:W2:Y:S04]  /*322c0*/  LDL.LU R17, [R1+0xc4] ;  /* 0x0000c40001117983 */ /* 0x000ea80000300800 */
[----:B------:R-:W2:Y:S04]  /*322d0*/  LDL.LU R5, [R1+0xc8] ;  /* 0x0000c80001057983 */ /* 0x000ea80000300800 */
[----:B------:R-:W2:Y:S04]  /*322e0*/  LDL.LU R14, [R1+0xcc] ;  /* 0x0000cc00010e7983 */ /* 0x000ea80000300800 */
[----:B------:R0:W-:Y:S04]  /*322f0*/  STL.64 [R1+0x2728], R2 ;  /* 0x0027280201007387 */ /* 0x0001e80000100a00 */
[----:B0-----:R-:W2:Y:S01]  /*32300*/  LDL.LU R2, [R1+0x178] ;  /* 0x0001780001027983 */ /* 0x001ea20000300800 */
[----:B------:R-:W-:Y:S01]  /*32310*/  VIADD R0, R0, UR40 ;  /* 0x0000002800007c36 */ /* 0x000fe20008000000 */
[----:B------:R-:W-:Y:S01]  /*32320*/  LEA.HI.X.SX32 R4, R4, UR43, 0x1, P0 ;  /* 0x0000002b04047c11 */ /* 0x000fe200080f0eff */
[----:B------:R-:W0:Y:S01]  /*32330*/  LDCU.64 UR40, c[0x0][0x398] ;  /* 0x00007300ff2877ac */ /* 0x000e220008000a00 */
[----:B------:R1:W-:Y:S01]  /*32340*/  STL [R1+0x273c], R3 ;  /* 0x00273c0301007387 */ /* 0x0003e20000100800 */
[----:B------:R-:W0:Y:S03]  /*32350*/  LDCU.64 UR42, c[0x0][0x398] ;  /* 0x00007300ff2a77ac */ /* 0x000e260008000a00 */
[----:B-1----:R-:W3:Y:S04]  /*32360*/  LDL.LU R3, [R1+0x108] ;  /* 0x0001080001037983 */ /* 0x002ee80000300800 */
[----:B------:R-:W3:Y:S04]  /*32370*/  LDL.LU R13, [R1+0xb0] ;  /* 0x0000b000010d7983 */ /* 0x000ee80000300800 */
[----:B------:R-:W3:Y:S04]  /*32380*/  LDL.LU R12, [R1+0xb4] ;  /* 0x0000b400010c7983 */ /* 0x000ee80000300800 */
[----:B------:R-:W-:Y:S01]  /*32390*/  STL [R1+0xdc], R0 ;  /* 0x0000dc0001007387 */ /* 0x000fe20000100800 */
[----:B--2---:R-:W-:-:S03]  /*323a0*/  F2FP.SATFINITE.E5M2.F32.PACK_AB_MERGE_C R20, R20, R2, RZ ;  /* 0x000000021414723e */ /* 0x004fc600048060ff */
[----:B------:R-:W2:Y:S04]  /*323b0*/  LDL.LU R2, [R1+0xb8] ;  /* 0x0000b80001027983 */ /* 0x000ea80000300800 */
[----:B------:R1:W-:Y:S04]  /*323c0*/  STL [R1+0x170], R20 ;  /* 0x0001701401007387 */ /* 0x0003e80000100800 */
[----:B-1----:R-:W2:Y:S04]  /*323d0*/  LDL.LU R20, [R1+0xbc] ;  /* 0x0000bc0001147983 */ /* 0x002ea80000300800 */
[----:B------:R1:W-:Y:S04]  /*323e0*/  STL [R1+0x2718], R4 ;  /* 0x0027180401007387 */ /* 0x0003e80000100800 */
[----:B-1----:R-:W2:Y:S01]  /*323f0*/  LDL.LU R4, [R1+0x100] ;  /* 0x0001000001047983 */ /* 0x002ea20000300800 */
[----:B------:R-:W-:Y:S01]  /*32400*/  VIADD R0, R0, UR76 ;  /* 0x0000004c00007c36 */ /* 0x000fe20008000000 */
[----:B----4-:R-:W-:Y:S01]  /*32410*/  F2FP.SATFINITE.E5M2.F32.PACK_AB_MERGE_C R26, R26, R23, RZ ;  /* 0x000000171a1a723e */ /* 0x010fe200048060ff */
[----:B------:R-:W1:Y:S01]  /*32420*/  LDCU UR76, c[0x0][0x39c] ;  /* 0x00007380ff4c77ac */ /* 0x000e620008000800 */
[----:B------:R-:W-:Y:S01]  /*32430*/  F2FP.SATFINITE.E5M2.F32.PACK_AB_MERGE_C R15, R15, R16, RZ ;  /* 0x000000100f0f723e */ /* 0x000fe200048060ff */
[----:B------:R-:W4:Y:S04]  /*32440*/  LDL.LU R23, [R1+0x2790] ;  /* 0x0027900001177983 */ /* 0x000f280000300800 */
[----:B------:R0:W-:Y:S01]  /*32450*/  STL [R1+0xd8], R0 ;  /* 0x0000d80001007387 */ /* 0x0001e20000100800 */
[----:B------:R-:W-:-:S03]  /*32460*/  F2FP.SATFINITE.E5M2.F32.PACK_AB_MERGE_C R18, R18, R6, RZ ;  /* 0x000000061212723e */ /* 0x000fc600048060ff */
[----:B------:R1:W-:Y:S01]  /*32470*/  STL [R1+0x120], R15 ;  /* 0x0001200f01007387 */ /* 0x0003e20000100800 */
[----:B---3--:R-:W-:-:S03]  /*32480*/  F2FP.SATFINITE.E5M2.F32.PACK_AB_MERGE_C R24, R24, R3, RZ ;  /* 0x000000031818723e */ /* 0x008fc600048060ff */
[----:B------:R-:W3:Y:S01]  /*32490*/  LDL.LU R16, [R1+0x70] ;  /* 0x0000700001107983 */ /* 0x000ee20000300800 */
[----:B0-----:R-:W-:Y:S01]  /*324a0*/  VIADD R0, R0, UR44 ;  /* 0x0000002c00007c36 */ /* 0x001fe20008000000 */
[----:B------:R-:W-:Y:S02]  /*324b0*/  F2FP.SATFINITE.E5M2.F32.PACK_AB_MERGE_C R8, R8, R9, RZ ;  /* 0x000000090808723e */ /* 0x000fe400048060ff */
[----:B-1----:R-:W3:Y:S04]  /*324c0*/  LDL.LU R15, [R1+0x74] ;  /* 0x00007400010f7983 */ /* 0x002ee80000300800 */
[----:B------:R0:W-:Y:S01]  /*324d0*/  STL [R1+0xd4], R0 ;  /* 0x0000d40001007387 */ /* 0x0001e20000100800 */
[----:B------:R-:W-:Y:S02]  /*324e0*/  F2FP.SATFINITE.E5M2.F32.PACK_AB_MERGE_C R17, R17, R19, RZ ;  /* 0x000000131111723e */ /* 0x000fe400048060ff */
[----:B------:R-:W-:Y:S01]  /*324f0*/  F2FP.SATFINITE.E5M2.F32.PACK_AB_MERGE_C R14, R14, R5, RZ ;  /* 0x000000050e0e723e */ /* 0x000fe200048060ff */
[----:B0-----:R-:W-:Y:S01]  /*32500*/  VIADD R0, R0, UR45 ;  /* 0x0000002d00007c36 */ /* 0x001fe20008000000 */
[----:B------:R-:W-:Y:S01]  /*32510*/  ISETP.GE.AND P0, PT, R21, UR40, PT ;  /* 0x0000002815007c0c */ /* 0x000fe2000bf06270 */
[----:B------:R-:W0:Y:S01]  /*32520*/  LDCU.64 UR44, c[0x0][0x398] ;  /* 0x00007300ff2c77ac */ /* 0x000e220008000a00 */
[----:B--2---:R-:W-:Y:S01]  /*32530*/  F2FP.SATFINITE.E5M2.F32.PACK_AB_MERGE_C R10, R10, R4, RZ ;  /* 0x000000040a0a723e */ /* 0x004fe200048060ff */
[----:B------:R-:W1:Y:S01]  /*32540*/  LDCU UR40, c[0x0][0x3b8] ;  /* 0x00007700ff2877ac */ /* 0x000e620008000800 */
[----:B------:R-:W2:Y:S04]  /*32550*/  LDL.LU R4, [R1+0x78] ;  /* 0x0000780001047983 */ /* 0x000ea80000300800 */
[----:B------:R-:W2:Y:S04]  /*32560*/  LDL.LU R3, [R1+0x7c] ;  /* 0x00007c0001037983 */ /* 0x000ea80000300800 */
[----:B------:R-:W2:Y:S04]  /*32570*/  LDL.LU R9, [R1+0x278c] ;  /* 0x00278c0001097983 */ /* 0x000ea80000300800 */
[----:B------:R-:W2:Y:S04]  /*32580*/  LDL.LU R6, [R1+0x2788] ;  /* 0x0027880001067983 */ /* 0x000ea80000300800 */
[----:B------:R0:W-:Y:S04]  /*32590*/  STL [R1+0xe0], R18 ;  /* 0x0000e01201007387 */ /* 0x0001e80000100800 */
[----:B0-----:R-:W2:Y:S04]  /*325a0*/  LDL.LU R18, [R1+0x2784] ;  /* 0x0027840001127983 */ /* 0x001ea80000300800 */
[----:B------:R0:W-:Y:S04]  /*325b0*/  STL [R1+0xd0], R0 ;  /* 0x0000d00001007387 */ /* 0x0001e80000100800 */
[----:B------:R-:W4:Y:S04]  /*325c0*/  LDL.LU R19, [R1+0x2780] ;  /* 0x0027800001137983 */ /* 0x000f280000300800 */
[----:B------:R-:W4:Y:S01]  /*325d0*/  LDL.LU R5, [R1+0x277c] ;  /* 0x00277c0001057983 */ /* 0x000f220000300800 */
[----:B0-----:R-:W-:Y:S01]  /*325e0*/  VIADD R0, R0, UR77 ;  /* 0x0000004d00007c36 */ /* 0x001fe20008000000 */
[----:B------:R-:W0:Y:S04]  /*325f0*/  LDCU UR77, c[0x0][0x39c] ;  /* 0x00007380ff4d77ac */ /* 0x000e280008000800 */
[----:B------:R-:W-:Y:S04]  /*32600*/  STL [R1+0xac], R0 ;  /* 0x0000ac0001007387 */ /* 0x000fe80000100800 */
[----:B------:R0:W-:Y:S02]  /*32610*/  STL [R1+0x1a40], R21 ;  /* 0x001a401501007387 */ /* 0x0001e40000100800 */
[----:B0-----:R-:W-:-:S02]  /*32620*/  F2FP.SATFINITE.E5M2.F32.PACK_AB_MERGE_C R21, R20, R2, RZ ;  /* 0x000000021415723e */ /* 0x001fc400048060ff */
[----:B------:R-:W4:Y:S04]  /*32630*/  LDL.LU R2, [R1+0x64] ;  /* 0x0000640001027983 */ /* 0x000f280000300800 */
[----:B------:R-:W4:Y:S01]  /*32640*/  LDL.LU R20, [R1+0x3c] ;  /* 0x00003c0001147983 */ /* 0x000f220000300800 */
[C---:B------:R-:W-:Y:S01]  /*32650*/  ISETP.LT.AND P0, PT, R25.reuse, UR43, !P0 ;  /* 0x0000002b19007c0c */ /* 0x040fe2000c701270 */
[----:B------:R-:W0:Y:S01]  /*32660*/  LDCU UR43, c[0x0][0x3b8] ;  /* 0x00007700ff2b77ac */ /* 0x000e220008000800 */
[----:B------:R-:W-:Y:S01]  /*32670*/  F2FP.SATFINITE.E5M2.F32.PACK_AB_MERGE_C R12, R12, R13, RZ ;  /* 0x0000000d0c0c723e */ /* 0x000fe200048060ff */
[----:B------:R-:W-:Y:S01]  /*32680*/  VIADD R13, R25, 0x3e ;  /* 0x0000003e190d7836 */ /* 0x000fe20000000000 */
[----:B---3--:R-:W-:Y:S01]  /*32690*/  F2FP.SATFINITE.E5M2.F32.PACK_AB_MERGE_C R15, R15, R16, RZ ;  /* 0x000000100f0f723e */ /* 0x008fe200048060ff */
[----:B------:R-:W-:-:S03]  /*326a0*/  VIADD R16, R25, 0x3f ;  /* 0x0000003f19107836 */ /* 0x000fc60000000000 */
[----:B------:R-:W-:Y:S01]  /*326b0*/  ISETP.GE.AND P4, PT, R13, UR76, PT ;  /* 0x0000004c0d007c0c */ /* 0x000fe2000bf86270 */
[----:B------:R-:W-:Y:S01]  /*326c0*/  VIADD R13, R25, 0x2 ;  /* 0x00000002190d7836 */ /* 0x000fe20000000000 */
[----:B------:R-:W-:Y:S01]  /*326d0*/  LOP3.LUT R15, R15, 0xffff, RZ, 0xc0, !PT ;  /* 0x0000ffff0f0f7812 */ /* 0x000fe200078ec0ff */
[----:B------:R-:W-:Y:S01]  /*326e0*/  STL [R1+0x13f0], R21 ;  /* 0x0013f01501007387 */ /* 0x000fe20000100800 */
[----:B--2---:R-:W-:Y:S01]  /*326f0*/  LOP3.LUT R18, R18, 0xffff, RZ, 0xc0, !PT ;  /* 0x0000ffff12127812 */ /* 0x004fe200078ec0ff */
[----:B------:R-:W2:Y:S01]  /*32700*/  LDCU UR76, c[0x0][0x3b8] ;  /* 0x00007700ff4c77ac */ /* 0x000ea20008000800 */
[----:B------:R-:W-:Y:S02]  /*32710*/  ISETP.GE.AND P1, PT, R13, UR45, PT ;  /* 0x0000002d0d007c0c */ /* 0x000fe4000bf26270 */
[----:B------:R-:W-:Y:S02]  /*32720*/  F2FP.SATFINITE.E5M2.F32.PACK_AB_MERGE_C R13, R3, R4, RZ ;  /* 0x00000004030d723e */ /* 0x000fe400048060ff */
[----:B----4-:R-:W-:Y:S01]  /*32730*/  LOP3.LUT R5, R5, 0xffffbfff, RZ, 0xc0, !PT ;  /* 0xffffbfff05057812 */ /* 0x010fe200078ec0ff */
[----:B------:R-:W3:Y:S03]  /*32740*/  LDCU UR45, c[0x0][0x3b8] ;  /* 0x00007700ff2d77ac */ /* 0x000ee60008000800 */
[----:B------:R-:W-:-:S02]  /*32750*/  @P0 LOP3.LUT R5, R5, 0x4000, RZ, 0xfc, !PT ;  /* 0x0000400005050812 */ /* 0x000fc400078efcff */
[----:B------:R-:W-:Y:S01]  /*32760*/  ISETP.GE.AND P0, PT, R16, UR77, PT ;  /* 0x0000004d10007c0c */ /* 0x000fe2000bf06270 */
[----:B------:R-:W-:Y:S01]  /*32770*/  VIADD R3, R0, UR75 ;  /* 0x0000004b00037c36 */ /* 0x000fe20008000000 */
[----:B------:R-:W-:Y:S02]  /*32780*/  LOP3.LUT R16, R19, 0xffff, RZ, 0xc0, !PT ;  /* 0x0000ffff13107812 */ /* 0x000fe400078ec0ff */
[----:B------:R-:W-:Y:S01]  /*32790*/  LOP3.LUT R13, R13, 0xffff, RZ, 0xc0, !PT ;  /* 0x0000ffff0d0d7812 */ /* 0x000fe200078ec0ff */
[----:B------:R-:W-:Y:S01]  /*327a0*/  STL [R1+0x1780], R5 ;  /* 0x0017800501007387 */ /* 0x000fe20000100800 */
[--C-:B------:R-:W-:Y:S01]  /*327b0*/  PRMT R0, R16, 0x3340, R15.reuse ;  /* 0x0000334010007816 */ /* 0x100fe2000000000f */
[----:B------:R-:W4:Y:S01]  /*327c0*/  LDCU UR75, c[0x0][0x3b8] ;  /* 0x00007700ff4b77ac */ /* 0x000f220008000800 */
[----:B------:R-:W-:Y:S02]  /*327d0*/  SHF.R.U32.HI R19, RZ, 0x8, R16 ;  /* 0x00000008ff137819 */ /* 0x000fe40000011610 */
[----:B------:R-:W-:Y:S01]  /*327e0*/  SHF.R.U32.HI R15, RZ, 0x8, R15 ;  /* 0x00000008ff0f7819 */ /* 0x000fe2000001160f */
[----:B------:R-:W-:Y:S01]  /*327f0*/  STL [R1+0x1720], R25 ;  /* 0x0017201901007387 */ /* 0x000fe20000100800 */
[--C-:B------:R-:W-:Y:S01]  /*32800*/  PRMT R4, R18, 0x3340, R13.reuse ;  /* 0x0000334012047816 */ /* 0x100fe2000000000d */
[----:B------:R-:W0:Y:S01]  /*32810*/  LDCU UR77, c[0x0][0x398] ;  /* 0x00007300ff4d77ac */ /* 0x000e220008000800 */
[----:B------:R-:W-:Y:S01]  /*32820*/  SHF.R.U32.HI R16, RZ, 0x8, R18 ;  /* 0x00000008ff107819 */ /* 0x000fe20000011612 */
[----:B------:R1:W-:Y:S01]  /*32830*/  STL [R1+0xa8], R3 ;  /* 0x0000a80301007387 */ /* 0x0003e20000100800 */
[----:B------:R-:W-:-:S02]  /*32840*/  SHF.R.U32.HI R13, RZ, 0x8, R13 ;  /* 0x00000008ff0d7819 */ /* 0x000fc4000001160d */
[----:B------:R-:W-:Y:S01]  /*32850*/  LOP3.LUT R19, R19, 0xffff, RZ, 0xc0, !PT ;  /* 0x0000ffff13137812 */ /* 0x000fe200078ec0ff */
[----:B------:R2:W-:Y:S01]  /*32860*/  STL [R1+0x1618], R0 ;  /* 0x0016180001007387 */ /* 0x0005e20000100800 */
[----:B------:R-:W-:Y:S02]  /*32870*/  LOP3.LUT R15, R15, 0xffff, RZ, 0xc0, !PT ;  /* 0x0000ffff0f0f7812 */ /* 0x000fe400078ec0ff */
[----:B------:R-:W-:Y:S02]  /*32880*/  LOP3.LUT R16, R16, 0xffff, RZ, 0xc0, !PT ;  /* 0x0000ffff10107812 */ /* 0x000fe400078ec0ff */
[----:B------:R-:W-:Y:S01]  /*32890*/  LOP3.LUT R13, R13, 0xffff, RZ, 0xc0, !PT ;  /* 0x0000ffff0d0d7812 */ /* 0x000fe200078ec0ff */
[----:B-1----:R-:W-:Y:S01]  /*328a0*/  VIADD R3, R3, UR6 ;  /* 0x0000000603037c36 */ /* 0x002fe20008000000 */
[----:B------:R-:W-:Y:S01]  /*328b0*/  LOP3.LUT R18, R2, 0xffff, RZ, 0xc0, !PT ;  /* 0x0000ffff02127812 */ /* 0x000fe200078ec0ff */
[----:B------:R-:W1:Y:S01]  /*328c0*/  LDCU UR6, c[0x0][0x3b8] ;  /* 0x00007700ff0677ac */ /* 0x000e620008000800 */
[----:B--2---:R-:W2:Y:S04]  /*328d0*/  LDL.LU R0, [R1+0x48] ;  /* 0x0000480001007983 */ /* 0x004ea80000300800 */
[----:B------:R0:W-:Y:S01]  /*328e0*/  STL [R1+0x1614], R4 ;  /* 0x0016140401007387 */ /* 0x0001e20000100800 */
[----:B------:R-:W-:-:S02]  /*328f0*/  PRMT R5, R16, 0x3340, R13 ;  /* 0x0000334010057816 */ /* 0x000fc4000000000d */
[----:B------:R-:W-:Y:S01]  /*32900*/  LOP3.LUT R13, R28, 0xffff, RZ, 0xc0, !PT ;  /* 0x0000ffff1c0d7812 */ /* 0x000fe200078ec0ff */
[----:B------:R-:W-:Y:S01]  /*32910*/  STL [R1+0x98], R3 ;  /* 0x0000980301007387 */ /* 0x000fe20000100800 */
[----:B0-----:R-:W-:Y:S02]  /*32920*/  PRMT R4, R19, 0x3340, R15 ;  /* 0x0000334013047816 */ /* 0x001fe4000000000f */
[----:B------:R-:W-:Y:S02]  /*32930*/  LOP3.LUT R19, R6, 0xffff, RZ, 0xc0, !PT ;  /* 0x0000ffff06137812 */ /* 0x000fe400078ec0ff */
[----:B------:R-:W-:Y:S02]  /*32940*/  LOP3.LUT R15, R20, 0xffff, RZ, 0xc0, !PT ;  /* 0x0000ffff140f7812 */ /* 0x000fe400078ec0ff */
[----:B------:R-:W-:Y:S01]  /*32950*/  PRMT R2, R18, 0x3340, R19 ;  /* 0x0000334012027816 */ /* 0x000fe20000000013 */
[----:B------:R0:W-:Y:S01]  /*32960*/  STL [R1+0x1560], R4 ;  /* 0x0015600401007387 */ /* 0x0001e20000100800 */
[----:B------:R-:W-:-:S02]  /*32970*/  SHF.R.U32.HI R16, RZ, 0x8, R18 ;  /* 0x00000008ff107819 */ /* 0x000fc40000011612 */
[----:B------:R-:W-:Y:S01]  /*32980*/  SHF.R.U32.HI R19, RZ, 0x8, R19 ;  /* 0x00000008ff137819 */ /* 0x000fe20000011613 */
[----:B------:R-:W-:Y:S04]  /*32990*/  STL [R1+0x155c], R5 ;  /* 0x00155c0501007387 */ /* 0x000fe80000100800 */
[----:B------:R-:W3:Y:S01]  /*329a0*/  LDL.LU R6, [R1+0x2778] ;  /* 0x0027780001067983 */ /* 0x000ee20000300800 */
[----:B------:R-:W-:Y:S01]  /*329b0*/  LOP3.LUT R16, R16, 0xffff, RZ, 0xc0, !PT ;  /* 0x0000ffff10107812 */ /* 0x000fe200078ec0ff */
[----:B0-----:R-:W-:Y:S01]  /*329c0*/  VIADD R4, R3, UR7 ;  /* 0x0000000703047c36 */ /* 0x001fe20008000000 */
[----:B------:R-:W-:Y:S01]  /*329d0*/  LOP3.LUT R19, R19, 0xffff, RZ, 0xc0, !PT ;  /* 0x0000ffff13137812 */ /* 0x000fe200078ec0ff */
[----:B------:R0:W-:Y:S01]  /*329e0*/  STL [R1+0x1610], R2 ;  /* 0x0016100201007387 */ /* 0x0001e20000100800 */
[----:B------:R-:W-:Y:S01]  /*329f0*/  SHF.R.U32.HI R18, RZ, 0x8, R15 ;  /* 0x00000008ff127819 */ /* 0x000fe2000001160f */
[----:B------:R-:W-:Y:S01]  /*32a00*/  VIADD R3, R4, UR8 ;  /* 0x0000000804037c36 */ /* 0x000fe20008000000 */
[----:B------:R-:W-:Y:S01]  /*32a10*/  LOP3.LUT R12, R12, 0xffff, RZ, 0xc0, !PT ;  /* 0x0000ffff0c0c7812 */ /* 0x000fe200078ec0ff */
[----:B------:R-:W1:Y:S01]  /*32a20*/  LDCU UR7, c[0x0][0x3b8] ;  /* 0x00007700ff0777ac */ /* 0x000e620008000800 */
[----:B0-----:R-:W-:Y:S01]  /*32a30*/  PRMT R2, R15, 0x3340, R13 ;  /* 0x000033400f027816 */ /* 0x001fe2000000000d */
[----:B------:R-:W0:Y:S04]  /*32a40*/  LDCU UR8, c[0x0][0x3b8] ;  /* 0x00007700ff0877ac */ /* 0x000e280008000800 */
[----:B------:R1:W-:Y:S04]  /*32a50*/  STL [R1+0x1590], R2 ;  /* 0x0015900201007387 */ /* 0x0003e80000100800 */
[----:B------:R-:W4:Y:S01]  /*32a60*/  LDL.LU R28, [R1+0x5c] ;  /* 0x00005c00011c7983 */ /* 0x000f220000300800 */
[----:B-1----:R-:W-:-:S03]  /*32a70*/  PRMT R2, R16, 0x3340, R19 ;  /* 0x0000334010027816 */ /* 0x002fc60000000013 */
[----:B------:R-:W-:Y:S04]  /*32a80*/  STL [R1+0x84], R3 ;  /* 0x0000840301007387 */ /* 0x000fe80000100800 */
[----:B------:R1:W-:Y:S04]  /*32a90*/  STL [R1+0x1558], R2 ;  /* 0x0015580201007387 */ /* 0x0003e80000100800 */
[----:B------:R-:W4:Y:S04]  /*32aa0*/  LDL.LU R5, [R1+0x14] ;  /* 0x0000140001057983 */ /* 0x000f280000300800 */
[----:B------:R-:W4:Y:S04]  /*32ab0*/  LDL.LU R21, [R1+0x58] ;  /* 0x0000580001157983 */ /* 0x000f280000300800 */
[----:B-1----:R-:W4:Y:S01]  /*32ac0*/  LDL.LU R2, [R1+0xc] ;  /* 0x00000c0001027983 */ /* 0x002f220000300800 */
[----:B------:R-:W-:-:S02]  /*32ad0*/  SHF.R.U32.HI R13, RZ, 0x8, R13 ;  /* 0x00000008ff0d7819 */ /* 0x000fc4000001160d */
[----:B------:R-:W-:Y:S02]  /*32ae0*/  LOP3.LUT R18, R18, 0xffff, RZ, 0xc0, !PT ;  /* 0x0000ffff12127812 */ /* 0x000fe400078ec0ff */
[----:B------:R-:W-:-:S04]  /*32af0*/  LOP3.LUT R13, R13, 0xffff, RZ, 0xc0, !PT ;  /* 0x0000ffff0d0d7812 */ /* 0x000fc800078ec0ff */
[----:B------:R-:W-:-:S05]  /*32b00*/  PRMT R13, R18, 0x3340, R13 ;  /* 0x00003340120d7816 */ /* 0x000fca000000000d */
[----:B------:R2:W-:Y:S01]  /*32b10*/  STL [R1+0x14b8], R13 ;  /* 0x0014b80d01007387 */ /* 0x0005e20000100800 */
[----:B------:R-:W-:Y:S01]  /*32b20*/  VIADD R3, R3, UR9 ;  /* 0x0000000903037c36 */ /* 0x000fe20008000000 */
[----:B------:R-:W-:Y:S01]  /*32b30*/  LOP3.LUT R17, R17, 0xffff, RZ, 0xc0, !PT ;  /* 0x0000ffff11117812 */ /* 0x000fe200078ec0ff */
[----:B------:R-:W1:Y:S01]  /*32b40*/  LDCU UR9, c[0x0][0x3b8] ;  /* 0x00007700ff0977ac */ /* 0x000e620008000800 */
[----:B------:R-:W4:Y:S04]  /*32b50*/  LDL.LU R25, [R1+0x6cc] ;  /* 0x0006cc0001197983 */ /* 0x000f280000300800 */
[----:B------:R-:W4:Y:S01]  /*32b60*/  LDL.LU R20, [R1+0x6c8] ;  /* 0x0006c80001147983 */ /* 0x000f220000300800 */
[----:B--2---:R-:W-:-:S04]  /*32b70*/  LOP3.LUT R13, R0, 0xffff, RZ, 0xc0, !PT ;  /* 0x0000ffff000d7812 */ /* 0x004fc800078ec0ff */
[----:B------:R-:W-:Y:S02]  /*32b80*/  PRMT R0, R13, 0x3340, R29 ;  /* 0x000033400d007816 */ /* 0x000fe4000000001d */
[----:B------:R-:W-:Y:S02]  /*32b90*/  SHF.R.U32.HI R16, RZ, 0x8, R13 ;  /* 0x00000008ff107819 */ /* 0x000fe4000001160d */
[----:B------:R-:W-:Y:S01]  /*32ba0*/  SHF.R.U32.HI R29, RZ, 0x8, R29 ;  /* 0x00000008ff1d7819 */ /* 0x000fe2000001161d */
[----:B------:R2:W-:Y:S01]  /*32bb0*/  STL [R1+0x1580], R0 ;  /* 0x0015800001007387 */ /* 0x0005e20000100800 */
[----:B------:R-:W-:Y:S02]  /*32bc0*/  LOP3.LUT R16, R16, 0xffff, RZ, 0xc0, !PT ;  /* 0x0000ffff10107812 */ /* 0x000fe400078ec0ff */
[----:B------:R-:W-:Y:S01]  /*32bd0*/  LOP3.LUT R29, R29, 0xffff, RZ, 0xc0, !PT ;  /* 0x0000ffff1d1d7812 */ /* 0x000fe200078ec0ff */
[----:B--2---:R-:W-:Y:S01]  /*32be0*/  VIADD R0, R3, UR10 ;  /* 0x0000000a03007c36 */ /* 0x004fe20008000000 */
[----:B------:R-:W-:Y:S01]  /*32bf0*/  LOP3.LUT R14, R14, 0xffff, RZ, 0xc0, !PT ;  /* 0x0000ffff0e0e7812 */ /* 0x000fe200078ec0ff */
[----:B------:R-:W2:Y:S01]  /*32c00*/  LDCU UR10, c[0x0][0x3b8] ;  /* 0x00007700ff0a77ac */ /* 0x000ea20008000800 */
[----:B---3--:R-:W-:-:S04]  /*32c10*/  LOP3.LUT R15, R6, 0xffff, RZ, 0xc0, !PT ;  /* 0x0000ffff060f7812 */ /* 0x008fc800078ec0ff */
[--C-:B------:R-:W-:Y:S02]  /*32c20*/  PRMT R6, R15, 0x3340, R12.reuse ;  /* 0x000033400f067816 */ /* 0x100fe4000000000c */
[----:B------:R-:W-:Y:S02]  /*32c30*/  SHF.R.U32.HI R13, RZ, 0x8, R15 ;  /* 0x00000008ff0d7819 */ /* 0x000fe4000001160f */
[----:B------:R-:W-:Y:S01]  /*32c40*/  SHF.R.U32.HI R12, RZ, 0x8, R12 ;  /* 0x00000008ff0c7819 */ /* 0x000fe2000001160c */
[----:B------:R3:W-:Y:S01]  /*32c50*/  STL [R1+0x16b8], R6 ;  /* 0x0016b80601007387 */ /* 0x0007e20000100800 */
[----:B------:R-:W-:Y:S02]  /*32c60*/  LOP3.LUT R13, R13, 0xffff, RZ, 0xc0, !PT ;  /* 0x0000ffff0d0d7812 */ /* 0x000fe400078ec0ff */
[----:B------:R-:W-:Y:S01]  /*32c70*/  LOP3.LUT R12, R12, 0xffff, RZ, 0xc0, !PT ;  /* 0x0000ffff0c0c7812 */ /* 0x000fe200078ec0ff */
[----:B------:R0:W-:Y:S01]  /*32c80*/  STL [R1+0x2744], R3 ;  /* 0x0027440301007387 */ /* 0x0001e20000100800 */
[----:B---3--:R-:W-:-:S03]  /*32c90*/  PRMT R6, R16, 0x3340, R29 ;  /* 0x0000334010067816 */ /* 0x008fc6000000001d */
[----:B------:R3:W-:Y:S01]  /*32ca0*/  STL [R1+0x70], R0 ;  /* 0x0000700001007387 */ /* 0x0007e20000100800 */
[----:B----4-:R-:W-:Y:S02]  /*32cb0*/  LOP3.LUT R16, R28, 0xffff, RZ, 0xc0, !PT ;  /* 0x0000ffff1c107812 */ /* 0x010fe400078ec0ff */
[----:B0-----:R-:W-:Y:S01]  /*32cc0*/  PRMT R3, R13, 0x3340, R12 ;  /* 0x000033400d037816 */ /* 0x001fe2000000000c */
[----:B---3--:R-:W-:-:S04]  /*32cd0*/  VIADD R0, R0, UR11 ;  /* 0x0000000b00007c36 */ /* 0x008fc80008000000 */
[----:B------:R-:W-:Y:S01]  /*32ce0*/  STL [R1+0x14b4], R3 ;  /* 0x0014b40301007387 */ /* 0x000fe20000100800 */
[----:B------:R-:W-:-:S03]  /*32cf0*/  LOP3.LUT R18, R5, 0xffff, RZ, 0xc0, !PT ;  /* 0x0000ffff05127812 */ /* 0x000fc600078ec0ff */
[----:B------:R-:W-:Y:S01]  /*32d00*/  STL [R1+0x64], R0 ;  /* 0x0000640001007387 */ /* 0x000fe20000100800 */
[----:B------:R-:W-:Y:S01]  /*32d10*/  SHF.R.U32.HI R15, RZ, 0x8, R16 ;  /* 0x00000008ff0f7819 */ /* 0x000fe20000011610 */
[----:B------:R-:W0:Y:S01]  /*32d20*/  LDCU UR11, c[0x0][0x3b8] ;  /* 0x00007700ff0b77ac */ /* 0x000e220008000800 */
[----:B------:R-:W-:Y:S02]  /*32d30*/  LOP3.LUT R13, R21, 0xffff, RZ, 0xc0, !PT ;  /* 0x0000ffff150d7812 */ /* 0x000fe400078ec0ff */
[----:B------:R-:W-:Y:S02]  /*32d40*/  LOP3.LUT R12, R2, 0xffff, RZ, 0xc0, !PT ;  /* 0x0000ffff020c7812 */ /* 0x000fe400078ec0ff */
[--C-:B------:R-:W-:Y:S02]  /*32d50*/  PRMT R2, R16, 0x3340, R18.reuse ;  /* 0x0000334010027816 */ /* 0x100fe40000000012 */
[----:B------:R-:W-:-:S03]  /*32d60*/  SHF.R.U32.HI R18, RZ, 0x8, R18 ;  /* 0x00000008ff127819 */ /* 0x000fc60000011612 */
[----:B------:R3:W-:Y:S01]  /*32d70*/  STL [R1+0x1578], R2 ;  /* 0x0015780201007387 */ /* 0x0007e20000100800 */
[----:B------:R-:W-:Y:S02]  /*32d80*/  SHF.R.U32.HI R16, RZ, 0x8, R13 ;  /* 0x00000008ff107819 */ /* 0x000fe4000001160d */
[----:B------:R-:W-:Y:S02]  /*32d90*/  LOP3.LUT R15, R15, 0xffff, RZ, 0xc0, !PT ;  /* 0x0000ffff0f0f7812 */ /* 0x000fe400078ec0ff */
[----:B------:R-:W-:Y:S02]  /*32da0*/  LOP3.LUT R18, R18, 0xffff, RZ, 0xc0, !PT ;  /* 0x0000ffff12127812 */ /* 0x000fe400078ec0ff */
[--C-:B---3--:R-:W-:Y:S02]  /*32db0*/  PRMT R2, R13, 0x3340, R12.reuse ;  /* 0x000033400d027816 */ /* 0x108fe4000000000c */
[----:B------:R-:W-:Y:S01]  /*32dc0*/  SHF.R.U32.HI R12, RZ, 0x8, R12 ;  /* 0x00000008ff0c7819 */ /* 0x000fe2000001160c */
[----:B------:R-:W-:Y:S01]  /*32dd0*/  VIADD R0, R0, UR12 ;  /* 0x0000000c00007c36 */ /* 0x000fe20008000000 */
[----:B------:R-:W-:Y:S01]  /*32de0*/  LOP3.LUT R16, R16, 0xffff, RZ, 0xc0, !PT ;  /* 0x0000ffff10107812 */ /* 0x000fe200078ec0ff */
[----:B------:R3:W-:Y:S01]  /*32df0*/  STL [R1+0x157c], R2 ;  /* 0x00157c0201007387 */ /* 0x0007e20000100800 */
[----:B------:R-:W-:Y:S01]  /*32e00*/  LOP3.LUT R12, R12, 0xffff, RZ, 0xc0, !PT ;  /* 0x0000ffff0c0c7812 */ /* 0x000fe200078ec0ff */
[----:B------:R-:W4:Y:S02]  /*32e10*/  LDCU UR12, c[0x0][0x3b8] ;  /* 0x00007700ff0c77ac */ /* 0x000f240008000800 */
[----:B------:R-:W2:Y:S01]  /*32e20*/  LDL.LU R5, [R1+0x8a8] ;  /* 0x0008a80001057983 */ /* 0x000ea20000300800 */
[----:B------:R-:W-:-:S02]  /*32e30*/  PRMT R3, R16, 0x3340, R12 ;  /* 0x0000334010037816 */ /* 0x000fc4000000000c */
[----:B---3--:R-:W-:Y:S01]  /*32e40*/  PRMT R2, R15, 0x3340, R18 ;  /* 0x000033400f027816 */ /* 0x008fe20000000012 */
[----:B------:R-:W-:Y:S01]  /*32e50*/  STL [R1+0x5c], R0 ;  /* 0x00005c0001007387 */ /* 0x000fe20000100800 */
[----:B------:R-:W-:-:S03]  /*32e60*/  LOP3.LUT R13, R7, 0xffff, RZ, 0xc0, !PT ;  /* 0x0000ffff070d7812 */ /* 0x000fc600078ec0ff */
[----:B------:R3:W-:Y:S04]  /*32e70*/  STL [R1+0x14a4], R2 ;  /* 0x0014a40201007387 */ /* 0x0007e80000100800 */
[----:B------:R-:W4:Y:S04]  /*32e80*/  LDL.LU R21, [R1+0x20] ;  /* 0x0000200001157983 */ /* 0x000f280000300800 */
[----:B---3--:R-:W3:Y:S04]  /*32e90*/  LDL.LU R2, [R1+0x7b8] ;  /* 0x0007b80001027983 */ /* 0x008ee80000300800 */
[----:B------:R0:W-:Y:S04]  /*32ea0*/  STL [R1+0x1cc], R3 ;  /* 0x0001cc0301007387 */ /* 0x0001e80000100800 */
[----:B------:R-:W3:Y:S01]  /*32eb0*/  LDL.LU R7, [R1+0x2774] ;  /* 0x0027740001077983 */ /* 0x000ee20000300800 */
[----:B------:R-:W-:Y:S01]  /*32ec0*/  LOP3.LUT R12, R25, 0xffff, RZ, 0xc0, !PT ;  /* 0x0000ffff190c7812 */ /* 0x000fe200078ec0ff */
[----:B------:R-:W-:Y:S01]  /*32ed0*/  VIADD R0, R0, UR13 ;  /* 0x0000000d00007c36 */ /* 0x000fe20008000000 */
[----:B------:R-:W-:Y:S01]  /*32ee0*/  LOP3.LUT R15, R20, 0xffff, RZ, 0xc0, !PT ;  /* 0x0000ffff140f7812 */ /* 0x000fe200078ec0ff */
[----:B------:R-:W1:Y:S01]  /*32ef0*/  LDCU UR13, c[0x0][0x3b8] ;  /* 0x00007700ff0d77ac */ /* 0x000e620008000800 */
[----:B------:R-:W-:-:S02]  /*32f00*/  SHF.R.U32.HI R16, RZ, 0x8, R12 ;  /* 0x00000008ff107819 */ /* 0x000fc4000001160c */
[--C-:B0-----:R-:W-:Y:S02]  /*32f10*/  PRMT R3, R12, 0x3340, R13.reuse ;  /* 0x000033400c037816 */ /* 0x101fe4000000000d */
[----:B------:R-:W-:Y:S01]  /*32f20*/  SHF.R.U32.HI R13, RZ, 0x8, R13 ;  /* 0x00000008ff0d7819 */ /* 0x000fe2000001160d */
[----:B------:R-:W-:Y:S01]  /*32f30*/  STL [R1+0x58], R0 ;  /* 0x0000580001007387 */ /* 0x000fe20000100800 */
[----:B------:R-:W-:Y:S02]  /*32f40*/  LOP3.LUT R16, R16, 0xffff, RZ, 0xc0, !PT ;  /* 0x0000ffff10107812 */ /* 0x000fe400078ec0ff */
[----:B------:R-:W-:Y:S01]  /*32f50*/  LOP3.LUT R13, R13, 0xffff, RZ, 0xc0, !PT ;  /* 0x0000ffff0d0d7812 */ /* 0x000fe200078ec0ff */
[----:B------:R0:W-:Y:S01]  /*32f60*/  STL [R1+0x160c], R3 ;  /* 0x00160c0301007387 */ /* 0x0001e20000100800 */
[----:B------:R-:W-:-:S04]  /*32f70*/  SHF.R.U32.HI R12, RZ, 0x8, R15 ;  /* 0x00000008ff0c7819 */ /* 0x000fc8000001160f */
[----:B------:R-:W-:Y:S02]  /*32f80*/  LOP3.LUT R12, R12, 0xffff, RZ, 0xc0, !PT ;  /* 0x0000ffff0c0c7812 */ /* 0x000fe400078ec0ff */
[--C-:B0-----:R-:W-:Y:S01]  /*32f90*/  PRMT R3, R15, 0x3340, R27.reuse ;  /* 0x000033400f037816 */ /* 0x101fe2000000001b */
[----:B------:R-:W-:Y:S01]  /*32fa0*/  VIADD R15, R0, UR14 ;  /* 0x0000000e000f7c36 */ /* 0x000fe20008000000 */
[----:B------:R-:W-:Y:S01]  /*32fb0*/  SHF.R.U32.HI R27, RZ, 0x8, R27 ;  /* 0x00000008ff1b7819 */ /* 0x000fe2000001161b */
[----:B------:R-:W0:Y:S01]  /*32fc0*/  LDCU UR14, c[0x0][0x3b8] ;  /* 0x00007700ff0e77ac */ /* 0x000e220008000800 */
[----:B------:R-:W-:Y:S01]  /*32fd0*/  PRMT R0, R16, 0x3340, R13 ;  /* 0x0000334010007816 */ /* 0x000fe2000000000d */
[----:B------:R1:W-:Y:S01]  /*32fe0*/  STL [R1+0x1608], R3 ;  /* 0x0016080301007387 */ /* 0x0003e20000100800 */
[----:B------:R-:W-:-:S03]  /*32ff0*/  LOP3.LUT R27, R27, 0xffff, RZ, 0xc0, !PT ;  /* 0x0000ffff1b1b7812 */ /* 0x000fc600078ec0ff */
[----:B-1----:R-:W3:Y:S04]  /*33000*/  LDL R3, [R1+0x904] ;  /* 0x0009040001037983 */ /* 0x002ee80000100800 */
[----:B------:R-:W3:Y:S04]  /*33010*/  LDL.LU R28, [R1+0x50] ;  /* 0x00005000011c7983 */ /* 0x000ee80000300800 */
[----:B------:R1:W-:Y:S04]  /*33020*/  STL [R1+0x1550], R0 ;  /* 0x0015500001007387 */ /* 0x0003e80000100800 */
[----:B------:R-:W3:Y:S01]  /*33030*/  LDL.LU R20, [R1+0x8ac] ;  /* 0x0008ac0001147983 */ /* 0x000ee20000300800 */
[----:B-1----:R-:W-:-:S03]  /*33040*/  PRMT R0, R12, 0x3340, R27 ;  /* 0x000033400c007816 */ /* 0x002fc6000000001b */
[----:B------:R-:W-:Y:S04]  /*33050*/  STL [R1+0x2740], R27 ;  /* 0x0027401b01007387 */ /* 0x000fe80000100800 */
[----:B------:R-:W-:Y:S04]  /*33060*/  STL [R1+0x154c], R0 ;  /* 0x00154c0001007387 */ /* 0x000fe80000100800 */
[----:B------:R-:W-:Y:S01]  /*33070*/  STL [R1+0x2748], R15 ;  /* 0x0027480f01007387 */ /* 0x000fe20000100800 */
[----:B--2---:R-:W-:Y:S02]  /*33080*/  LOP3.LUT R13, R5, 0xffff, RZ, 0xc0, !PT ;  /* 0x0000ffff050d7812 */ /* 0x004fe400078ec0ff */
[----:B----4-:R-:W-:-:S02]  /*33090*/  LOP3.LUT R16, R21, 0xffff, RZ, 0xc0, !PT ;  /* 0x0000ffff15107812 */ /* 0x010fc400078ec0ff */
[----:B---3--:R-:W-:Y:S02]  /*330a0*/  LOP3.LUT R18, R2, 0xffff, RZ, 0xc0, !PT ;  /* 0x0000ffff02127812 */ /* 0x008fe400078ec0ff */
[----:B------:R-:W-:Y:S02]  /*330b0*/  LOP3.LUT R19, R7, 0xffff, RZ, 0xc0, !PT ;  /* 0x0000ffff07137812 */ /* 0x000fe400078ec0ff */
[----:B------:R-:W2:Y:S01]  /*330c0*/  LDL.LU R7, [R1+0x2770] ;  /* 0x0027700001077983 */ /* 0x000ea20000300800 */
[----:B------:R-:W-:-:S05]  /*330d0*/  PRMT R2, R13, 0x3340, R16 ;  /* 0x000033400d027816 */ /* 0x000fca0000000010 */
[----:B------:R1:W-:Y:S04]  /*330e0*/  STL [R1+0x1604], R2 ;  /* 0x0016040201007387 */ /* 0x0003e80000100800 */
[----:B------:R-:W3:Y:S04]  /*330f0*/  LDL.LU R25, [R1+0x6e4] ;  /* 0x0006e40001197983 */ /* 0x000ee80000300800 */
[----:B------:R-:W4:Y:S01]  /*33100*/  LDL.LU R5, [R1+0x8] ;  /* 0x0000080001057983 */ /* 0x000f220000300800 */
[----:B-1----:R-:W-:-:S05]  /*33110*/  PRMT R2, R18, 0x3340, R19 ;  /* 0x0000334012027816 */ /* 0x002fca0000000013 */
[----:B------:R1:W-:Y:S04]  /*33120*/  STL [R1+0x1600], R2 ;  /* 0x0016000201007387 */ /* 0x0003e80000100800 */
[----:B------:R-:W4:Y:S01]  /*33130*/  LDL.LU R21, [R1+0x6d4] ;  /* 0x0006d40001157983 */ /* 0x000f220000300800 */
[----:B------:R-:W-:Y:S02]  /*33140*/  SHF.R.U32.HI R12, RZ, 0x8, R13 ;  /* 0x00000008ff0c7819 */ /* 0x000fe4000001160d */
[----:B------:R-:W-:Y:S01]  /*33150*/  SHF.R.U32.HI R13, RZ, 0x8, R16 ;  /* 0x00000008ff0d7819 */ /* 0x000fe20000011610 */
[----:B------:R-:W-:Y:S01]  /*33160*/  VIADD R0, R15, UR15 ;  /* 0x0000000f0f007c36 */ /* 0x000fe20008000000 */
[----:B------:R-:W-:Y:S01]  /*33170*/  SHF.R.U32.HI R16, RZ, 0x8, R18 ;  /* 0x00000008ff107819 */ /* 0x000fe20000011612 */
[----:B------:R-:W0:Y:S01]  /*33180*/  LDCU UR15, c[0x0][0x3b8] ;  /* 0x00007700ff0f77ac */ /* 0x000e220008000800 */
[----:B------:R-:W-:-:S02]  /*33190*/  LOP3.LUT R12, R12, 0xffff, RZ, 0xc0, !PT ;  /* 0x0000ffff0c0c7812 */ /* 0x000fc400078ec0ff */
[----:B------:R-:W-:Y:S02]  /*331a0*/  LOP3.LUT R13, R13, 0xffff, RZ, 0xc0, !PT ;  /* 0x0000ffff0d0d7812 */ /* 0x000fe400078ec0ff */
[----:B------:R-:W-:Y:S01]  /*331b0*/  SHF.R.U32.HI R18, RZ, 0x8, R19 ;  /* 0x00000008ff127819 */ /* 0x000fe20000011613 */
[----:B-1----:R-:W-:Y:S01]  /*331c0*/  VIADD R2, R0, UR16 ;  /* 0x0000001000027c36 */ /* 0x002fe20008000000 */
[----:B------:R-:W-:Y:S01]  /*331d0*/  PRMT R13, R12, 0x3340, R13 ;  /* 0x000033400c0d7816 */ /* 0x000fe2000000000d */
[----:B------:R-:W1:Y:S01]  /*331e0*/  LDCU UR16, c[0x0][0x3b8] ;  /* 0x00007700ff1077ac */ /* 0x000e620008000800 */
[----:B------:R-:W-:Y:S02]  /*331f0*/  LOP3.LUT R16, R16, 0xffff, RZ, 0xc0, !PT ;  /* 0x0000ffff10107812 */ /* 0x000fe400078ec0ff */
[----:B------:R-:W-:Y:S01]  /*33200*/  LOP3.LUT R18, R18, 0xffff, RZ, 0xc0, !PT ;  /* 0x0000ffff12127812 */ /* 0x000fe200078ec0ff */
[----:B------:R0:W-:Y:S03]  /*33210*/  STL [R1+0x34], R2 ;  /* 0x0000340201007387 */ /* 0x0001e60000100800 */
[----:B------:R-:W-:Y:S01]  /*33220*/  PRMT R12, R16, 0x3340, R18 ;  /* 0x00003340100c7816 */ /* 0x000fe20000000012 */
[----:B------:R1:W-:Y:S01]  /*33230*/  STL [R1+0x1548], R13 ;  /* 0x0015480d01007387 */ /* 0x0003e20000100800 */
[----:B------:R-:W-:-:S02]  /*33240*/  LOP3.LUT R16, R28, 0xffff, RZ, 0xc0, !PT ;  /* 0x0000ffff1c107812 */ /* 0x000fc400078ec0ff */
[----:B------:R-:W-:Y:S01]  /*33250*/  LOP3.LUT R18, R20, 0xffff, RZ, 0xc0, !PT ;  /* 0x0000ffff14127812 */ /* 0x000fe200078ec0ff */
[----:B0-----:R-:W-:Y:S01]  /*33260*/  VIADD R2, R2, UR17 ;  /* 0x0000001102027c36 */ /* 0x001fe20008000000 */
[----:B-1----:R-:W-:Y:S01]  /*33270*/  LOP3.LUT R13, R3, 0xffff, RZ, 0xc0, !PT ;  /* 0x0000ffff030d7812 */ /* 0x002fe200078ec0ff */
[----:B------:R0:W-:Y:S01]  /*33280*/  STL [R1+0x1544], R12 ;  /* 0x0015440c01007387 */ /* 0x0001e20000100800 */
[----:B------:R-:W1:Y:S02]  /*33290*/  LDCU UR17, c[0x0][0x3b8] ;  /* 0x00007700ff1177ac */ /* 0x000e640008000800 */
[----:B------:R-:W-:Y:S01]  /*332a0*/  PRMT R3, R13, 0x3340, R16 ;  /* 0x000033400d037816 */ /* 0x000fe20000000010 */
[----:B------:R-:W-:Y:S04]  /*332b0*/  STL [R1+0x3c], R2 ;  /* 0x00003c0201007387 */ /* 0x000fe80000100800 */
[----:B------:R1:W-:Y:S01]  /*332c0*/  STL [R1+0x156c], R3 ;  /* 0x00156c0301007387 */ /* 0x0003e20000100800 */
[----:B0-----:R-:W-:-:S02]  /*332d0*/  SHF.R.U32.HI R12, RZ, 0x8, R13 ;  /* 0x00000008ff0c7819 */ /* 0x001fc4000001160d */
[----:B------:R-:W-:Y:S02]  /*332e0*/  SHF.R.U32.HI R13, RZ, 0x8, R16 ;  /* 0x00000008ff0d7819 */ /* 0x000fe40000011610 */
[----:B------:R-:W-:Y:S02]  /*332f0*/  SHF.R.U32.HI R16, RZ, 0x8, R18 ;  /* 0x00000008ff107819 */ /* 0x000fe40000011612 */
[----:B------:R-:W-:Y:S02]  /*33300*/  LOP3.LUT R12, R12, 0xffff, RZ, 0xc0, !PT ;  /* 0x0000ffff0c0c7812 */ /* 0x000fe400078ec0ff */
[----:B------:R-:W-:Y:S02]  /*33310*/  LOP3.LUT R13, R13, 0xffff, RZ, 0xc0, !PT ;  /* 0x0000ffff0d0d7812 */ /* 0x000fe400078ec0ff */
[----:B------:R-:W-:Y:S02]  /*33320*/  LOP3.LUT R16, R16, 0xffff, RZ, 0xc0, !PT ;  /* 0x0000ffff10107812 */ /* 0x000fe400078ec0ff */
[----:B------:R-:W-:-:S02]  /*33330*/  PRMT R12, R12, 0x3340, R13 ;  /* 0x000033400c0c7816 */ /* 0x000fc4000000000d */
[----:B--2---:R-:W-:-:S04]  /*33340*/  LOP3.LUT R19, R7, 0xffff, RZ, 0xc0, !PT ;  /* 0x0000ffff07137812 */ /* 0x004fc800078ec0ff */
[--C-:B-1----:R-:W-:Y:S02]  /*33350*/  PRMT R3, R18, 0x3340, R19.reuse ;  /* 0x0000334012037816 */ /* 0x102fe40000000013 */
[----:B------:R-:W-:-:S04]  /*33360*/  SHF.R.U32.HI R18, RZ, 0x8, R19 ;  /* 0x00000008ff127819 */ /* 0x000fc80000011613 */
[----:B------:R-:W-:Y:S01]  /*33370*/  LOP3.LUT R18, R18, 0xffff, RZ, 0xc0, !PT ;  /* 0x0000ffff12127812 */ /* 0x000fe200078ec0ff */
[----:B------:R0:W-:Y:S01]  /*33380*/  STL [R1+0x1574], R3 ;  /* 0x0015740301007387 */ /* 0x0001e20000100800 */
[----:B------:R-:W-:Y:S01]  /*33390*/  VIADD R7, R2, UR18 ;  /* 0x0000001202077c36 */ /* 0x000fe20008000000 */
[----:B---3--:R-:W-:Y:S01]  /*333a0*/  LOP3.LUT R13, R25, 0xffff, RZ, 0xc0, !PT ;  /* 0x0000ffff190d7812 */ /* 0x008fe200078ec0ff */
[----:B------:R-:W1:Y:S01]  /*333b0*/  LDCU UR18, c[0x0][0x3b8] ;  /* 0x00007700ff1277ac */ /* 0x000e620008000800 */
[----:B------:R-:W2:Y:S04]  /*333c0*/  LDL.LU R2, [R1+0x5e0] ;  /* 0x0005e00001027983 */ /* 0x000ea80000300800 */
[----:B------:R-:W3:Y:S01]  /*333d0*/  LDL.LU R20, [R1+0xa4] ;  /* 0x0000a40001147983 */ /* 0x000ee20000300800 */
[----:B0-----:R-:W-:-:S02]  /*333e0*/  PRMT R3, R16, 0x3340, R18 ;  /* 0x0000334010037816 */ /* 0x001fc40000000012 */
[----:B----4-:R-:W-:Y:S01]  /*333f0*/  LOP3.LUT R16, R5, 0xffff, RZ, 0xc0, !PT ;  /* 0x0000ffff05107812 */ /* 0x010fe200078ec0ff */
[----:B------:R0:W-:Y:S01]  /*33400*/  STL [R1+0x1498], R12 ;  /* 0x0014980c01007387 */ /* 0x0001e20000100800 */
[----:B------:R-:W-:-:S03]  /*33410*/  LOP3.LUT R18, R21, 0xffff, RZ, 0xc0, !PT ;  /* 0x0000ffff15127812 */ /* 0x000fc600078ec0ff */
[----:B------:R4:W-:Y:S01]  /*33420*/  STL [R1+0x14a0], R3 ;  /* 0x0014a00301007387 */ /* 0x0009e20000100800 */
[----:B------:R-:W-:-:S03]  /*33430*/  LOP3.LUT R19, R23, 0xffff, RZ, 0xc0, !PT ;  /* 0x0000ffff17137812 */ /* 0x000fc600078ec0ff */
[----:B------:R-:W3:Y:S01]  /*33440*/  LDL.LU R23, [R1+0x276c] ;  /* 0x00276c0001177983 */ /* 0x000ee20000300800 */
[----:B0-----:R-:W-:Y:S02]  /*33450*/  SHF.R.U32.HI R12, RZ, 0x8, R13 ;  /* 0x00000008ff0c7819 */ /* 0x001fe4000001160d */
[--C-:B----4-:R-:W-:Y:S02]  /*33460*/  PRMT R3, R13, 0x3340, R16.reuse ;  /* 0x000033400d037816 */ /* 0x110fe40000000010 */
[----:B------:R-:W-:Y:S02]  /*33470*/  SHF.R.U32.HI R13, RZ, 0x8, R16 ;  /* 0x00000008ff0d7819 */ /* 0x000fe40000011610 */
[----:B------:R-:W-:Y:S01]  /*33480*/  SHF.R.U32.HI R16, RZ, 0x8, R18 ;  /* 0x00000008ff107819 */ /* 0x000fe20000011612 */
[----:B------:R0:W-:Y:S01]  /*33490*/  STL [R1+0x1570], R3 ;  /* 0x0015700301007387 */ /* 0x0001e20000100800 */
[----:B------:R-:W-:Y:S02]  /*334a0*/  LOP3.LUT R12, R12, 0xffff, RZ, 0xc0, !PT ;  /* 0x0000ffff0c0c7812 */ /* 0x000fe400078ec0ff */
[----:B------:R-:W-:-:S02]  /*334b0*/  LOP3.LUT R13, R13, 0xffff, RZ, 0xc0, !PT ;  /* 0x0000ffff0d0d7812 */ /* 0x000fc400078ec0ff */
[--C-:B0-----:R-:W-:Y:S02]  /*334c0*/  PRMT R3, R18, 0x3340, R19.reuse ;  /* 0x0000334012037816 */ /* 0x101fe40000000013 */
[----:B------:R-:W-:Y:S02]  /*334d0*/  SHF.R.U32.HI R18, RZ, 0x8, R19 ;  /* 0x00000008ff127819 */ /* 0x000fe40000011613 */
[----:B------:R-:W-:Y:S02]  /*334e0*/  LOP3.LUT R19, R16, 0xffff, RZ, 0xc0, !PT ;  /* 0x0000ffff10137812 */ /* 0x000fe400078ec0ff */
[----:B------:R-:W-:Y:S01]  /*334f0*/  LOP3.LUT R18, R18, 0xffff, RZ, 0xc0, !PT ;  /* 0x0000ffff12127812 */ /* 0x000fe200078ec0ff */
[----:B------:R0:W-:Y:S01]  /*33500*/  STL [R1+0x15fc], R3 ;  /* 0x0015fc0301007387 */ /* 0x0001e20000100800 */
[----:B------:R-:W-:Y:S02]  /*33510*/  PRMT R5, R12, 0x3340, R13 ;  /* 0x000033400c057816 */ /* 0x000fe4000000000d */
[----:B0-----:R-:W-:-:S02]  /*33520*/  PRMT R3, R19, 0x3340, R18 ;  /* 0x0000334013037816 */ /* 0x001fc40000000012 */
[----:B------:R-:W4:Y:S04]  /*33530*/  LDL.LU R19, [R1+0x910] ;  /* 0x0009100001137983 */ /* 0x000f280000300800 */
[----:B------:R0:W-:Y:S04]  /*33540*/  STL [R1+0x149c], R5 ;  /* 0x00149c0501007387 */ /* 0x0001e80000100800 */
[----:B------:R-:W4:Y:S04]  /*33550*/  LDL.LU R28, [R1+0x90] ;  /* 0x00009000011c7983 */ /* 0x000f280000300800 */
[----:B------:R1:W-:Y:S04]  /*33560*/  STL [R1+0x1540], R3 ;  /* 0x0015400301007387 */ /* 0x0003e80000100800 */
[----:B------:R-:W4:Y:S04]  /*33570*/  LDL R25, [R1+0x90c] ;  /* 0x00090c0001197983 */ /* 0x000f280000100800 */
[----:B0-----:R-:W4:Y:S01]  /*33580*/  LDL.LU R5, [R1+0x88] ;  /* 0x0000880001057983 */ /* 0x001f220000300800 */
[----:B------:R-:W-:Y:S01]  /*33590*/  VIADD R27, R7, UR19 ;  /* 0x00000013071b7c36 */ /* 0x000fe20008000000 */
[----:B------:R-:W0:Y:S03]  /*335a0*/  LDCU UR19, c[0x0][0x3b8] ;  /* 0x00007700ff1377ac */ /* 0x000e260008000800 */
[----:B------:R-:W-:Y:S01]  /*335b0*/  VIADD R16, R27, UR20 ;  /* 0x000000141b107c36 */ /* 0x000fe20008000000 */
[----:B------:R-:W0:Y:S03]  /*335c0*/  LDCU UR20, c[0x0][0x3b8] ;  /* 0x00007700ff1477ac */ /* 0x000e260008000800 */
[----:B-1----:R-:W-:Y:S01]  /*335d0*/  VIADD R3, R16, UR21 ;  /* 0x0000001510037c36 */ /* 0x002fe20008000000 */
[----:B------:R-:W1:Y:S01]  /*335e0*/  LDCU UR21, c[0x0][0x3b8] ;  /* 0x00007700ff1577ac */ /* 0x000e620008000800 */
[----:B--2---:R-:W-:-:S04]  /*335f0*/  LOP3.LUT R12, R2, 0xffff, RZ, 0xc0, !PT ;  /* 0x0000ffff020c7812 */ /* 0x004fc800078ec0ff */
[--C-:B------:R-:W-:Y:S02]  /*33600*/  PRMT R2, R12, 0x3340, R17.reuse ;  /* 0x000033400c027816 */ /* 0x100fe40000000011 */
[----:B---3--:R-:W-:Y:S02]  /*33610*/  LOP3.LUT R13, R20, 0xffff, RZ, 0xc0, !PT ;  /* 0x0000ffff140d7812 */ /* 0x008fe400078ec0ff */
[----:B------:R-:W-:Y:S02]  /*33620*/  SHF.R.U32.HI R18, RZ, 0x8, R12 ;  /* 0x00000008ff127819 */ /* 0x000fe4000001160c */
[----:B------:R-:W-:Y:S01]  /*33630*/  SHF.R.U32.HI R17, RZ, 0x8, R17 ;  /* 0x00000008ff117819 */ /* 0x000fe20000011611 */
[----:B------:R2:W-:Y:S01]  /*33640*/  STL [R1+0x15f8], R2 ;  /* 0x0015f80201007387 */ /* 0x0005e20000100800 */
[----:B------:R-:W-:Y:S02]  /*33650*/  SHF.R.U32.HI R12, RZ, 0x8, R13 ;  /* 0x00000008ff0c7819 */ /* 0x000fe4000001160d */
[----:B------:R-:W-:Y:S01]  /*33660*/  LOP3.LUT R18, R18, 0xffff, RZ, 0xc0, !PT ;  /* 0x0000ffff12127812 */ /* 0x000fe200078ec0ff */
[----:B------:R-:W3:Y:S04]  /*33670*/  LDL R15, [R1+0x7c4] ;  /* 0x0007c400010f7983 */ /* 0x000ee80000100800 */
[----:B------:R-:W3:Y:S01]  /*33680*/  LDL.LU R29, [R1+0x2c] ;  /* 0x00002c00011d7983 */ /* 0x000ee20000300800 */
[----:B--2---:R-:W-:-:S02]  /*33690*/  PRMT R2, R13, 0x3340, R14 ;  /* 0x000033400d027816 */ /* 0x004fc4000000000e */
[----:B------:R-:W-:Y:S02]  /*336a0*/  LOP3.LUT R13, R17, 0xffff, RZ, 0xc0, !PT ;  /* 0x0000ffff110d7812 */ /* 0x000fe400078ec0ff */
[----:B------:R-:W-:Y:S01]  /*336b0*/  SHF.R.U32.HI R14, RZ, 0x8, R14 ;  /* 0x00000008ff0e7819 */ /* 0x000fe2000001160e */
[----:B------:R2:W-:Y:S01]  /*336c0*/  STL [R1+0x15f4], R2 ;  /* 0x0015f40201007387 */ /* 0x0005e20000100800 */
[----:B------:R-:W-:Y:S02]  /*336d0*/  PRMT R13, R18, 0x3340, R13 ;  /* 0x00003340120d7816 */ /* 0x000fe4000000000d */
[----:B------:R-:W-:Y:S01]  /*336e0*/  LOP3.LUT R12, R12, 0xffff, RZ, 0xc0, !PT ;  /* 0x0000ffff0c0c7812 */ /* 0x000fe200078ec0ff */
[----:B------:R-:W3:Y:S01]  /*336f0*/  LDL.LU R21, [R1+0x6f4] ;  /* 0x0006f40001157983 */ /* 0x000ee20000300800 */
[----:B------:R-:W-:-:S03]  /*33700*/  LOP3.LUT R14, R14, 0xffff, RZ, 0xc0, !PT ;  /* 0x0000ffff0e0e7812 */ /* 0x000fc600078ec0ff */
[----:B------:R-:W3:Y:S01]  /*33710*/  LDL.LU R20, [R1+0x24] ;  /* 0x0000240001147983 */ /* 0x000ee20000300800 */
[----:B------:R-:W-:Y:S01]  /*33720*/  VIADD R17, R3, UR22 ;  /* 0x0000001603117c36 */ /* 0x000fe20008000000 */
[----:B------:R-:W-:Y:S01]  /*33730*/  PRMT R12, R12, 0x3340, R14 ;  /* 0x000033400c0c7816 */ /* 0x000fe2000000000e */
[----:B------:R-:W0:Y:S01]  /*33740*/  LDCU UR22, c[0x0][0x3b8] ;  /* 0x00007700ff1677ac */ /* 0x000e220008000800 */
[----:B------:R4:W-:Y:S01]  /*33750*/  STL [R1+0x153c], R13 ;  /* 0x00153c0d01007387 */ /* 0x0009e20000100800 */
[----:B--2---:R-:W-:Y:S01]  /*33760*/  VIADD R2, R17, UR23 ;  /* 0x0000001711027c36 */ /* 0x004fe20008000000 */
[----:B------:R-:W2:Y:S02]  /*33770*/  LDCU UR23, c[0x0][0x3b8] ;  /* 0x00007700ff1777ac */ /* 0x000ea40008000800 */
[----:B------:R-:W-:Y:S04]  /*33780*/  STL.64 [R1+0x1b10], R16 ;  /* 0x001b101001007387 */ /* 0x000fe80000100a00 */
[----:B------:R-:W-:Y:S01]  /*33790*/  STL [R1+0x1538], R12 ;  /* 0x0015380c01007387 */ /* 0x000fe20000100800 */
[----:B----4-:R-:W-:-:S02]  /*337a0*/  LOP3.LUT R13, R19, 0xffff, RZ, 0xc0, !PT ;  /* 0x0000ffff130d7812 */ /* 0x010fc400078ec0ff */
[----:B------:R-:W-:Y:S01]  /*337b0*/  LOP3.LUT R14, R28, 0xffff, RZ, 0xc0, !PT ;  /* 0x0000ffff1c0e7812 */ /* 0x000fe200078ec0ff */
[----:B------:R-:W-:Y:S01]  /*337c0*/  STL [R1+0xc], R2 ;  /* 0x00000c0201007387 */ /* 0x000fe20000100800 */
[----:B------:R-:W-:Y:S02]  /*337d0*/  LOP3.LUT R18, R25, 0xffff, RZ, 0xc0, !PT ;  /* 0x0000ffff19127812 */ /* 0x000fe400078ec0ff */
[----:B------:R-:W-:Y:S02]  /*337e0*/  LOP3.LUT R19, R5, 0xffff, RZ, 0xc0, !PT ;  /* 0x0000ffff05137812 */ /* 0x000fe400078ec0ff */
[----:B------:R-:W-:-:S05]  /*337f0*/  PRMT R5, R13, 0x3340, R14 ;  /* 0x000033400d057816 */ /* 0x000fca000000000e */
[----:B------:R4:W-:Y:S04]  /*33800*/  STL [R1+0x15f0], R5 ;  /* 0x0015f00501007387 */ /* 0x0009e80000100800 */
[----:B------:R-:W2:Y:S01]  /*33810*/  LDL.LU R28, [R1+0x6e8] ;  /* 0x0006e800011c7983 */ /* 0x000ea20000300800 */
[----:B----4-:R-:W-:-:S05]  /*33820*/  PRMT R5, R18, 0x3340, R19 ;  /* 0x0000334012057816 */ /* 0x010fca0000000013 */
[----:B------:R4:W-:Y:S04]  /*33830*/  STL [R1+0x15ec], R5 ;  /* 0x0015ec0501007387 */ /* 0x0009e80000100800 */
[----:B------:R-:W2:Y:S01]  /*33840*/  LDL.LU R25, [R1+0x5f0] ;  /* 0x0005f00001197983 */ /* 0x000ea20000300800 */
[----:B------:R-:W-:Y:S02]  /*33850*/  SHF.R.U32.HI R12, RZ, 0x8, R13 ;  /* 0x00000008ff0c7819 */ /* 0x000fe4000001160d */
[----:B------:R-:W-:Y:S02]  /*33860*/  SHF.R.U32.HI R13, RZ, 0x8, R14 ;  /* 0x00000008ff0d7819 */ /* 0x000fe4000001160e */
[----:B------:R-:W-:Y:S02]  /*33870*/  SHF.R.U32.HI R14, RZ, 0x8, R18 ;  /* 0x00000008ff0e7819 */ /* 0x000fe40000011612 */
[----:B------:R-:W-:-:S02]  /*33880*/  LOP3.LUT R12, R12, 0xffff, RZ, 0xc0, !PT ;  /* 0x0000ffff0c0c7812 */ /* 0x000fc400078ec0ff */
[----:B------:R-:W-:Y:S02]  /*33890*/  LOP3.LUT R13, R13, 0xffff, RZ, 0xc0, !PT ;  /* 0x0000ffff0d0d7812 */ /* 0x000fe400078ec0ff */
[----:B------:R-:W-:Y:S02]  /*338a0*/  SHF.R.U32.HI R18, RZ, 0x8, R19 ;  /* 0x00000008ff127819 */ /* 0x000fe40000011613 */
[----:B------:R-:W-:Y:S02]  /*338b0*/  PRMT R13, R12, 0x3340, R13 ;  /* 0x000033400c0d7816 */ /* 0x000fe4000000000d */
[----:B------:R-:W-:Y:S02]  /*338c0*/  LOP3.LUT R14, R14, 0xffff, RZ, 0xc0, !PT ;  /* 0x0000ffff0e0e7812 */ /* 0x000fe400078ec0ff */
[----:B------:R-:W-:Y:S01]  /*338d0*/  LOP3.LUT R18, R18, 0xffff, RZ, 0xc0, !PT ;  /* 0x0000ffff12127812 */ /* 0x000fe200078ec0ff */
[----:B------:R3:W-:Y:S03]  /*338e0*/  STL [R1+0x1534], R13 ;  /* 0x0015340d01007387 */ /* 0x0007e60000100800 */
[----:B------:R-:W-:-:S05]  /*338f0*/  PRMT R12, R14, 0x3340, R18 ;  /* 0x000033400e0c7816 */ /* 0x000fca0000000012 */
[----:B------:R0:W-:Y:S01]  /*33900*/  STL [R1+0x1530], R12 ;  /* 0x0015300c01007387 */ /* 0x0001e20000100800 */
[----:B----4-:R-:W-:Y:S01]  /*33910*/  VIADD R5, R2, UR24 ;  /* 0x0000001802057c36 */ /* 0x010fe20008000000 */
[----:B------:R-:W4:Y:S03]  /*33920*/  LDCU UR24, c[0x0][0x3b8] ;  /* 0x00007700ff1877ac */ /* 0x000f260008000800 */
[----:B------:R-:W-:Y:S01]  /*33930*/  VIADD R2, R5, UR25 ;  /* 0x0000001905027c36 */ /* 0x000fe20008000000 */
[----:B------:R-:W0:Y:S01]  /*33940*/  LDCU UR25, c[0x0][0x3b8] ;  /* 0x00007700ff1977ac */ /* 0x000e220008000800 */
[----:B---3--:R-:W-:Y:S02]  /*33950*/  LOP3.LUT R13, R15, 0xffff, RZ, 0xc0, !PT ;  /* 0x0000ffff0f0d7812 */ /* 0x008fe400078ec0ff */
[----:B------:R-:W-:Y:S02]  /*33960*/  LOP3.LUT R14, R29, 0xffff, RZ, 0xc0, !PT ;  /* 0x0000ffff1d0e7812 */ /* 0x000fe400078ec0ff */
[----:B0-----:R-:W-:-:S02]  /*33970*/  SHF.R.U32.HI R12, RZ, 0x8, R13 ;  /* 0x00000008ff0c7819 */ /* 0x001fc4000001160d */
[--C-:B------:R-:W-:Y:S02]  /*33980*/  PRMT R15, R13, 0x3340, R14.reuse ;  /* 0x000033400d0f7816 */ /* 0x100fe4000000000e */
[----:B------:R-:W-:Y:S02]  /*33990*/  SHF.R.U32.HI R13, RZ, 0x8, R14 ;  /* 0x00000008ff0d7819 */ /* 0x000fe4000001160e */
[----:B------:R-:W-:Y:S01]  /*339a0*/  LOP3.LUT R18, R21, 0xffff, RZ, 0xc0, !PT ;  /* 0x0000ffff15127812 */ /* 0x000fe200078ec0ff */
[----:B------:R0:W-:Y:S01]  /*339b0*/  STL [R1+0x15e8], R15 ;  /* 0x0015e80f01007387 */ /* 0x0001e20000100800 */
[----:B------:R-:W-:Y:S02]  /*339c0*/  LOP3.LUT R19, R20, 0xffff, RZ, 0xc0, !PT ;  /* 0x0000ffff14137812 */ /* 0x000fe400078ec0ff */
[----:B------:R-:W-:Y:S02]  /*339d0*/  SHF.R.U32.HI R14, RZ, 0x8, R18 ;  /* 0x00000008ff0e7819 */ /* 0x000fe40000011612 */
[----:B------:R-:W-:-:S02]  /*339e0*/  LOP3.LUT R12, R12, 0xffff, RZ, 0xc0, !PT ;  /* 0x0000ffff0c0c7812 */ /* 0x000fc400078ec0ff */
[----:B------:R-:W-:Y:S02]  /*339f0*/  LOP3.LUT R13, R13, 0xffff, RZ, 0xc0, !PT ;  /* 0x0000ffff0d0d7812 */ /* 0x000fe400078ec0ff */
[--C-:B0-----:R-:W-:Y:S02]  /*33a00*/  PRMT R15, R18, 0x3340, R19.reuse ;  /* 0x00003340120f7816 */ /* 0x101fe40000000013 */
[----:B------:R-:W-:Y:S02]  /*33a10*/  SHF.R.U32.HI R18, RZ, 0x8, R19 ;  /* 0x00000008ff127819 */ /* 0x000fe40000011613 */
[----:B------:R-:W-:Y:S02]  /*33a20*/  PRMT R13, R12, 0x3340, R13 ;  /* 0x000033400c0d7816 */ /* 0x000fe4000000000d */
[----:B------:R-:W-:Y:S02]  /*33a30*/  LOP3.LUT R14, R14, 0xffff, RZ, 0xc0, !PT ;  /* 0x0000ffff0e0e7812 */ /* 0x000fe400078ec0ff */
[----:B------:R-:W-:Y:S01]  /*33a40*/  LOP3.LUT R18, R18, 0xffff, RZ, 0xc0, !PT ;  /* 0x0000ffff12127812 */ /* 0x000fe200078ec0ff */
[----:B------:R0:W-:Y:S01]  /*33a50*/  STL [R1+0x15e4], R15 ;  /* 0x0015e40f01007387 */ /* 0x0001e20000100800 */
[----:B------:R-:W-:Y:S01]  /*33a60*/  VIADD R29, R2, UR26 ;  /* 0x0000001a021d7c36 */ /* 0x000fe20008000000 */
[----:B------:R-:W-:Y:S01]  /*33a70*/  LOP3.LUT R19, R8, 0xffff, RZ, 0xc0, !PT ;  /* 0x0000ffff08137812 */ /* 0x000fe200078ec0ff */
[----:B------:R-:W3:Y:S01]  /*33a80*/  LDCU UR26, c[0x0][0x3b8] ;  /* 0x00007700ff1a77ac */ /* 0x000ee20008000800 */
[----:B------:R-:W3:Y:S01]  /*33a90*/  LDL.LU R21, [R1+0x914] ;  /* 0x0009140001157983 */ /* 0x000ee20000300800 */
[----:B------:R-:W-:-:S02]  /*33aa0*/  PRMT R12, R14, 0x3340, R18 ;  /* 0x000033400e0c7816 */ /* 0x000fc40000000012 */
[----:B------:R-:W-:Y:S01]  /*33ab0*/  LOP3.LUT R14, R9, 0xffff, RZ, 0xc0, !PT ;  /* 0x0000ffff090e7812 */ /* 0x000fe200078ec0ff */
[----:B------:R2:W-:Y:S01]  /*33ac0*/  STL [R1+0x152c], R13 ;  /* 0x00152c0d01007387 */ /* 0x0005e20000100800 */
[----:B0-----:R-:W-:Y:S01]  /*33ad0*/  VIADD R15, R29, UR27 ;  /* 0x0000001b1d0f7c36 */ /* 0x001fe20008000000 */
[----:B------:R-:W0:Y:S02]  /*33ae0*/  LDCU UR27, c[0x0][0x3b8] ;  /* 0x00007700ff1b77ac */ /* 0x000e240008000800 */
[----:B------:R-:W4:Y:S04]  /*33af0*/  LDL.LU R20, [R1+0x9c] ;  /* 0x00009c0001147983 */ /* 0x000f280000300800 */
[----:B------:R0:W-:Y:S04]  /*33b00*/  STL [R1+0x1520], R12 ;  /* 0x0015200c01007387 */ /* 0x0001e80000100800 */
[----:B------:R-:W4:Y:S04]  /*33b10*/  LDL.LU R9, [R1+0x2768] ;  /* 0x0027680001097983 */ /* 0x000f280000300800 */
[----:B------:R-:W-:Y:S04]  /*33b20*/  STL [R1+0x4], R15 ;  /* 0x0000040f01007387 */ /* 0x000fe80000100800 */
[----:B------:R-:W4:Y:S01]  /*33b30*/  LDL.LU R8, [R1+0x2764] ;  /* 0x0027640001087983 */ /* 0x000f220000300800 */
[----:B--2---:R-:W-:-:S04]  /*33b40*/  LOP3.LUT R13, R28, 0xffff, RZ, 0xc0, !PT ;  /* 0x0000ffff1c0d7812 */ /* 0x004fc800078ec0ff */
[----:B------:R-:W-:Y:S02]  /*33b50*/  PRMT R16, R13, 0x3340, R14 ;  /* 0x000033400d107816 */ /* 0x000fe4000000000e */
[----:B0-----:R-:W-:-:S03]  /*33b60*/  SHF.R.U32.HI R12, RZ, 0x8, R13 ;  /* 0x00000008ff0c7819 */ /* 0x001fc6000001160d */
[----:B------:R0:W-:Y:S01]  /*33b70*/  STL [R1+0x15e0], R16 ;  /* 0x0015e01001007387 */ /* 0x0001e20000100800 */
[----:B------:R-:W-:Y:S02]  /*33b80*/  SHF.R.U32.HI R13, RZ, 0x8, R14 ;  /* 0x00000008ff0d7819 */ /* 0x000fe4000001160e */
[----:B------:R-:W-:-:S04]  /*33b90*/  LOP3.LUT R18, R25, 0xffff, RZ, 0xc0, !PT ;  /* 0x0000ffff19127812 */ /* 0x000fc800078ec0ff */
[--C-:B0-----:R-:W-:Y:S02]  /*33ba0*/  PRMT R16, R18, 0x3340, R19.reuse ;  /* 0x0000334012107816 */ /* 0x101fe40000000013 */
[----:B------:R-:W-:Y:S01]  /*33bb0*/  SHF.R.U32.HI R14, RZ, 0x8, R18 ;  /* 0x00000008ff0e7819 */ /* 0x000fe20000011612 */
[----:B------:R-:W-:Y:S01]  /*33bc0*/  VIADD R17, R15, UR28 ;  /* 0x0000001c0f117c36 */ /* 0x000fe20008000000 */
[----:B------:R-:W-:Y:S01]  /*33bd0*/  SHF.R.U32.HI R18, RZ, 0x8, R19 ;  /* 0x00000008ff127819 */ /* 0x000fe20000011613 */
[----:B------:R-:W0:Y:S01]  /*33be0*/  LDCU UR28, c[0x0][0x3b8] ;  /* 0x00007700ff1c77ac */ /* 0x000e220008000800 */
[----:B------:R-:W2:Y:S01]  /*33bf0*/  LDL.LU R19, [R1+0xa0] ;  /* 0x0000a00001137983 */ /* 0x000ea20000300800 */
[----:B------:R-:W-:Y:S02]  /*33c00*/  LOP3.LUT R13, R13, 0xffff, RZ, 0xc0, !PT ;  /* 0x0000ffff0d0d7812 */ /* 0x000fe400078ec0ff */
[----:B------:R-:W-:Y:S01]  /*33c10*/  LOP3.LUT R12, R12, 0xffff, RZ, 0xc0, !PT ;  /* 0x0000ffff0c0c7812 */ /* 0x000fe200078ec0ff */
[----:B------:R1:W-:Y:S03]  /*33c20*/  STL [R1+0x15dc], R16 ;  /* 0x0015dc1001007387 */ /* 0x0003e60000100800 */
[----:B------:R-:W-:Y:S01]  /*33c30*/  PRMT R12, R12, 0x3340, R13 ;  /* 0x000033400c0c7816 */ /* 0x000fe2000000000d */
[----:B-1----:R-:W4:Y:S04]  /*33c40*/  LDL.LU R16, [R1+0x7e4] ;  /* 0x0007e40001107983 */ /* 0x002f280000300800 */
[----:B------:R-:W4:Y:S04]  /*33c50*/  LDL.LU R15, [R1+0x60] ;  /* 0x00006000010f7983 */ /* 0x000f280000300800 */
[----:B------:R-:W4:Y:S04]  /*33c60*/  LDL.LU R28, [R1+0x7d4] ;  /* 0x0007d400011c7983 */ /* 0x000f280000300800 */
[----:B------:R1:W-:Y:S04]  /*33c70*/  STL [R1+0x10], R17 ;  /* 0x0000101101007387 */ /* 0x0003e80000100800 */
[----:B------:R-:W4:Y:S04]  /*33c80*/  LDL.LU R25, [R1+0x54] ;  /* 0x0000540001197983 */ /* 0x000f280000300800 */
[----:B------:R-:W4:Y:S01]  /*33c90*/  LDL.LU R13, [R1+0x918] ;  /* 0x00091800010d7983 */ /* 0x000f220000300800 */
[----:B------:R-:W-:-:S02]  /*33ca0*/  LOP3.LUT R14, R14, 0xffff, RZ, 0xc0, !PT ;  /* 0x0000ffff0e0e7812 */ /* 0x000fc400078ec0ff */
[----:B------:R-:W-:Y:S01]  /*33cb0*/  LOP3.LUT R18, R18, 0xffff, RZ, 0xc0, !PT ;  /* 0x0000ffff12127812 */ /* 0x000fe200078ec0ff */
[----:B------:R0:W-:Y:S01]  /*33cc0*/  STL [R1+0x1518], R12 ;  /* 0x0015180c01007387 */ /* 0x0001e20000100800 */
[----:B-1----:R-:W-:Y:S01]  /*33cd0*/  VIADD R17, R17, UR29 ;  /* 0x0000001d11117c36 */ /* 0x002fe20008000000 */
[----:B------:R-:W1:Y:S01]  /*33ce0*/  LDCU UR29, c[0x0][0x3b8] ;  /* 0x00007700ff1d77ac */ /* 0x000e620008000800 */
[----:B0-----:R-:W-:-:S05]  /*33cf0*/  PRMT R12, R14, 0x3340, R18 ;  /* 0x000033400e0c7816 */ /* 0x001fca0000000012 */
[----:B------:R-:W-:Y:S04]  /*33d00*/  STL [R1+0x1514], R12 ;  /* 0x0015140c01007387 */ /* 0x000fe80000100800 */
[----:B------:R0:W-:Y:S02]  /*33d10*/  STL [R1+0x1c], R17 ;  /* 0x00001c1101007387 */ /* 0x0001e40000100800 */
[----:B0-----:R-:W-:Y:S01]  /*33d20*/  VIADD R17, R17, UR30 ;  /* 0x0000001e11117c36 */ /* 0x001fe20008000000 */
[----:B------:R-:W0:Y:S01]  /*33d30*/  LDCU UR30, c[0x0][0x3b8] ;  /* 0x00007700ff1e77ac */ /* 0x000e220008000800 */
[----:B---3--:R-:W-:Y:S02]  /*33d40*/  LOP3.LUT R18, R21, 0xffff, RZ, 0xc0, !PT ;  /* 0x0000ffff15127812 */ /* 0x008fe400078ec0ff */
[----:B--2---:R-:W-:-:S02]  /*33d50*/  LOP3.LUT R14, R19, 0xffff, RZ, 0xc0, !PT ;  /* 0x0000ffff130e7812 */ /* 0x004fc400078ec0ff */
[----:B----4-:R-:W-:Y:S02]  /*33d60*/  LOP3.LUT R19, R20, 0xffff, RZ, 0xc0, !PT ;  /* 0x0000ffff14137812 */ /* 0x010fe400078ec0ff */
[----:B------:R-:W-:-:S04]  /*33d70*/  LOP3.LUT R13, R13, 0xffff, RZ, 0xc0, !PT ;  /* 0x0000ffff0d0d7812 */ /* 0x000fc800078ec0ff */
[----:B------:R-:W-:Y:S02]  /*33d80*/  PRMT R20, R13, 0x3340, R14 ;  /* 0x000033400d147816 */ /* 0x000fe4000000000e */
[----:B------:R-:W-:-:S03]  /*33d90*/  SHF.R.U32.HI R12, RZ, 0x8, R13 ;  /* 0x00000008ff0c7819 */ /* 0x000fc6000001160d */
[----:B------:R2:W-:Y:S01]  /*33da0*/  STL [R1+0x15d8], R20 ;  /* 0x0015d81401007387 */ /* 0x0005e20000100800 */
[----:B------:R-:W-:Y:S02]  /*33db0*/  SHF.R.U32.HI R13, RZ, 0x8, R14 ;  /* 0x00000008ff0d7819 */ /* 0x000fe4000001160e */
[----:B------:R-:W-:Y:S01]  /*33dc0*/  SHF.R.U32.HI R14, RZ, 0x8, R18 ;  /* 0x00000008ff0e7819 */ /* 0x000fe20000011612 */
[----:B------:R-:W3:Y:S01]  /*33dd0*/  LDL.LU R21, [R1+0x704] ;  /* 0x0007040001157983 */ /* 0x000ee20000300800 */
[--C-:B--2---:R-:W-:Y:S02]  /*33de0*/  PRMT R20, R18, 0x3340, R19.reuse ;  /* 0x0000334012147816 */ /* 0x104fe40000000013 */
[----:B------:R-:W-:-:S03]  /*33df0*/  SHF.R.U32.HI R18, RZ, 0x8, R19 ;  /* 0x00000008ff127819 */ /* 0x000fc60000011613 */
[----:B------:R2:W-:Y:S01]  /*33e00*/  STL [R1+0x15d4], R20 ;  /* 0x0015d41401007387 */ /* 0x0005e20000100800 */
[----:B------:R-:W-:Y:S02]  /*33e10*/  LOP3.LUT R12, R12, 0xffff, RZ, 0xc0, !PT ;  /* 0x0000ffff0c0c7812 */ /* 0x000fe400078ec0ff */
[----:B------:R-:W-:Y:S02]  /*33e20*/  LOP3.LUT R13, R13, 0xffff, RZ, 0xc0, !PT ;  /* 0x0000ffff0d0d7812 */ /* 0x000fe400078ec0ff */
[----:B------:R-:W-:Y:S02]  /*33e30*/  LOP3.LUT R14, R14, 0xffff, RZ, 0xc0, !PT ;  /* 0x0000ffff0e0e7812 */ /* 0x000fe400078ec0ff */
[----:B------:R-:W-:Y:S01]  /*33e40*/  LOP3.LUT R18, R18, 0xffff, RZ, 0xc0, !PT ;  /* 0x0000ffff12127812 */ /* 0x000fe200078ec0ff */
[----:B--2---:R-:W2:Y:S01]  /*33e50*/  LDL.LU R20, [R1+0x6f8] ;  /* 0x0006f80001147983 */ /* 0x004ea20000300800 */
[----:B------:R-:W-:Y:S02]  /*33e60*/  PRMT R13, R12, 0x3340, R13 ;  /* 0x000033400c0d7816 */ /* 0x000fe4000000000d */
[----:B------:R-:W-:Y:S01]  /*33e70*/  PRMT R12, R14, 0x3340, R18 ;  /* 0x000033400e0c7816 */ /* 0x000fe20000000012 */
[----:B------:R-:W-:Y:S01]  /*33e80*/  STL [R1+0x18], R17 ;  /* 0x0000181101007387 */ /* 0x000fe20000100800 */
[----:B------:R-:W-:-:S03]  /*33e90*/  LOP3.LUT R14, R15, 0xffff, RZ, 0xc0, !PT ;  /* 0x0000ffff0f0e7812 */ /* 0x000fc600078ec0ff */
[----:B------:R-:W-:Y:S04]  /*33ea0*/  STL [R1+0x1508], R13 ;  /* 0x0015080d01007387 */ /* 0x000fe80000100800 */
[----:B------:R4:W-:Y:S02]  /*33eb0*/  STL [R1+0x1504], R12 ;  /* 0x0015040c01007387 */ /* 0x0009e40000100800 */
[----:B----4-:R-:W-:-:S04]  /*33ec0*/  LOP3.LUT R12, R16, 0xffff, RZ, 0xc0, !PT ;  /* 0x0000ffff100c7812 */ /* 0x010fc800078ec0ff */
[----:B------:R-:W-:-:S05]  /*33ed0*/  PRMT R15, R12, 0x3340, R14 ;  /* 0x000033400c0f7816 */ /* 0x000fca000000000e */
[----:B------:R4:W-:Y:S01]  /*33ee0*/  STL [R1+0x15d0], R15 ;  /* 0x0015d00f01007387 */ /* 0x0009e20000100800 */
[----:B------:R-:W-:-:S03]  /*33ef0*/  LOP3.LUT R19, R25, 0xffff, RZ, 0xc0, !PT ;  /* 0x0000ffff19137812 */ /* 0x000fc600078ec0ff */
[----:B----4-:R-:W4:Y:S04]  /*33f00*/  LDL.LU R15, [R1+0x604] ;  /* 0x00060400010f7983 */ /* 0x010f280000300800 */
[----:B------:R-:W4:Y:S01]  /*33f10*/  LDL.LU R25, [R1+0x600] ;  /* 0x0006000001197983 */ /* 0x000f220000300800 */
[----:B------:R-:W-:Y:S02]  /*33f20*/  LOP3.LUT R18, R28, 0xffff, RZ, 0xc0, !PT ;  /* 0x0000ffff1c127812 */ /* 0x000fe400078ec0ff */
[----:B------:R-:W-:Y:S02]  /*33f30*/  SHF.R.U32.HI R13, RZ, 0x8, R12 ;  /* 0x00000008ff0d7819 */ /* 0x000fe4000001160c */
[----:B------:R-:W-:Y:S02]  /*33f40*/  SHF.R.U32.HI R14, RZ, 0x8, R14 ;  /* 0x00000008ff0e7819 */ /* 0x000fe4000001160e */
[----:B------:R-:W-:-:S02]  /*33f50*/  SHF.R.U32.HI R12, RZ, 0x8, R18 ;  /* 0x00000008ff0c7819 */ /* 0x000fc40000011612 */
[--C-:B------:R-:W-:Y:S02]  /*33f60*/  PRMT R16, R18, 0x3340, R19.reuse ;  /* 0x0000334012107816 */ /* 0x100fe40000000013 */
[----:B------:R-:W-:Y:S02]  /*33f70*/  SHF.R.U32.HI R18, RZ, 0x8, R19 ;  /* 0x00000008ff127819 */ /* 0x000fe40000011613 */
[----:B------:R-:W-:Y:S02]  /*33f80*/  LOP3.LUT R13, R13, 0xffff, RZ, 0xc0, !PT ;  /* 0x0000ffff0d0d7812 */ /* 0x000fe400078ec0ff */
[----:B------:R-:W-:Y:S01]  /*33f90*/  LOP3.LUT R14, R14, 0xffff, RZ, 0xc0, !PT ;  /* 0x0000ffff0e0e7812 */ /* 0x000fe200078ec0ff */
[----:B------:R-:W-:Y:S01]  /*33fa0*/  VIADD R17, R17, UR31 ;  /* 0x0000001f11117c36 */ /* 0x000fe20008000000 */
[----:B------:R-:W-:Y:S01]  /*33fb0*/  LOP3.LUT R12, R12, 0xffff, RZ, 0xc0, !PT ;  /* 0x0000ffff0c0c7812 */ /* 0x000fe200078ec0ff */
[----:B------:R0:W-:Y:S01]  /*33fc0*/  STL [R1+0x15cc], R16 ;  /* 0x0015cc1001007387 */ /* 0x0001e20000100800 */
[----:B------:R-:W-:-:S02]  /*33fd0*/  LOP3.LUT R18, R18, 0xffff, RZ, 0xc0, !PT ;  /* 0x0000ffff12127812 */ /* 0x000fc400078ec0ff */
[----:B------:R-:W-:Y:S01]  /*33fe0*/  PRMT R13, R13, 0x3340, R14 ;  /* 0x000033400d0d7816 */ /* 0x000fe2000000000e */
[----:B------:R-:W-:Y:S01]  /*33ff0*/  VIADD R28, R17, UR32 ;  /* 0x00000020111c7c36 */ /* 0x000fe20008000000 */
[----:B------:R-:W-:Y:S01]  /*34000*/  PRMT R12, R12, 0x3340, R18 ;  /* 0x000033400c0c7816 */ /* 0x000fe20000000012 */
[----:B------:R-:W1:Y:S01]  /*34010*/  LDCU UR31, c[0x0][0x3b8] ;  /* 0x00007700ff1f77ac */ /* 0x000e620008000800 */
[----:B------:R-:W-:Y:S01]  /*34020*/  LOP3.LUT R14, R9, 0xffff, RZ, 0xc0, !PT ;  /* 0x0000ffff090e7812 */ /* 0x000fe200078ec0ff */
[----:B------:R-:W-:Y:S01]  /*34030*/  STL [R1+0x14f8], R13 ;  /* 0x0014f80d01007387 */ /* 0x000fe20000100800 */
[----:B0-----:R-:W-:Y:S01]  /*34040*/  VIADD R16, R28, UR33 ;  /* 0x000000211c107c36 */ /* 0x001fe20008000000 */
[----:B------:R-:W-:Y:S02]  /*34050*/  LOP3.LUT R19, R23, 0xffff, RZ, 0xc0, !PT ;  /* 0x0000ffff17137812 */ /* 0x000fe400078ec0ff */
[----:B------:R-:W-:Y:S01]  /*34060*/  STL [R1+0x14f4], R12 ;  /* 0x0014f40c01007387 */ /* 0x000fe20000100800 */
[----:B------:R-:W0:Y:S03]  /*34070*/  LDCU UR32, c[0x0][0x3b8] ;  /* 0x00007700ff2077ac */ /* 0x000e260008000800 */
[----:B------:R-:W4:Y:S01]  /*34080*/  LDL.LU R9, [R1+0x2760] ;  /* 0x0027600001097983 */ /* 0x000f220000300800 */
[----:B------:R-:W0:Y:S03]  /*34090*/  LDCU UR33, c[0x0][0x3b8] ;  /* 0x00007700ff2177ac */ /* 0x000e260008000800 */
[----:B------:R1:W-:Y:S04]  /*340a0*/  STL [R1+0x2c], R16 ;  /* 0x00002c1001007387 */ /* 0x0003e80000100800 */
[----:B------:R-:W4:Y:S01]  /*340b0*/  LDL.LU R23, [R1+0x275c] ;  /* 0x00275c0001177983 */ /* 0x000f220000300800 */
[----:B-1----:R-:W-:Y:S01]  /*340c0*/  VIADD R16, R16, UR34 ;  /* 0x0000002210107c36 */ /* 0x002fe20008000000 */
[----:B------:R-:W1:Y:S01]  /*340d0*/  LDCU UR34, c[0x0][0x3b8] ;  /* 0x00007700ff2277ac */ /* 0x000e620008000800 */
[----:B---3--:R-:W-:-:S04]  /*340e0*/  LOP3.LUT R13, R21, 0xffff, RZ, 0xc0, !PT ;  /* 0x0000ffff150d7812 */ /* 0x008fc800078ec0ff */
[----:B------:R-:W-:-:S04]  /*340f0*/  SHF.R.U32.HI R12, RZ, 0x8, R13 ;  /* 0x00000008ff0c7819 */ /* 0x000fc8000001160d */
[----:B------:R-:W-:Y:S02]  /*34100*/  LOP3.LUT R12, R12, 0xffff, RZ, 0xc0, !PT ;  /* 0x0000ffff0c0c7812 */ /* 0x000fe400078ec0ff */
[----:B--2---:R-:W-:Y:S02]  /*34110*/  LOP3.LUT R18, R20, 0xffff, RZ, 0xc0, !PT ;  /* 0x0000ffff14127812 */ /* 0x004fe400078ec0ff */
[--C-:B------:R-:W-:Y:S02]  /*34120*/  PRMT R20, R13, 0x3340, R14.reuse ;  /* 0x000033400d147816 */ /* 0x100fe4000000000e */
[----:B------:R-:W-:Y:S02]  /*34130*/  SHF.R.U32.HI R13, RZ, 0x8, R14 ;  /* 0x00000008ff0d7819 */ /* 0x000fe4000001160e */
[----:B------:R-:W-:Y:S01]  /*34140*/  SHF.R.U32.HI R14, RZ, 0x8, R18 ;  /* 0x00000008ff0e7819 */ /* 0x000fe20000011612 */
[----:B------:R2:W-:Y:S01]  /*34150*/  STL [R1+0x15c8], R20 ;  /* 0x0015c81401007387 */ /* 0x0005e20000100800 */
[----:B------:R-:W-:-:S02]  /*34160*/  LOP3.LUT R13, R13, 0xffff, RZ, 0xc0, !PT ;  /* 0x0000ffff0d0d7812 */ /* 0x000fc400078ec0ff */
[----:B------:R-:W-:Y:S02]  /*34170*/  LOP3.LUT R14, R14, 0xffff, RZ, 0xc0, !PT ;  /* 0x0000ffff0e0e7812 */ /* 0x000fe400078ec0ff */
[----:B------:R-:W-:Y:S02]  /*34180*/  PRMT R12, R12, 0x3340, R13 ;  /* 0x000033400c0c7816 */ /* 0x000fe4000000000d */
[--C-:B--2---:R-:W-:Y:S02]  /*34190*/  PRMT R20, R18, 0x3340, R19.reuse ;  /* 0x0000334012147816 */ /* 0x104fe40000000013 */
[----:B------:R-:W-:-:S03]  /*341a0*/  SHF.R.U32.HI R18, RZ, 0x8, R19 ;  /* 0x00000008ff127819 */ /* 0x000fc60000011613 */
[----:B------:R2:W-:Y:S01]  /*341b0*/  STL [R1+0x15c4], R20 ;  /* 0x0015c41401007387 */ /* 0x0005e20000100800 */
[----:B------:R-:W-:-:S03]  /*341c0*/  LOP3.LUT R18, R18, 0xffff, RZ, 0xc0, !PT ;  /* 0x0000ffff12127812 */ /* 0x000fc600078ec0ff */
[----:B--2---:R-:W2:Y:S04]  /*341d0*/  LDL.LU R20, [R1+0x91c] ;  /* 0x00091c0001147983 */ /* 0x004ea80000300800 */
[----:B------:R-:W-:Y:S04]  /*341e0*/  STL [R1+0x38], R16 ;  /* 0x0000381001007387 */ /* 0x000fe80000100800 */
[----:B------:R3:W-:Y:S02]  /*341f0*/  STL [R1+0x14f0], R12 ;  /* 0x0014f00c01007387 */ /* 0x0007e40000100800 */
[----:B---3--:R-:W-:-:S02]  /*34200*/  PRMT R12, R14, 0x3340, R18 ;  /* 0x000033400e0c7816 */ /* 0x008fc40000000012 */
[----:B------:R-:W-:-:S03]  /*34210*/  LOP3.LUT R14, R10, 0xffff, RZ, 0xc0, !PT ;  /* 0x0000ffff0a0e7812 */ /* 0x000fc600078ec0ff */
[----:B------:R3:W-:Y:S01]  /*34220*/  STL [R1+0x14ec], R12 ;  /* 0x0014ec0c01007387 */ /* 0x0007e20000100800 */
[----:B----4-:R-:W-:Y:S02]  /*34230*/  LOP3.LUT R18, R25, 0xffff, RZ, 0xc0, !PT ;  /* 0x0000ffff19127812 */ /* 0x010fe400078ec0ff */
[----:B------:R-:W-:Y:S01]  /*34240*/  LOP3.LUT R19, R24, 0xffff, RZ, 0xc0, !PT ;  /* 0x0000ffff18137812 */ /* 0x000fe200078ec0ff */
[----:B------:R-:W4:Y:S01]  /*34250*/  LDL.LU R10, [R1+0x2758] ;  /* 0x00275800010a7983 */ /* 0x000f220000300800 */
[----:B---3--:R-:W-:-:S04]  /*34260*/  LOP3.LUT R12, R15, 0xffff, RZ, 0xc0, !PT ;  /* 0x0000ffff0f0c7812 */ /* 0x008fc800078ec0ff */
[--C-:B------:R-:W-:Y:S02]  /*34270*/  PRMT R15, R12, 0x3340, R14.reuse ;  /* 0x000033400c0f7816 */ /* 0x100fe4000000000e */
[----:B------:R-:W-:Y:S02]  /*34280*/  SHF.R.U32.HI R14, RZ, 0x8, R14 ;  /* 0x00000008ff0e7819 */ /* 0x000fe4000001160e */
[----:B------:R-:W-:Y:S01]  /*34290*/  SHF.R.U32.HI R13, RZ, 0x8, R12 ;  /* 0x00000008ff0d7819 */ /* 0x000fe2000001160c */
[----:B------:R3:W-:Y:S01]  /*342a0*/  STL [R1+0x15c0], R15 ;  /* 0x0015c00f01007387 */ /* 0x0007e20000100800 */
[----:B------:R-:W-:Y:S01]  /*342b0*/  VIADD R21, R16, UR35 ;  /* 0x0000002310157c36 */ /* 0x000fe20008000000 */
[----:B------:R-:W-:Y:S01]  /*342c0*/  LOP3.LUT R14, R14, 0xffff, RZ, 0xc0, !PT ;  /* 0x0000ffff0e0e7812 */ /* 0x000fe200078ec0ff */
[----:B------:R-:W0:Y:S01]  /*342d0*/  LDCU UR35, c[0x0][0x3b8] ;  /* 0x00007700ff2377ac */ /* 0x000e220008000800 */
[----:B------:R-:W4:Y:S01]  /*342e0*/  LDL.LU R25, [R1+0x2a0] ;  /* 0x0002a00001197983 */ /* 0x000f220000300800 */
[----:B------:R-:W-:-:S02]  /*342f0*/  SHF.R.U32.HI R12, RZ, 0x8, R18 ;  /* 0x00000008ff0c7819 */ /* 0x000fc40000011612 */
[----:B------:R-:W-:Y:S01]  /*34300*/  LOP3.LUT R13, R13, 0xffff, RZ, 0xc0, !PT ;  /* 0x0000ffff0d0d7812 */ /* 0x000fe200078ec0ff */
[----:B------:R-:W4:Y:S01]  /*34310*/  LDL.LU R24, [R1+0x714] ;  /* 0x0007140001187983 */ /* 0x000f220000300800 */
[--C-:B---3--:R-:W-:Y:S02]  /*34320*/  PRMT R15, R18, 0x3340, R19.reuse ;  /* 0x00003340120f7816 */ /* 0x108fe40000000013 */
[----:B------:R-:W-:Y:S01]  /*34330*/  SHF.R.U32.HI R18, RZ, 0x8, R19 ;  /* 0x00000008ff127819 */ /* 0x000fe20000011613 */
[----:B------:R-:W-:Y:S01]  /*34340*/  VIADD R16, R21, UR36 ;  /* 0x0000002415107c36 */ /* 0x000fe20008000000 */
[----:B------:R-:W-:Y:S01]  /*34350*/  PRMT R13, R13, 0x3340, R14 ;  /* 0x000033400d0d7816 */ /* 0x000fe2000000000e */
[----:B------:R-:W-:Y:S01]  /*34360*/  STL [R1+0x15bc], R15 ;  /* 0x0015bc0f01007387 */ /* 0x000fe20000100800 */
[----:B------:R-:W-:Y:S01]  /*34370*/  LOP3.LUT R12, R12, 0xffff, RZ, 0xc0, !PT ;  /* 0x0000ffff0c0c7812 */ /* 0x000fe200078ec0ff */
[----:B------:R-:W3:Y:S02]  /*34380*/  LDCU UR36, c[0x0][0x3b8] ;  /* 0x00007700ff2477ac */ /* 0x000ee40008000800 */
[----:B------:R-:W3:Y:S04]  /*34390*/  LDL.LU R19, [R1+0x514] ;  /* 0x0005140001137983 */ /* 0x000ee80000300800 */
[----:B------:R0:W-:Y:S04]  /*343a0*/  STL [R1+0x1a58], R21 ;  /* 0x001a581501007387 */ /* 0x0001e80000100800 */
[----:B0-----:R-:W3:Y:S04]  /*343b0*/  LDL.LU R21, [R1+0x7f4] ;  /* 0x0007f40001157983 */ /* 0x001ee80000300800 */
[----:B------:R-:W3:Y:S01]  /*343c0*/  LDL.LU R14, [R1+0x920] ;  /* 0x00092000010e7983 */ /* 0x000ee20000300800 */
[----:B------:R-:W-:-:S03]  /*343d0*/  LOP3.LUT R18, R18, 0xffff, RZ, 0xc0, !PT ;  /* 0x0000ffff12127812 */ /* 0x000fc600078ec0ff */
[----:B------:R3:W-:Y:S01]  /*343e0*/  STL [R1+0x14e8], R13 ;  /* 0x0014e80d01007387 */ /* 0x0007e20000100800 */
[----:B------:R-:W-:-:S03]  /*343f0*/  PRMT R12, R12, 0x3340, R18 ;  /* 0x000033400c0c7816 */ /* 0x000fc60000000012 */
[----:B------:R-:W-:Y:S04]  /*34400*/  STL [R1+0x1c58], R16 ;  /* 0x001c581001007387 */ /* 0x000fe80000100800 */
[----:B------:R0:W-:Y:S01]  /*34410*/  STL [R1+0x14e4], R12 ;  /* 0x0014e40c01007387 */ /* 0x0001e20000100800 */
[----:B------:R-:W-:Y:S01]  /*34420*/  VIADD R15, R16, UR37 ;  /* 0x00000025100f7c36 */ /* 0x000fe20008000000 */
[----:B------:R-:W0:Y:S01]  /*34430*/  LDCU UR37, c[0x0][0x3b8] ;  /* 0x00007700ff2577ac */ /* 0x000e220008000800 */
[----:B--2---:R-:W-:Y:S02]  /*34440*/  LOP3.LUT R18, R20, 0xffff, RZ, 0xc0, !PT ;  /* 0x0000ffff14127812 */ /* 0x004fe400078ec0ff */
[----:B---3--:R-:W-:Y:S02]  /*34450*/  LOP3.LUT R13, R14, 0xffff, RZ, 0xc0, !PT ;  /* 0x0000ffff0e0d7812 */ /* 0x008fe400078ec0ff */
[----:B------:R-:W-:-:S02]  /*34460*/  LOP3.LUT R14, R19, 0xffff, RZ, 0xc0, !PT ;  /* 0x0000ffff130e7812 */ /* 0x000fc400078ec0ff */
[----:B----4-:R-:W-:Y:S02]  /*34470*/  LOP3.LUT R19, R10, 0xffff, RZ, 0xc0, !PT ;  /* 0x0000ffff0a137812 */ /* 0x010fe400078ec0ff */
[--C-:B------:R-:W-:Y:S02]  /*34480*/  PRMT R10, R13, 0x3340, R14.reuse ;  /* 0x000033400d0a7816 */ /* 0x100fe4000000000e */
[----:B0-----:R-:W-:Y:S02]  /*34490*/  SHF.R.U32.HI R12, RZ, 0x8, R13 ;  /* 0x00000008ff0c7819 */ /* 0x001fe4000001160d */
[----:B------:R-:W-:Y:S01]  /*344a0*/  SHF.R.U32.HI R13, RZ, 0x8, R14 ;  /* 0x00000008ff0d7819 */ /* 0x000fe2000001160e */
[----:B------:R0:W-:Y:S01]  /*344b0*/  STL [R1+0x15b8], R10 ;  /* 0x0015b80a01007387 */ /* 0x0001e20000100800 */
[----:B------:R-:W-:Y:S02]  /*344c0*/  SHF.R.U32.HI R14, RZ, 0x8, R18 ;  /* 0x00000008ff0e7819 */ /* 0x000fe40000011612 */
[----:B------:R-:W-:Y:S01]  /*344d0*/  LOP3.LUT R12, R12, 0xffff, RZ, 0xc0, !PT ;  /* 0x0000ffff0c0c7812 */ /* 0x000fe200078ec0ff */
[----:B------:R-:W2:Y:S01]  /*344e0*/  LDL.LU R16, [R1+0x610] ;  /* 0x0006100001107983 */ /* 0x000ea20000300800 */
[----:B------:R-:W-:-:S02]  /*344f0*/  LOP3.LUT R13, R13, 0xffff, RZ, 0xc0, !PT ;  /* 0x0000ffff0d0d7812 */ /* 0x000fc400078ec0ff */
[--C-:B0-----:R-:W-:Y:S02]  /*34500*/  PRMT R10, R18, 0x3340, R19.reuse ;  /* 0x00003340120a7816 */ /* 0x101fe40000000013 */
[----:B------:R-:W-:Y:S02]  /*34510*/  SHF.R.U32.HI R18, RZ, 0x8, R19 ;  /* 0x00000008ff127819 */ /* 0x000fe40000011613 */
[----:B------:R-:W-:Y:S02]  /*34520*/  PRMT R13, R12, 0x3340, R13 ;  /* 0x000033400c0d7816 */ /* 0x000fe4000000000d */
[----:B------:R-:W-:Y:S02]  /*34530*/  LOP3.LUT R14, R14, 0xffff, RZ, 0xc0, !PT ;  /* 0x0000ffff0e0e7812 */ /* 0x000fe400078ec0ff */
[----:B------:R-:W-:Y:S01]  /*34540*/  LOP3.LUT R18, R18, 0xffff, RZ, 0xc0, !PT ;  /* 0x0000ffff12127812 */ /* 0x000fe200078ec0ff */
[----:B------:R0:W-:Y:S03]  /*34550*/  STL [R1+0x15b4], R10 ;  /* 0x0015b40a01007387 */ /* 0x0001e60000100800 */
[----:B------:R-:W-:Y:S01]  /*34560*/  PRMT R12, R14, 0x3340, R18 ;  /* 0x000033400e0c7816 */ /* 0x000fe20000000012 */
[----:B------:R3:W-:Y:S01]  /*34570*/  STL [R1+0x14e0], R13 ;  /* 0x0014e00d01007387 */ /* 0x0007e20000100800 */
[----:B------:R-:W-:Y:S01]  /*34580*/  LOP3.LUT R14, R25, 0xffff, RZ, 0xc0, !PT ;  /* 0x0000ffff190e7812 */ /* 0x000fe200078ec0ff */
[----:B0-----:R-:W-:Y:S01]  /*34590*/  VIADD R10, R15, UR46 ;  /* 0x0000002e0f0a7c36 */ /* 0x001fe20008000000 */
[----:B---3--:R-:W-:-:S03]  /*345a0*/  LOP3.LUT R13, R21, 0xffff, RZ, 0xc0, !PT ;  /* 0x0000ffff150d7812 */ /* 0x008fc600078ec0ff */
[----:B------:R-:W-:Y:S01]  /*345b0*/  VIADD R20, R10, UR47 ;  /* 0x0000002f0a147c36 */ /* 0x000fe20008000000 */
[----:B------:R0:W-:Y:S01]  /*345c0*/  STL [R1+0x14dc], R12 ;  /* 0x0014dc0c01007387 */ /* 0x0001e20000100800 */
[----:B------:R-:W-:Y:S01]  /*345d0*/  LOP3.LUT R18, R24, 0xffff, RZ, 0xc0, !PT ;  /* 0x0000ffff18127812 */ /* 0x000fe200078ec0ff */
[----:B------:R-:W3:Y:S01]  /*345e0*/  LDCU UR46, c[0x0][0x3b8] ;  /* 0x00007700ff2e77ac */ /* 0x000ee20008000800 */
[----:B------:R-:W-:Y:S01]  /*345f0*/  PRMT R21, R13, 0x3340, R14 ;  /* 0x000033400d157816 */ /* 0x000fe2000000000e */
[----:B------:R-:W-:Y:S01]  /*34600*/  STL [R1+0x54], R20 ;  /* 0x0000541401007387 */ /* 0x000fe20000100800 */
[----:B------:R-:W-:Y:S01]  /*34610*/  LOP3.LUT R19, R9, 0xffff, RZ, 0xc0, !PT ;  /* 0x0000ffff09137812 */ /* 0x000fe200078ec0ff */
[----:B------:R-:W4:Y:S02]  /*34620*/  LDCU UR47, c[0x0][0x3b8] ;  /* 0x00007700ff2f77ac */ /* 0x000f240008000800 */
[----:B------:R-:W3:Y:S04]  /*34630*/  LDL.LU R9, [R1+0x2754] ;  /* 0x0027540001097983 */ /* 0x000ee80000300800 */
[----:B------:R1:W-:Y:S01]  /*34640*/  STL [R1+0x15b0], R21 ;  /* 0x0015b01501007387 */ /* 0x0003e20000100800 */
[----:B0-----:R-:W-:-:S02]  /*34650*/  SHF.R.U32.HI R12, RZ, 0x8, R13 ;  /* 0x00000008ff0c7819 */ /* 0x001fc4000001160d */
[----:B------:R-:W-:Y:S01]  /*34660*/  SHF.R.U32.HI R13, RZ, 0x8, R14 ;  /* 0x00000008ff0d7819 */ /* 0x000fe2000001160e */
[----:B------:R-:W3:Y:S01]  /*34670*/  LDL.LU R25, [R1+0x928] ;  /* 0x0009280001197983 */ /* 0x000ee20000300800 */
[----:B------:R-:W-:Y:S02]  /*34680*/  SHF.R.U32.HI R14, RZ, 0x8, R18 ;  /* 0x00000008ff0e7819 */ /* 0x000fe40000011612 */
[--C-:B-1----:R-:W-:Y:S02]  /*34690*/  PRMT R21, R18, 0x3340, R19.reuse ;  /* 0x0000334012157816 */ /* 0x102fe40000000013 */
[----:B------:R-:W-:-:S03]  /*346a0*/  SHF.R.U32.HI R18, RZ, 0x8, R19 ;  /* 0x00000008ff127819 */ /* 0x000fc60000011613 */
[----:B------:R0:W-:Y:S04]  /*346b0*/  STL [R1+0x15ac], R21 ;  /* 0x0015ac1501007387 */ /* 0x0001e80000100800 */
[----:B------:R-:W3:Y:S01]  /*346c0*/  LDL.LU R19, [R1+0x708] ;  /* 0x0007080001137983 */ /* 0x000ee20000300800 */
[----:B------:R-:W-:Y:S02]  /*346d0*/  LOP3.LUT R12, R12, 0xffff, RZ, 0xc0, !PT ;  /* 0x0000ffff0c0c7812 */ /* 0x000fe400078ec0ff */
[----:B------:R-:W-:Y:S02]  /*346e0*/  LOP3.LUT R13, R13, 0xffff, RZ, 0xc0, !PT ;  /* 0x0000ffff0d0d7812 */ /* 0x000fe400078ec0ff */
[----:B------:R-:W-:Y:S02]  /*346f0*/  LOP3.LUT R14, R14, 0xffff, RZ, 0xc0, !PT ;  /* 0x0000ffff0e0e7812 */ /* 0x000fe400078ec0ff */
[----:B------:R-:W-:-:S02]  /*34700*/  LOP3.LUT R18, R18, 0xffff, RZ, 0xc0, !PT ;  /* 0x0000ffff12127812 */ /* 0x000fc400078ec0ff */
[----:B------:R-:W-:Y:S02]  /*34710*/  PRMT R13, R12, 0x3340, R13 ;  /* 0x000033400c0d7816 */ /* 0x000fe4000000000d */
[----:B------:R-:W-:Y:S01]  /*34720*/  PRMT R12, R14, 0x3340, R18 ;  /* 0x000033400e0c7816 */ /* 0x000fe20000000012 */
[----:B------:R-:W-:Y:S01]  /*34730*/  VIADD R24, R20, UR48 ;  /* 0x0000003014187c36 */ /* 0x000fe20008000000 */
[----:B------:R-:W-:Y:S01]  /*34740*/  LOP3.LUT R14, R8, 0xffff, RZ, 0xc0, !PT ;  /* 0x0000ffff080e7812 */ /* 0x000fe200078ec0ff */
[----:B------:R-:W4:Y:S01]  /*34750*/  LDL.LU R20, [R1+0x924] ;  /* 0x0009240001147983 */ /* 0x000f220000300800 */
[----:B------:R-:W1:Y:S03]  /*34760*/  LDCU UR48, c[0x0][0x3b8] ;  /* 0x00007700ff3077ac */ /* 0x000e660008000800 */
[----:B------:R3:W-:Y:S04]  /*34770*/  STL [R1+0x14d8], R13 ;  /* 0x0014d80d01007387 */ /* 0x0007e80000100800 */
[----:B------:R1:W-:Y:S04]  /*34780*/  STL [R1+0x14d4], R12 ;  /* 0x0014d40c01007387 */ /* 0x0003e80000100800 */
[----:B------:R-:W4:Y:S01]  /*34790*/  LDL.LU R8, [R1+0x2750] ;  /* 0x0027500001087983 */ /* 0x000f220000300800 */
[----:B0-----:R-:W-:Y:S01]  /*347a0*/  VIADD R21, R24, UR49 ;  /* 0x0000003118157c36 */ /* 0x001fe20008000000 */
[----:B------:R-:W0:Y:S01]  /*347b0*/  LDCU UR49, c[0x0][0x3b8] ;  /* 0x00007700ff3177ac */ /* 0x000e220008000800 */
[----:B--2---:R-:W-:-:S02]  /*347c0*/  LOP3.LUT R18, R16, 0xffff, RZ, 0xc0, !PT ;  /* 0x0000ffff10127812 */ /* 0x004fc400078ec0ff */
[----:B---3--:R-:W-:Y:S02]  /*347d0*/  LOP3.LUT R13, R19, 0xffff, RZ, 0xc0, !PT ;  /* 0x0000ffff130d7812 */ /* 0x008fe400078ec0ff */
[----:B------:R-:W-:Y:S02]  /*347e0*/  LOP3.LUT R19, R26, 0xffff, RZ, 0xc0, !PT ;  /* 0x0000ffff1a137812 */ /* 0x000fe400078ec0ff */
[--C-:B------:R-:W-:Y:S02]  /*347f0*/  PRMT R16, R13, 0x3340, R14.reuse ;  /* 0x000033400d107816 */ /* 0x100fe4000000000e */
[----:B-1----:R-:W-:Y:S02]  /*34800*/  SHF.R.U32.HI R12, RZ, 0x8, R13 ;  /* 0x00000008ff0c7819 */ /* 0x002fe4000001160d */
[----:B------:R-:W-:Y:S01]  /*34810*/  SHF.R.U32.HI R13, RZ, 0x8, R14 ;  /* 0x00000008ff0d7819 */ /* 0x000fe2000001160e */
[----:B------:R1:W-:Y:S01]  /*34820*/  STL [R1+0x15a8], R16 ;  /* 0x0015a81001007387 */ /* 0x0003e20000100800 */
[----:B------:R-:W-:-:S02]  /*34830*/  SHF.R.U32.HI R14, RZ, 0x8, R18 ;  /* 0x00000008ff0e7819 */ /* 0x000fc40000011612 */
[----:B------:R-:W-:Y:S01]  /*34840*/  LOP3.LUT R12, R12, 0xffff, RZ, 0xc0, !PT ;  /* 0x0000ffff0c0c7812 */ /* 0x000fe200078ec0ff */
[----:B------:R-:W2:Y:S01]  /*34850*/  LDL.LU R26, [R1+0x7f8] ;  /* 0x0007f800011a7983 */ /* 0x000ea20000300800 */
[----:B------:R-:W-:Y:S02]  /*34860*/  LOP3.LUT R13, R13, 0xffff, RZ, 0xc0, !PT ;  /* 0x0000ffff0d0d7812 */ /* 0x000fe400078ec0ff */
[--C-:B-1----:R-:W-:Y:S02]  /*34870*/  PRMT R16, R18, 0x3340, R19.reuse ;  /* 0x0000334012107816 */ /* 0x102fe40000000013 */
[----:B------:R-:W-:Y:S02]  /*34880*/  SHF.R.U32.HI R18, RZ, 0x8, R19 ;  /* 0x00000008ff127819 */ /* 0x000fe40000011613 */
[----:B------:R-:W-:Y:S02]  /*34890*/  PRMT R13, R12, 0x3340, R13 ;  /* 0x000033400c0d7816 */ /* 0x000fe4000000000d */
[----:B------:R-:W-:-:S02]  /*348a0*/  LOP3.LUT R14, R14, 0xffff, RZ, 0xc0, !PT ;  /* 0x0000ffff0e0e7812 */ /* 0x000fc400078ec0ff */
[----:B------:R-:W-:Y:S01]  /*348b0*/  LOP3.LUT R18, R18, 0xffff, RZ, 0xc0, !PT ;  /* 0x0000ffff12127812 */ /* 0x000fe200078ec0ff */
[----:B------:R1:W-:Y:S03]  /*348c0*/  STL [R1+0x15a4], R16 ;  /* 0x0015a41001007387 */ /* 0x0003e60000100800 */
[----:B------:R-:W-:Y:S01]  /*348d0*/  PRMT R12, R14, 0x3340, R18 ;  /* 0x000033400e0c7816 */ /* 0x000fe20000000012 */
[----:B------:R-:W-:Y:S01]  /*348e0*/  STL [R1+0x1aa8], R21 ;  /* 0x001aa81501007387 */ /* 0x000fe20000100800 */
[----:B----4-:R-:W-:-:S03]  /*348f0*/  LOP3.LUT R14, R8, 0xffff, RZ, 0xc0, !PT ;  /* 0x0000ffff080e7812 */ /* 0x010fc600078ec0ff */
[----:B------:R3:W-:Y:S01]  /*34900*/  STL [R1+0x14d0], R13 ;  /* 0x0014d00d01007387 */ /* 0x0007e20000100800 */
[----:B-1----:R-:W-:Y:S01]  /*34910*/  VIADD R16, R21, UR50 ;  /* 0x0000003215107c36 */ /* 0x002fe20008000000 */
[----:B------:R-:W-:Y:S01]  /*34920*/  LOP3.LUT R19, R9, 0xffff, RZ, 0xc0, !PT ;  /* 0x0000ffff09137812 */ /* 0x000fe200078ec0ff */
[----:B------:R-:W1:Y:S01]  /*34930*/  LDCU UR50, c[0x0][0x3b8] ;  /* 0x00007700ff3277ac */ /* 0x000e620008000800 */
[----:B---3--:R-:W-:Y:S02]  /*34940*/  LOP3.LUT R13, R25, 0xffff, RZ, 0xc0, !PT ;  /* 0x0000ffff190d7812 */ /* 0x008fe400078ec0ff */
[----:B------:R-:W-:Y:S01]  /*34950*/  STL [R1+0x1ea0], R16 ;  /* 0x001ea01001007387 */ /* 0x000fe20000100800 */
[----:B------:R-:W-:Y:S02]  /*34960*/  LOP3.LUT R18, R20, 0xffff, RZ, 0xc0, !PT ;  /* 0x0000ffff14127812 */ /* 0x000fe400078ec0ff */
[----:B------:R-:W-:Y:S01]  /*34970*/  PRMT R9, R13, 0x3340, R14 ;  /* 0x000033400d097816 */ /* 0x000fe2000000000e */
[----:B------:R3:W-:Y:S04]  /*34980*/  STL [R1+0x14cc], R12 ;  /* 0x0014cc0c01007387 */ /* 0x0007e80000100800 */
[----:B------:R-:W4:Y:S01]  /*34990*/  LDL.LU R8, [R1+0x274c] ;  /* 0x00274c0001087983 */ /* 0x000f220000300800 */
[----:B---3--:R-:W-:-:S02]  /*349a0*/  SHF.R.U32.HI R12, RZ, 0x8, R13 ;  /* 0x00000008ff0c7819 */ /* 0x008fc4000001160d */
[----:B------:R-:W-:Y:S01]  /*349b0*/  SHF.R.U32.HI R13, RZ, 0x8, R14 ;  /* 0x00000008ff0d7819 */ /* 0x000fe2000001160e */
[----:B------:R3:W-:Y:S01]  /*349c0*/  STL [R1+0x15a0], R9 ;  /* 0x0015a00901007387 */ /* 0x0007e20000100800 */
[----:B------:R-:W-:Y:S01]  /*349d0*/  VIADD R21, R16, UR51 ;  /* 0x0000003310157c36 */ /* 0x000fe20008000000 */
[----:B------:R-:W-:Y:S01]  /*349e0*/  LOP3.LUT R12, R12, 0xffff, RZ, 0xc0, !PT ;  /* 0x0000ffff0c0c7812 */ /* 0x000fe200078ec0ff */
[----:B------:R-:W0:Y:S01]  /*349f0*/  LDCU UR51, c[0x0][0x3b8] ;  /* 0x00007700ff3377ac */ /* 0x000e220008000800 */
[----:B------:R-:W-:Y:S01]  /*34a00*/  LOP3.LUT R13, R13, 0xffff, RZ, 0xc0, !PT ;  /* 0x0000ffff0d0d7812 */ /* 0x000fe200078ec0ff */
[----:B------:R-:W4:Y:S01]  /*34a10*/  LDL.LU R16, [R1+0x718] ;  /* 0x0007180001107983 */ /* 0x000f220000300800 */
[----:B------:R-:W-:-:S03]  /*34a20*/  SHF.R.U32.HI R14, RZ, 0x8, R18 ;  /* 0x00000008ff0e7819 */ /* 0x000fc60000011612 */
[----:B------:R-:W4:Y:S01]  /*34a30*/  LDL.LU R25, [R1+0x290] ;  /* 0x0002900001197983 */ /* 0x000f220000300800 */
[--C-:B---3--:R-:W-:Y:S02]  /*34a40*/  PRMT R9, R18, 0x3340, R19.reuse ;  /* 0x0000334012097816 */ /* 0x108fe40000000013 */
[----:B------:R-:W-:Y:S02]  /*34a50*/  SHF.R.U32.HI R18, RZ, 0x8, R19 ;  /* 0x00000008ff127819 */ /* 0x000fe40000011613 */
[----:B------:R-:W-:Y:S01]  /*34a60*/  PRMT R20, R12, 0x3340, R13 ;  /* 0x000033400c147816 */ /* 0x000fe2000000000d */
[----:B------:R-:W-:Y:S04]  /*34a70*/  STL [R1+0x159c], R9 ;  /* 0x00159c0901007387 */ /* 0x000fe80000100800 */
[----:B------:R-:W3:Y:S04]  /*34a80*/  LDL.LU R19, [R1+0x2a8] ;  /* 0x0002a80001137983 */ /* 0x000ee80000300800 */
[----:B------:R-:W4:Y:S01]  /*34a90*/  LDL.LU R13, [R1+0x804] ;  /* 0x00080400010d7983 */ /* 0x000f220000300800 */
[----:B------:R-:W-:-:S02]  /*34aa0*/  LOP3.LUT R14, R14, 0xffff, RZ, 0xc0, !PT ;  /* 0x0000ffff0e0e7812 */ /* 0x000fc400078ec0ff */
[----:B------:R-:W-:-:S04]  /*34ab0*/  LOP3.LUT R18, R18, 0xffff, RZ, 0xc0, !PT ;  /* 0x0000ffff12127812 */ /* 0x000fc800078ec0ff */
[----:B------:R-:W-:Y:S01]  /*34ac0*/  PRMT R12, R14, 0x3340, R18 ;  /* 0x000033400e0c7816 */ /* 0x000fe20000000012 */
[----:B------:R-:W-:Y:S04]  /*34ad0*/  STL [R1+0x14c8], R20 ;  /* 0x0014c81401007387 */ /* 0x000fe80000100800 */
[----:B------:R4:W-:Y:S01]  /*34ae0*/  STL [R1+0x14c4], R12 ;  /* 0x0014c40c01007387 */ /* 0x0009e20000100800 */
[----:B--2---:R-:W-:Y:S02]  /*34af0*/  LOP3.LUT R18, R26, 0xffff, RZ, 0xc0, !PT ;  /* 0x0000ffff1a127812 */ /* 0x004fe400078ec0ff */
[----:B---3--:R-:W-:Y:S02]  /*34b00*/  LOP3.LUT R14, R19, 0xffff, RZ, 0xc0, !PT ;  /* 0x0000ffff130e7812 */ /* 0x008fe400078ec0ff */
[----:B----4-:R-:W-:-:S02]  /*34b10*/  LOP3.LUT R12, R13, 0xffff, RZ, 0xc0, !PT ;  /* 0x0000ffff0d0c7812 */ /* 0x010fc400078ec0ff */
[----:B------:R-:W-:Y:S02]  /*34b20*/  LOP3.LUT R19, R23, 0xffff, RZ, 0xc0, !PT ;  /* 0x0000ffff17137812 */ /* 0x000fe400078ec0ff */
[--C-:B------:R-:W-:Y:S02]  /*34b30*/  PRMT R23, R12, 0x3340, R14.reuse ;  /* 0x000033400c177816 */ /* 0x100fe4000000000e */
[----:B------:R-:W-:Y:S02]  /*34b40*/  SHF.R.U32.HI R14, RZ, 0x8, R14 ;  /* 0x00000008ff0e7819 */ /* 0x000fe4000001160e */
[----:B------:R-:W-:Y:S01]  /*34b50*/  SHF.R.U32.HI R13, RZ, 0x8, R12 ;  /* 0x00000008ff0d7819 */ /* 0x000fe2000001160c */
[----:B------:R2:W-:Y:S01]  /*34b60*/  STL [R1+0x1598], R23 ;  /* 0x0015981701007387 */ /* 0x0005e20000100800 */
[----:B------:R-:W-:Y:S02]  /*34b70*/  LOP3.LUT R14, R14, 0xffff, RZ, 0xc0, !PT ;  /* 0x0000ffff0e0e7812 */ /* 0x000fe400078ec0ff */
[----:B------:R-:W-:-:S02]  /*34b80*/  LOP3.LUT R13, R13, 0xffff, RZ, 0xc0, !PT ;  /* 0x0000ffff0d0d7812 */ /* 0x000fc400078ec0ff */
[----:B------:R-:W-:Y:S02]  /*34b90*/  SHF.R.U32.HI R12, RZ, 0x8, R18 ;  /* 0x00000008ff0c7819 */ /* 0x000fe40000011612 */
[--C-:B--2---:R-:W-:Y:S02]  /*34ba0*/  PRMT R23, R18, 0x3340, R19.reuse ;  /* 0x0000334012177816 */ /* 0x104fe40000000013 */
[----:B------:R-:W-:Y:S02]  /*34bb0*/  SHF.R.U32.HI R18, RZ, 0x8, R19 ;  /* 0x00000008ff127819 */ /* 0x000fe40000011613 */
[----:B------:R-:W2:Y:S01]  /*34bc0*/  LDL.LU R19, [R1+0x294] ;  /* 0x0002940001137983 */ /* 0x000ea20000300800 */
[----:B------:R-:W-:-:S03]  /*34bd0*/  PRMT R13, R13, 0x3340, R14 ;  /* 0x000033400d0d7816 */ /* 0x000fc6000000000e */
[----:B------:R3:W-:Y:S04]  /*34be0*/  STL [R1+0x1594], R23 ;  /* 0x0015941701007387 */ /* 0x0007e80000100800 */
[----:B------:R-:W4:Y:S01]  /*34bf0*/  LDL.LU R14, [R1+0x724] ;  /* 0x00072400010e7983 */ /* 0x000f220000300800 */
[----:B------:R-:W-:Y:S02]  /*34c00*/  LOP3.LUT R12, R12, 0xffff, RZ, 0xc0, !PT ;  /* 0x0000ffff0c0c7812 */ /* 0x000fe400078ec0ff */
[----:B------:R-:W-:Y:S01]  /*34c10*/  LOP3.LUT R18, R18, 0xffff, RZ, 0xc0, !PT ;  /* 0x0000ffff12127812 */ /* 0x000fe200078ec0ff */
[----:B------:R-:W-:Y:S01]  /*34c20*/  VIADD R9, R21, UR52 ;  /* 0x0000003415097c36 */ /* 0x000fe20008000000 */
[----:B------:R4:W-:Y:S01]  /*34c30*/  STL [R1+0x14c0], R13 ;  /* 0x0014c00d01007387 */ /* 0x0009e20000100800 */
[----:B------:R-:W-:Y:S01]  /*34c40*/  IMAD.MOV.U32 R20, RZ, RZ, R8 ;  /* 0x000000ffff147224 */ /* 0x000fe200078e0008 */
[----:B------:R-:W-:Y:S01]  /*34c50*/  PRMT R12, R12, 0x3340, R18 ;  /* 0x000033400c0c7816 */ /* 0x000fe20000000012 */
[----:B------:R-:W-:Y:S01]  /*34c60*/  VIADD R8, R9, UR53 ;  /* 0x0000003509087c36 */ /* 0x000fe20008000000 */
[----:B------:R-:W-:Y:S01]  /*34c70*/  LOP3.LUT R18, R16, 0xffff, RZ, 0xc0, !PT ;  /* 0x0000ffff10127812 */ /* 0x000fe200078ec0ff */
[----:B------:R-:W0:Y:S02]  /*34c80*/  LDCU UR52, c[0x0][0x3b8] ;  /* 0x00007700ff3477ac */ /* 0x000e240008000800 */
[----:B------:R0:W-:Y:S01]  /*34c90*/  STL [R1+0x14bc], R12 ;  /* 0x0014bc0c01007387 */ /* 0x0001e20000100800 */
[----:B---3--:R-:W-:Y:S01]  /*34ca0*/  VIADD R23, R8, UR54 ;  /* 0x0000003608177c36 */ /* 0x008fe20008000000 */
[----:B------:R-:W3:Y:S03]  /*34cb0*/  LDCU UR53, c[0x0][0x3b8] ;  /* 0x00007700ff3577ac */ /* 0x000ee60008000800 */
[----:B------:R-:W-:Y:S01]  /*34cc0*/  VIADD R26, R23, UR55 ;  /* 0x00000037171a7c36 */ /* 0x000fe20008000000 */
[----:B------:R-:W0:Y:S01]  /*34cd0*/  LDCU UR54, c[0x0][0x3b8] ;  /* 0x00007700ff3677ac */ /* 0x000e220008000800 */
[----:B------:R-:W0:Y:S01]  /*34ce0*/  LDCU UR55, c[0x0][0x3b8] ;  /* 0x00007700ff3777ac */ /* 0x000e220008000800 */
[----:B----4-:R-:W-:-:S02]  /*34cf0*/  LOP3.LUT R13, R14, 0xffff, RZ, 0xc0, !PT ;  /* 0x0000ffff0e0d7812 */ /* 0x010fc400078ec0ff */
[----:B--2---:R-:W-:Y:S02]  /*34d00*/  LOP3.LUT R14, R19, 0xffff, RZ, 0xc0, !PT ;  /* 0x0000ffff130e7812 */ /* 0x004fe400078ec0ff */
[----:B------:R-:W-:Y:S02]  /*34d10*/  LOP3.LUT R19, R25, 0xffff, RZ, 0xc0, !PT ;  /* 0x0000ffff19137812 */ /* 0x000fe400078ec0ff */
[----:B0-----:R-:W-:Y:S02]  /*34d20*/  SHF.R.U32.HI R12, RZ, 0x8, R13 ;  /* 0x00000008ff0c7819 */ /* 0x001fe4000001160d */
[--C-:B------:R-:W-:Y:S02]  /*34d30*/  PRMT R16, R13, 0x3340, R14.reuse ;  /* 0x000033400d107816 */ /* 0x100fe4000000000e */
[----:B------:R-:W-:Y:S02]  /*34d40*/  SHF.R.U32.HI R13, RZ, 0x8, R14 ;  /* 0x00000008ff0d7819 */ /* 0x000fe4000001160e */
[----:B------:R-:W-:-:S02]  /*34d50*/  SHF.R.U32.HI R14, RZ, 0x8, R18 ;  /* 0x00000008ff0e7819 */ /* 0x000fc40000011612 */
[----:B------:R-:W-:Y:S01]  /*34d60*/  PRMT R18, R18, 0x3340, R19 ;  /* 0x0000334012127816 */ /* 0x000fe20000000013 */
[----:B------:R0:W-:Y:S01]  /*34d70*/  STL [R1+0x1588], R16 ;  /* 0x0015881001007387 */ /* 0x0001e20000100800 */
[----:B------:R-:W-:Y:S02]  /*34d80*/  LOP3.LUT R12, R12, 0xffff, RZ, 0xc0, !PT ;  /* 0x0000ffff0c0c7812 */ /* 0x000fe400078ec0ff */
[----:B------:R-:W-:Y:S01]  /*34d90*/  LOP3.LUT R13, R13, 0xffff, RZ, 0xc0, !PT ;  /* 0x0000ffff0d0d7812 */ /* 0x000fe200078ec0ff */
[----:B------:R2:W-:Y:S01]  /*34da0*/  STL [R1+0x1584], R18 ;  /* 0x0015841201007387 */ /* 0x0005e20000100800 */
[----:B0-----:R-:W-:Y:S02]  /*34db0*/  IMAD.MOV.U32 R16, RZ, RZ, R5 ;  /* 0x000000ffff107224 */ /* 0x001fe400078e0005 */
[----:B------:R-:W-:Y:S01]  /*34dc0*/  VIADD R5, R26, UR56 ;  /* 0x000000381a057c36 */ /* 0x000fe20008000000 */
[----:B------:R-:W-:Y:S01]  /*34dd0*/  LOP3.LUT R14, R14, 0xffff, RZ, 0xc0, !PT ;  /* 0x0000ffff0e0e7812 */ /* 0x000fe200078ec0ff */
[----:B------:R-:W0:Y:S01]  /*34de0*/  LDCU UR56, c[0x0][0x3b8] ;  /* 0x00007700ff3877ac */ /* 0x000e220008000800 */
[----:B--2---:R-:W-:-:S02]  /*34df0*/  SHF.R.U32.HI R18, RZ, 0x8, R19 ;  /* 0x00000008ff127819 */ /* 0x004fc40000011613 */
[----:B------:R-:W2:Y:S04]  /*34e00*/  LDL.LU R19, [R1+0x298] ;  /* 0x0002980001137983 */ /* 0x000ea80000300800 */
[----:B------:R4:W-:Y:S01]  /*34e10*/  STL [R1+0x1ae8], R26 ;  /* 0x001ae81a01007387 */ /* 0x0009e20000100800 */
[----:B------:R-:W-:Y:S01]  /*34e20*/  LOP3.LUT R18, R18, 0xffff, RZ, 0xc0, !PT ;  /* 0x0000ffff12127812 */ /* 0x000fe200078ec0ff */
[----:B----4-:R-:W-:Y:S01]  /*34e30*/  IMAD.MOV.U32 R26, RZ, RZ, R5 ;  /* 0x000000ffff1a7224 */ /* 0x010fe200078e0005 */
[----:B------:R-:W-:Y:S02]  /*34e40*/  PRMT R5, R12, 0x3340, R13 ;  /* 0x000033400c057816 */ /* 0x000fe4000000000d */
[----:B------:R-:W4:Y:S04]  /*34e50*/  LDL.LU R13, [R1+0x7bc] ;  /* 0x0007bc00010d7983 */ /* 0x000f280000300800 */
[----:B------:R-:W3:Y:S04]  /*34e60*/  LDL.LU R12, [R1+0x7a4] ;  /* 0x0007a400010c7983 */ /* 0x000ee80000300800 */
[----:B------:R0:W-:Y:S02]  /*34e70*/  STL [R1+0x14b0], R5 ;  /* 0x0014b00501007387 */ /* 0x0001e40000100800 */
[----:B0-----:R-:W-:-:S02]  /*34e80*/  PRMT R5, R14, 0x3340, R18 ;  /* 0x000033400e057816 */ /* 0x001fc40000000012 */
[----:B------:R-:W3:Y:S04]  /*34e90*/  LDL.LU R18, [R1+0x29c] ;  /* 0x00029c0001127983 */ /* 0x000ee80000300800 */
[----:B------:R-:W3:Y:S04]  /*34ea0*/  LDL.LU R25, [R1+0x274] ;  /* 0x0002740001197983 */ /* 0x000ee80000300800 */
[----:B------:R0:W-:Y:S04]  /*34eb0*/  STL [R1+0x14ac], R5 ;  /* 0x0014ac0501007387 */ /* 0x0001e80000100800 */
[----:B------:R1:W-:Y:S01]  /*34ec0*/  STL [R1+0x2730], R26 ;  /* 0x0027301a01007387 */ /* 0x0003e20000100800 */
[----:B0-----:R-:W-:Y:S01]  /*34ed0*/  VIADD R5, R26, UR57 ;  /* 0x000000391a057c36 */ /* 0x001fe20008000000 */
[----:B------:R-:W0:Y:S01]  /*34ee0*/  LDCU UR57, c[0x0][0x3b8] ;  /* 0x00007700ff3977ac */ /* 0x000e220008000800 */
[----:B--2---:R-:W-:-:S02]  /*34ef0*/  LOP3.LUT R19, R19, 0xffff, RZ, 0xc0, !PT ;  /* 0x0000ffff13137812 */ /* 0x004fc400078ec0ff */
[----:B----4-:R-:W-:Y:S02]  /*34f00*/  LOP3.LUT R13, R13, 0xffff, RZ, 0xc0, !PT ;  /* 0x0000ffff0d0d7812 */ /* 0x010fe400078ec0ff */
[----:B---3--:R-:W-:Y:S02]  /*34f10*/  LOP3.LUT R14, R18, 0xffff, RZ, 0xc0, !PT ;  /* 0x0000ffff120e7812 */ /* 0x008fe400078ec0ff */
[----:B------:R-:W-:Y:S02]  /*34f20*/  LOP3.LUT R18, R12, 0xffff, RZ, 0xc0, !PT ;  /* 0x0000ffff0c127812 */ /* 0x000fe400078ec0ff */
[----:B-1----:R-:W-:Y:S02]  /*34f30*/  PRMT R26, R13, 0x3340, R14 ;  /* 0x000033400d1a7816 */ /* 0x002fe4000000000e */
[----:B------:R-:W-:-:S03]  /*34f40*/  SHF.R.U32.HI R12, RZ, 0x8, R13 ;  /* 0x00000008ff0c7819 */ /* 0x000fc6000001160d */
[----:B------:R1:W-:Y:S01]  /*34f50*/  STL [R1+0x1528], R26 ;  /* 0x0015281a01007387 */ /* 0x0003e20000100800 */
[----:B------:R-:W-:Y:S02]  /*34f60*/  SHF.R.U32.HI R13, RZ, 0x8, R14 ;  /* 0x00000008ff0d7819 */ /* 0x000fe4000001160e */
[----:B------:R-:W-:Y:S02]  /*34f70*/  SHF.R.U32.HI R14, RZ, 0x8, R18 ;  /* 0x00000008ff0e7819 */ /* 0x000fe40000011612 */
[--C-:B-1----:R-:W-:Y:S02]  /*34f80*/  PRMT R26, R18, 0x3340, R19.reuse ;  /* 0x00003340121a7816 */ /* 0x102fe40000000013 */
[----:B------:R-:W-:Y:S02]  /*34f90*/  SHF.R.U32.HI R18, RZ, 0x8, R19 ;  /* 0x00000008ff127819 */ /* 0x000fe40000011613 */
[----:B------:R-:W2:Y:S04]  /*34fa0*/  LDL.LU R19, [R1+0x6b4] ;  /* 0x0006b40001137983 */ /* 0x000ea80000300800 */
[----:B------:R1:W-:Y:S01]  /*34fb0*/  STL [R1+0x1524], R26 ;  /* 0x0015241a01007387 */ /* 0x0003e20000100800 */
[----:B------:R-:W-:-:S02]  /*34fc0*/  LOP3.LUT R13, R13, 0xffff, RZ, 0xc0, !PT ;  /* 0x0000ffff0d0d7812 */ /* 0x000fc400078ec0ff */
[----:B------:R-:W-:Y:S01]  /*34fd0*/  LOP3.LUT R12, R12, 0xffff, RZ, 0xc0, !PT ;  /* 0x0000ffff0c0c7812 */ /* 0x000fe200078ec0ff */
[----:B------:R3:W-:Y:S01]  /*34fe0*/  STL [R1+0x1fa0], R5 ;  /* 0x001fa00501007387 */ /* 0x0007e20000100800 */
[----:B-1----:R-:W-:Y:S01]  /*34ff0*/  VIADD R26, R5, UR58 ;  /* 0x0000003a051a7c36 */ /* 0x002fe20008000000 */
[----:B------:R-:W-:Y:S01]  /*35000*/  LOP3.LUT R14, R14, 0xffff, RZ, 0xc0, !PT ;  /* 0x0000ffff0e0e7812 */ /* 0x000fe200078ec0ff */
[----:B------:R-:W1:Y:S02]  /*35010*/  LDCU UR58, c[0x0][0x3b8] ;  /* 0x00007700ff3a77ac */ /* 0x000e640008000800 */
[----:B---3--:R-:W-:Y:S02]  /*35020*/  IMAD.MOV.U32 R5, RZ, RZ, R26 ;  /* 0x000000ffff057224 */ /* 0x008fe400078e001a */
[----:B------:R-:W-:Y:S02]  /*35030*/  IMAD.MOV.U32 R26, RZ, RZ, R16 ;  /* 0x000000ffff1a7224 */ /* 0x000fe400078e0010 */
[----:B------:R-:W-:-:S02]  /*35040*/  IMAD.MOV.U32 R16, RZ, RZ, R17 ;  /* 0x000000ffff107224 */ /* 0x000fc400078e0011 */
[----:B------:R-:W-:Y:S01]  /*35050*/  IMAD.MOV.U32 R17, RZ, RZ, R7 ;  /* 0x000000ffff117224 */ /* 0x000fe200078e0007 */
[----:B------:R-:W-:Y:S02]  /*35060*/  PRMT R7, R12, 0x3340, R13 ;  /* 0x000033400c077816 */ /* 0x000fe4000000000d */
[----:B------:R-:W3:Y:S01]  /*35070*/  LDL.LU R13, [R1+0x6d8] ;  /* 0x0006d800010d7983 */ /* 0x000ee20000300800 */
[----:B------:R-:W-:-:S04]  /*35080*/  LOP3.LUT R18, R18, 0xffff, RZ, 0xc0, !PT ;  /* 0x0000ffff12127812 */ /* 0x000fc800078ec0ff */
[----:B------:R-:W-:Y:S02]  /*35090*/  PRMT R12, R14, 0x3340, R18 ;  /* 0x000033400e0c7816 */ /* 0x000fe40000000012 */
[----:B------:R-:W-:Y:S01]  /*350a0*/  LOP3.LUT R14, R25, 0xffff, RZ, 0xc0, !PT ;  /* 0x0000ffff190e7812 */ /* 0x000fe200078ec0ff */
[----:B------:R4:W-:Y:S04]  /*350b0*/  STL [R1+0x10c], R7 ;  /* 0x00010c0701007387 */ /* 0x0009e80000100800 */
[----:B------:R0:W-:Y:S04]  /*350c0*/  STL [R1+0x2020], R5 ;  /* 0x0020200501007387 */ /* 0x0001e80000100800 */
[----:B------:R0:W-:Y:S01]  /*350d0*/  STL [R1+0x108], R12 ;  /* 0x0001080c01007387 */ /* 0x0001e20000100800 */
[----:B----4-:R-:W-:Y:S01]  /*350e0*/  VIADD R7, R5, UR59 ;  /* 0x0000003b05077c36 */ /* 0x010fe20008000000 */
[----:B------:R-:W4:Y:S02]  /*350f0*/  LDCU UR59, c[0x0][0x3b8] ;  /* 0x00007700ff3b77ac */ /* 0x000f240008000800 */
[----:B------:R-:W4:Y:S01]  /*35100*/  LDL.LU R25, [R1+0x5c0] ;  /* 0x0005c00001197983 */ /* 0x000f220000300800 */
[----:B--2---:R-:W-:-:S02]  /*35110*/  LOP3.LUT R18, R19, 0xffff, RZ, 0xc0, !PT ;  /* 0x0000ffff13127812 */ /* 0x004fc400078ec0ff */
[----:B------:R-:W-:Y:S02]  /*35120*/  LOP3.LUT R19, R22, 0xffff, RZ, 0xc0, !PT ;  /* 0x0000ffff16137812 */ /* 0x000fe400078ec0ff */
[----:B---3--:R-:W-:-:S04]  /*35130*/  LOP3.LUT R13, R13, 0xffff, RZ, 0xc0, !PT ;  /* 0x0000ffff0d0d7812 */ /* 0x008fc800078ec0ff */
[--C-:B0-----:R-:W-:Y:S02]  /*35140*/  PRMT R5, R13, 0x3340, R14.reuse ;  /* 0x000033400d057816 */ /* 0x101fe4000000000e */
[----:B------:R-:W-:Y:S02]  /*35150*/  SHF.R.U32.HI R12, RZ, 0x8, R13 ;  /* 0x00000008ff0c7819 */ /* 0x000fe4000001160d */
[----:B------:R-:W-:Y:S01]  /*35160*/  SHF.R.U32.HI R13, RZ, 0x8, R14 ;  /* 0x00000008ff0d7819 */ /* 0x000fe2000001160e */
[----:B------:R0:W-:Y:S01]  /*35170*/  STL [R1+0x151c], R5 ;  /* 0x00151c0501007387 */ /* 0x0001e20000100800 */
[----:B------:R-:W-:Y:S02]  /*35180*/  SHF.R.U32.HI R14, RZ, 0x8, R18 ;  /* 0x00000008ff0e7819 */ /* 0x000fe40000011612 */
[----:B------:R-:W-:Y:S02]  /*35190*/  LOP3.LUT R13, R13, 0xffff, RZ, 0xc0, !PT ;  /* 0x0000ffff0d0d7812 */ /* 0x000fe400078ec0ff */
[----:B------:R-:W-:-:S02]  /*351a0*/  LOP3.LUT R12, R12, 0xffff, RZ, 0xc0, !PT ;  /* 0x0000ffff0c0c7812 */ /* 0x000fc400078ec0ff */
[--C-:B0-----:R-:W-:Y:S02]  /*351b0*/  PRMT R5, R18, 0x3340, R19.reuse ;  /* 0x0000334012057816 */ /* 0x101fe40000000013 */
[----:B------:R-:W-:Y:S02]  /*351c0*/  SHF.R.U32.HI R18, RZ, 0x8, R19 ;  /* 0x00000008ff127819 */ /* 0x000fe40000011613 */
[----:B------:R-:W2:Y:S04]  /*351d0*/  LDL.LU R19, [R1+0x930] ;  /* 0x0009300001137983 */ /* 0x000ea80000300800 */
[----:B------:R0:W-:Y:S02]  /*351e0*/  STL [R1+0x1554], R5 ;  /* 0x0015540501007387 */ /* 0x0001e40000100800 */
[----:B0-----:R-:W-:-:S02]  /*351f0*/  PRMT R5, R12, 0x3340, R13 ;  /* 0x000033400c057816 */ /* 0x001fc4000000000d */
[----:B------:R-:W3:Y:S04]  /*35200*/  LDL.LU R13, [R1+0x934] ;  /* 0x00093400010d7983 */ /* 0x000ee80000300800 */
[----:B------:R-:W3:Y:S01]  /*35210*/  LDL R12, [R1+0x5c4] ;  /* 0x0005c400010c7983 */ /* 0x000ee20000100800 */
[----:B------:R-:W-:Y:S02]  /*35220*/  LOP3.LUT R14, R14, 0xffff, RZ, 0xc0, !PT ;  /* 0x0000ffff0e0e7812 */ /* 0x000fe400078ec0ff */
[----:B------:R-:W-:Y:S01]  /*35230*/  LOP3.LUT R18, R18, 0xffff, RZ, 0xc0, !PT ;  /* 0x0000ffff12127812 */ /* 0x000fe200078ec0ff */
[----:B------:R0:W-:Y:S01]  /*35240*/  STL [R1+0x104], R5 ;  /* 0x0001040501007387 */ /* 0x0001e20000100800 */
[----:B------:R-:W-:Y:S01]  /*35250*/  VIADD R22, R7, UR60 ;  /* 0x0000003c07167c36 */ /* 0x000fe20008000000 */
[----:B------:R-:W1:Y:S01]  /*35260*/  LDCU UR60, c[0x0][0x3b8] ;  /* 0x00007700ff3c77ac */ /* 0x000e620008000800 */
[----:B0-----:R-:W-:-:S05]  /*35270*/  PRMT R5, R14, 0x3340, R18 ;  /* 0x000033400e057816 */ /* 0x001fca0000000012 */
[----:B------:R0:W-:Y:S04]  /*35280*/  STL [R1+0x1484], R5 ;  /* 0x0014840501007387 */ /* 0x0001e80000100800 */
[----:B------:R1:W-:Y:S01]  /*35290*/  STL [R1+0x1a10], R22 ;  /* 0x001a101601007387 */ /* 0x0003e20000100800 */
[----:B0-----:R-:W-:Y:S02]  /*352a0*/  IMAD.MOV.U32 R5, RZ, RZ, R24 ;  /* 0x000000ffff057224 */ /* 0x001fe400078e0018 */
[----:B------:R-:W-:Y:S01]  /*352b0*/  VIADD R24, R22, UR61 ;  /* 0x0000003d16187c36 */ /* 0x000fe20008000000 */
[----:B------:R-:W0:Y:S01]  /*352c0*/  LDCU UR61, c[0x0][0x3b8] ;  /* 0x00007700ff3d77ac */ /* 0x000e220008000800 */
[----:B-1----:R-:W3:Y:S04]  /*352d0*/  LDL.LU R22, [R1+0x2ac] ;  /* 0x0002ac0001167983 */ /* 0x002ee80000300800 */
[----:B------:R1:W-:Y:S04]  /*352e0*/  STL [R1+0x1a20], R23 ;  /* 0x001a201701007387 */ /* 0x0003e80000100800 */
[----:B-1----:R-:W3:Y:S01]  /*352f0*/  LDL.LU R23, [R1+0x894] ;  /* 0x0008940001177983 */ /* 0x002ee20000300800 */
[----:B--2---:R-:W-:-:S02]  /*35300*/  LOP3.LUT R18, R19, 0xffff, RZ, 0xc0, !PT ;  /* 0x0000ffff13127812 */ /* 0x004fc400078ec0ff */
[----:B----4-:R-:W-:Y:S02]  /*35310*/  LOP3.LUT R19, R25, 0xffff, RZ, 0xc0, !PT ;  /* 0x0000ffff19137812 */ /* 0x010fe400078ec0ff */
[----:B---3--:R-:W-:Y:S02]  /*35320*/  LOP3.LUT R13, R13, 0xffff, RZ, 0xc0, !PT ;  /* 0x0000ffff0d0d7812 */ /* 0x008fe400078ec0ff */
[----:B------:R-:W-:Y:S02]  /*35330*/  LOP3.LUT R14, R12, 0xffff, RZ, 0xc0, !PT ;  /* 0x0000ffff0c0e7812 */ /* 0x000fe400078ec0ff */
[----:B------:R-:W-:Y:S02]  /*35340*/  SHF.R.U32.HI R12, RZ, 0x8, R13 ;  /* 0x00000008ff0c7819 */ /* 0x000fe4000001160d */
[--C-:B------:R-:W-:Y:S02]  /*35350*/  PRMT R25, R13, 0x3340, R14.reuse ;  /* 0x000033400d197816 */ /* 0x100fe4000000000e */
[----:B------:R-:W-:-:S03]  /*35360*/  SHF.R.U32.HI R13, RZ, 0x8, R14 ;  /* 0x00000008ff0d7819 */ /* 0x000fc6000001160e */
[----:B------:R1:W-:Y:S01]  /*35370*/  STL [R1+0x1510], R25 ;  /* 0x0015101901007387 */ /* 0x0003e20000100800 */
[----:B------:R-:W-:Y:S02]  /*35380*/  LOP3.LUT R13, R13, 0xffff, RZ, 0xc0, !PT ;  /* 0x0000ffff0d0d7812 */ /* 0x000fe400078ec0ff */
[----:B------:R-:W-:Y:S02]  /*35390*/  LOP3.LUT R12, R12, 0xffff, RZ, 0xc0, !PT ;  /* 0x0000ffff0c0c7812 */ /* 0x000fe400078ec0ff */
[----:B------:R-:W-:Y:S02]  /*353a0*/  SHF.R.U32.HI R14, RZ, 0x8, R18 ;  /* 0x00000008ff0e7819 */ /* 0x000fe40000011612 */
[--C-:B-1----:R-:W-:Y:S02]  /*353b0*/  PRMT R25, R18, 0x3340, R19.reuse ;  /* 0x0000334012197816 */ /* 0x102fe40000000013 */
[----:B------:R-:W-:Y:S02]  /*353c0*/  SHF.R.U32.HI R18, RZ, 0x8, R19 ;  /* 0x00000008ff127819 */ /* 0x000fe40000011613 */
[----:B------:R-:W2:Y:S01]  /*353d0*/  LDL.LU R19, [R1+0x4d0] ;  /* 0x0004d00001137983 */ /* 0x000ea20000300800 */
[----:B------:R-:W-:-:S03]  /*353e0*/  PRMT R12, R12, 0x3340, R13 ;  /* 0x000033400c0c7816 */ /* 0x000fc6000000000d */
[----:B------:R1:W-:Y:S04]  /*353f0*/  STL [R1+0x150c], R25 ;  /* 0x00150c1901007387 */ /* 0x0003e80000100800 */
[----:B------:R-:W3:Y:S01]  /*35400*/  LDL.LU R13, [R1+0x92c] ;  /* 0x00092c00010d7983 */ /* 0x000ee20000300800 */
[----:B------:R-:W-:Y:S02]  /*35410*/  LOP3.LUT R14, R14, 0xffff, RZ, 0xc0, !PT ;  /* 0x0000ffff0e0e7812 */ /* 0x000fe400078ec0ff */
[----:B------:R-:W-:Y:S01]  /*35420*/  LOP3.LUT R18, R18, 0xffff, RZ, 0xc0, !PT ;  /* 0x0000ffff12127812 */ /* 0x000fe200078ec0ff */
[----:B-1----:R-:W-:-:S03]  /*35430*/  VIADD R25, R24, UR62 ;  /* 0x0000003e18197c36 */ /* 0x002fc60008000000 */
[----:B------:R-:W-:Y:S01]  /*35440*/  PRMT R14, R14, 0x3340, R18 ;  /* 0x000033400e0e7816 */ /* 0x000fe20000000012 */
[----:B------:R1:W-:Y:S01]  /*35450*/  STL [R1+0x100], R12 ;  /* 0x0001000c01007387 */ /* 0x0003e20000100800 */
[----:B------:R-:W4:Y:S03]  /*35460*/  LDCU UR62, c[0x0][0x3b8] ;  /* 0x00007700ff3e77ac */ /* 0x000f260008000800 */
[----:B------:R0:W-:Y:S04]  /*35470*/  STL.64 [R1+0x1a00], R24 ;  /* 0x001a001801007387 */ /* 0x0001e80000100a00 */
[----:B------:R2:W-:Y:S01]  /*35480*/  STL [R1+0xec], R14 ;  /* 0x0000ec0e01007387 */ /* 0x0005e20000100800 */
[----:B-1----:R-:W-:Y:S01]  /*35490*/  VIADD R12, R25, UR63 ;  /* 0x0000003f190c7c36 */ /* 0x002fe20008000000 */
[----:B------:R-:W-:Y:S01]  /*354a0*/  LOP3.LUT R18, R23, 0xffff, RZ, 0xc0, !PT ;  /* 0x0000ffff17127812 */ /* 0x000fe200078ec0ff */
[----:B------:R-:W1:Y:S02]  /*354b0*/  LDCU UR63, c[0x0][0x3b8] ;  /* 0x00007700ff3f77ac */ /* 0x000e640008000800 */
[----:B0-----:R-:W-:-:S02]  /*354c0*/  IMAD.MOV.U32 R24, RZ, RZ, R12 ;  /* 0x000000ffff187224 */ /* 0x001fc400078e000c */
[----:B------:R-:W-:Y:S02]  /*354d0*/  IMAD.MOV.U32 R25, RZ, RZ, R8 ;  /* 0x000000ffff197224 */ /* 0x000fe400078e0008 */
[----:B------:R-:W-:Y:S02]  /*354e0*/  IMAD.MOV.U32 R23, RZ, RZ, R16 ;  /* 0x000000ffff177224 */ /* 0x000fe400078e0010 */
[----:B------:R-:W-:Y:S02]  /*354f0*/  IMAD.MOV.U32 R16, RZ, RZ, R4 ;  /* 0x000000ffff107224 */ /* 0x000fe400078e0004 */
[----:B------:R-:W4:Y:S01]  /*35500*/  LDL.LU R4, [R1+0x908] ;  /* 0x0009080001047983 */ /* 0x000f220000300800 */
[----:B--2---:R-:W-:Y:S02]  /*35510*/  LOP3.LUT R14, R19, 0xffff, RZ, 0xc0, !PT ;  /* 0x0000ffff130e7812 */ /* 0x004fe400078ec0ff */
[----:B------:R-:W-:Y:S01]  /*35520*/  LOP3.LUT R19, R22, 0xffff, RZ, 0xc0, !PT ;  /* 0x0000ffff16137812 */ /* 0x000fe200078ec0ff */
[----:B------:R-:W-:-:S02]  /*35530*/  IMAD.MOV.U32 R22, RZ, RZ, R5 ;  /* 0x000000ffff167224 */ /* 0x000fc400078e0005 */
[----:B------:R-:W-:Y:S01]  /*35540*/  IMAD.MOV.U32 R5, RZ, RZ, R10 ;  /* 0x000000ffff057224 */ /* 0x000fe200078e000a */
[----:B---3--:R-:W-:Y:S02]  /*35550*/  LOP3.LUT R12, R13, 0xffff, RZ, 0xc0, !PT ;  /* 0x0000ffff0d0c7812 */ /* 0x008fe400078ec0ff */
[----:B------:R-:W-:Y:S02]  /*35560*/  PRMT R10, R18, 0x3340, R19 ;  /* 0x00003340120a7816 */ /* 0x000fe40000000013 */
[----:B------:R-:W-:Y:S02]  /*35570*/  PRMT R8, R12, 0x3340, R14 ;  /* 0x000033400c087816 */ /* 0x000fe4000000000e */
[----:B------:R-:W-:Y:S02]  /*35580*/  SHF.R.U32.HI R13, RZ, 0x8, R12 ;  /* 0x00000008ff0d7819 */ /* 0x000fe4000001160c */
[----:B------:R-:W-:Y:S01]  /*35590*/  SHF.R.U32.HI R14, RZ, 0x8, R14 ;  /* 0x00000008ff0e7819 */ /* 0x000fe2000001160e */
[----:B------:R0:W-:Y:S01]  /*355a0*/  STL.64 [R1+0x1710], R10 ;  /* 0x0017100a01007387 */ /* 0x0001e20000100a00 */
[----:B------:R-:W-:-:S02]  /*355b0*/  SHF.R.U32.HI R12, RZ, 0x8, R18 ;  /* 0x00000008ff0c7819 */ /* 0x000fc40000011612 */
[----:B------:R-:W-:Y:S02]  /*355c0*/  SHF.R.U32.HI R18, RZ, 0x8, R19 ;  /* 0x00000008ff127819 */ /* 0x000fe40000011613 */
[----:B------:R-:W-:Y:S02]  /*355d0*/  LOP3.LUT R13, R13, 0xffff, RZ, 0xc0, !PT ;  /* 0x0000ffff0d0d7812 */ /* 0x000fe400078ec0ff */
[----:B------:R-:W-:Y:S01]  /*355e0*/  LOP3.LUT R14, R14, 0xffff, RZ, 0xc0, !PT ;  /* 0x0000ffff0e0e7812 */ /* 0x000fe200078ec0ff */
[----:B0-----:R-:W2:Y:S01]  /*355f0*/  LDL.LU R11, [R1+0x84] ;  /* 0x00008400010b7983 */ /* 0x001ea20000300800 */
[----:B------:R-:W-:Y:S02]  /*35600*/  IMAD.MOV.U32 R10, RZ, RZ, R28 ;  /* 0x000000ffff0a7224 */ /* 0x000fe400078e001c */
[----:B------:R-:W-:Y:S01]  /*35610*/  VIADD R28, R24, UR64 ;  /* 0x00000040181c7c36 */ /* 0x000fe20008000000 */
[----:B------:R-:W3:Y:S01]  /*35620*/  LDL.LU R19, [R1+0x170] ;  /* 0x0001700001137983 */ /* 0x000ee20000300800 */
[----:B------:R-:W-:Y:S01]  /*35630*/  LOP3.LUT R12, R12, 0xffff, RZ, 0xc0, !PT ;  /* 0x0000ffff0c0c7812 */ /* 0x000fe200078ec0ff */
[----:B------:R-:W0:Y:S02]  /*35640*/  LDCU UR64, c[0x0][0x3b8] ;  /* 0x00007700ff4077ac */ /* 0x000e240008000800 */
[----:B------:R1:W-:Y:S01]  /*35650*/  STL [R1+0x1c10], R24 ;  /* 0x001c101801007387 */ /* 0x0003e20000100800 */
[----:B------:R-:W-:Y:S01]  /*35660*/  LOP3.LUT R18, R18, 0xffff, RZ, 0xc0, !PT ;  /* 0x0000ffff12127812 */ /* 0x000fe200078ec0ff */
[----:B-1----:R-:W-:Y:S01]  /*35670*/  IMAD.MOV.U32 R24, RZ, RZ, R7 ;  /* 0x000000ffff187224 */ /* 0x002fe200078e0007 */
[----:B------:R-:W-:-:S02]  /*35680*/  PRMT R7, R13, 0x3340, R14 ;  /* 0x000033400d077816 */ /* 0x000fc4000000000e */
[----:B------:R-:W2:Y:S04]  /*35690*/  LDL.LU R14, [R1+0x174] ;  /* 0x00017400010e7983 */ /* 0x000ea80000300800 */
[----:B------:R-:W4:Y:S04]  /*356a0*/  LDL.LU R13, [R1+0x620] ;  /* 0x00062000010d7983 */ /* 0x000f280000300800 */
[----:B------:R1:W-:Y:S02]  /*356b0*/  STL.64 [R1+0x1718], R6 ;  /* 0x0017180601007387 */ /* 0x0003e40000100a00 */
[----:B-1----:R-:W-:Y:S01]  /*356c0*/  IMAD.MOV.U32 R6, RZ, RZ, R9 ;  /* 0x000000ffff067224 */ /* 0x002fe200078e0009 */
[----:B------:R-:W-:Y:S01]  /*356d0*/  PRMT R9, R12, 0x3340, R18 ;  /* 0x000033400c097816 */ /* 0x000fe20000000012 */
[----:B------:R-:W4:Y:S01]  /*356e0*/  LDL.LU R7, [R1+0x20c] ;  /* 0x00020c0001077983 */ /* 0x000f220000300800 */
[----:B------:R-:W-:-:S03]  /*356f0*/  IMAD.MOV.U32 R12, RZ, RZ, R15 ;  /* 0x000000ffff0c7224 */ /* 0x000fc600078e000f */
[----:B------:R-:W4:Y:S04]  /*35700*/  LDL.LU R15, [R1+0x2748] ;  /* 0x00274800010f7983 */ /* 0x000f280000300800 */
[----:B------:R-:W4:Y:S04]  /*35710*/  LDL.LU R18, [R1+0x624] ;  /* 0x0006240001127983 */ /* 0x000f280000300800 */
[----:B------:R1:W-:Y:S02]  /*35720*/  STL.64 [R1+0x1728], R8 ;  /* 0x0017280801007387 */ /* 0x0003e40000100a00 */
[----:B-1----:R-:W-:-:S02]  /*35730*/  IMAD.MOV.U32 R8, RZ, RZ, R3 ;  /* 0x000000ffff087224 */ /* 0x002fc400078e0003 */
[----:B------:R-:W4:Y:S04]  /*35740*/  LDL.LU R3, [R1+0x2744] ;  /* 0x0027440001037983 */ /* 0x000f280000300800 */
[----:B------:R-:W-:Y:S04]  /*35750*/  STL [R1+0x19ec], R9 ;  /* 0x0019ec0901007387 */ /* 0x000fe80000100800 */
[----:B------:R1:W-:Y:S02]  /*35760*/  STL.64 [R1+0x1ad0], R28 ;  /* 0x001ad01c01007387 */ /* 0x0003e40000100a00 */
[----:B-1----:R-:W-:Y:S01]  /*35770*/  IMAD.MOV.U32 R29, RZ, RZ, R12 ;  /* 0x000000ffff1d7224 */ /* 0x002fe200078e000c */
[----:B---3--:R-:W-:-:S02]  /*35780*/  LOP3.LUT R19, R19, 0xffff, RZ, 0xc0, !PT ;  /* 0x0000ffff13137812 */ /* 0x008fc400078ec0ff */
[----:B--2---:R-:W-:Y:S02]  /*35790*/  LOP3.LUT R14, R14, 0xffff, RZ, 0xc0, !PT ;  /* 0x0000ffff0e0e7812 */ /* 0x004fe400078ec0ff */
[----:B----4-:R-:W-:Y:S02]  /*357a0*/  LOP3.LUT R12, R18, 0xffff, RZ, 0xc0, !PT ;  /* 0x0000ffff120c7812 */ /* 0x010fe400078ec0ff */
[----:B------:R-:W-:Y:S02]  /*357b0*/  LOP3.LUT R18, R13, 0xffff, RZ, 0xc0, !PT ;  /* 0x0000ffff0d127812 */ /* 0x000fe400078ec0ff */
[----:B------:R-:W-:Y:S02]  /*357c0*/  SHF.R.U32.HI R13, RZ, 0x8, R12 ;  /* 0x00000008ff0d7819 */ /* 0x000fe4000001160c */
[----:B------:R-:W-:-:S05]  /*357d0*/  PRMT R12, R12, 0x3340, R14 ;  /* 0x000033400c0c7816 */ /* 0x000fca000000000e */
[----:B------:R1:W-:Y:S01]  /*357e0*/  STL [R1+0x1568], R12 ;  /* 0x0015680c01007387 */ /* 0x0003e20000100800 */
[----:B------:R-:W-:Y:S01]  /*357f0*/  SHF.R.U32.HI R14, RZ, 0x8, R14 ;  /* 0x00000008ff0e7819 */ /* 0x000fe2000001160e */
[----:B------:R-:W-:Y:S01]  /*35800*/  IMAD.MOV.U32 R9, RZ, RZ, R7 ;  /* 0x000000ffff097224 */ /* 0x000fe200078e0007 */
[----:B-1----:R-:W-:Y:S02]  /*35810*/  SHF.R.U32.HI R12, RZ, 0x8, R18 ;  /* 0x00000008ff0c7819 */ /* 0x002fe40000011612 */
[----:B------:R-:W-:Y:S01]  /*35820*/  PRMT R18, R18, 0x3340, R19 ;  /* 0x0000334012127816 */ /* 0x000fe20000000013 */
[----:B------:R-:W-:Y:S01]  /*35830*/  VIADD R7, R28, UR65 ;  /* 0x000000411c077c36 */ /* 0x000fe20008000000 */
[----:B------:R-:W-:Y:S01]  /*35840*/  LOP3.LUT R13, R13, 0xffff, RZ, 0xc0, !PT ;  /* 0x0000ffff0d0d7812 */ /* 0x000fe200078ec0ff */
[----:B------:R-:W-:Y:S01]  /*35850*/  IMAD.MOV.U32 R28, RZ, RZ, R29 ;  /* 0x000000ffff1c7224 */ /* 0x000fe200078e001d */
[----:B------:R-:W-:Y:S01]  /*35860*/  LOP3.LUT R12, R12, 0xffff, RZ, 0xc0, !PT ;  /* 0x0000ffff0c0c7812 */ /* 0x000fe200078ec0ff */
[----:B------:R1:W-:Y:S01]  /*35870*/  STL [R1+0x1564], R18 ;  /* 0x0015641201007387 */ /* 0x0003e20000100800 */
[----:B------:R-:W-:Y:S01]  /*35880*/  IMAD.MOV.U32 R29, RZ, RZ, R23 ;  /* 0x000000ffff1d7224 */ /* 0x000fe200078e0017 */
[----:B------:R-:W2:Y:S01]  /*35890*/  LDCU UR65, c[0x0][0x3b8] ;  /* 0x00007700ff4177ac */ /* 0x000ea20008000800 */
[----:B------:R-:W-:-:S02]  /*358a0*/  IMAD.MOV.U32 R23, RZ, RZ, R21 ;  /* 0x000000ffff177224 */ /* 0x000fc400078e0015 */
[----:B------:R-:W-:Y:S02]  /*358b0*/  IMAD.MOV.U32 R21, RZ, RZ, R2 ;  /* 0x000000ffff157224 */ /* 0x000fe400078e0002 */
[----:B------:R-:W3:Y:S01]  /*358c0*/  LDL R2, [R1+0x900] ;  /* 0x0009000001027983 */ /* 0x000ee20000100800 */
[----:B-1----:R-:W-:Y:S02]  /*358d0*/  SHF.R.U32.HI R18, RZ, 0x8, R19 ;  /* 0x00000008ff127819 */ /* 0x002fe40000011613 */
[----:B------:R-:W-:Y:S01]  /*358e0*/  LOP3.LUT R19, R14, 0xffff, RZ, 0xc0, !PT ;  /* 0x0000ffff0e137812 */ /* 0x000fe200078ec0ff */
[----:B------:R-:W-:Y:S01]  /*358f0*/  VIADD R14, R7, UR66 ;  /* 0x00000042070e7c36 */ /* 0x000fe20008000000 */
[----:B------:R1:W-:Y:S01]  /*35900*/  STL [R1+0x1a08], R7 ;  /* 0x001a080701007387 */ /* 0x0003e20000100800 */
[----:B------:R-:W-:Y:S01]  /*35910*/  LOP3.LUT R18, R18, 0xffff, RZ, 0xc0, !PT ;  /* 0x0000ffff12127812 */ /* 0x000fe200078ec0ff */
[----:B------:R-:W4:Y:S01]  /*35920*/  LDCU UR66, c[0x0][0x3b8] ;  /* 0x00007700ff4277ac */ /* 0x000f220008000800 */
[----:B------:R-:W-:Y:S01]  /*35930*/  PRMT R19, R13, 0x3340, R19 ;  /* 0x000033400d137816 */ /* 0x000fe20000000013 */
[----:B------:R-:W-:-:S02]  /*35940*/  IMAD.MOV.U32 R13, RZ, RZ, R3 ;  /* 0x000000ffff0d7224 */ /* 0x000fc400078e0003 */
[----:B-1----:R-:W-:Y:S02]  /*35950*/  IMAD.MOV.U32 R7, RZ, RZ, R27 ;  /* 0x000000ffff077224 */ /* 0x002fe400078e001b */
[----:B------:R1:W3:Y:S04]  /*35960*/  LDL.LU R27, [R1+0x2740] ;  /* 0x00274000011b7983 */ /* 0x0002e80000300800 */
[----:B------:R1:W2:Y:S04]  /*35970*/  LDL.LU R3, [R1+0x273c] ;  /* 0x00273c0001037983 */ /* 0x0002a80000300800 */
[----:B------:R0:W-:Y:S02]  /*35980*/  STL [R1+0x1494], R19 ;  /* 0x0014941301007387 */ /* 0x0001e40000100800 */
[----:B0-----:R-:W-:-:S02]  /*35990*/  IMAD.MOV.U32 R19, RZ, RZ, R0 ;  /* 0x000000ffff137224 */ /* 0x001fc400078e0000 */
[----:B------:R-:W2:Y:S01]  /*359a0*/  LDL.LU R0, [R1+0x2738] ;  /* 0x0027380001007983 */ /* 0x000ea20000300800 */
[----:B------:R-:W-:Y:S01]  /*359b0*/  PRMT R12, R12, 0x3340, R18 ;  /* 0x000033400c0c7816 */ /* 0x000fe20000000012 */
[----:B--2---:R-:W-:Y:S02]  /*359c0*/  IMAD.MOV.U32 R18, RZ, RZ, R0 ;  /* 0x000000ffff127224 */ /* 0x004fe400078e0000 */
[----:B------:R-:W2:Y:S04]  /*359d0*/  LDL.LU R0, [R1+0x2734] ;  /* 0x0027340001007983 */ /* 0x000ea80000300800 */
[----:B------:R0:W-:Y:S04]  /*359e0*/  STL [R1+0x1490], R12 ;  /* 0x0014900c01007387 */ /* 0x0001e80000100800 */
[----:B------:R1:W-:Y:S01]  /*359f0*/  STL.64 [R1+0x1b68], R14 ;  /* 0x001b680e01007387 */ /* 0x0003e20000100a00 */
[----:B0-----:R-:W-:Y:S01]  /*35a00*/  VIADD R12, R14, UR67 ;  /* 0x000000430e0c7c36 */ /* 0x001fe20008000000 */
[----:B---3--:R-:W-:Y:S01]  /*35a10*/  SHF.R.S32.HI R27, RZ, 0x1f, R2 ;  /* 0x0000001fff1b7819 */ /* 0x008fe20000011402 */
[----:B------:R-:W0:Y:S01]  /*35a20*/  LDCU UR67, c[0x0][0x3b8] ;  /* 0x00007700ff4377ac */ /* 0x000e220008000800 */
[----:B-1----:R-:W-:Y:S01]  /*35a30*/  IMAD.MOV.U32 R14, RZ, RZ, R26 ;  /* 0x000000ffff0e7224 */ /* 0x002fe200078e001a */
[----:B--2---:R-:W-:-:S05]  /*35a40*/  IADD3 R26, P2, PT, R4, R0, RZ ;  /* 0x00000000041a7210 */ /* 0x004fca0007f5e0ff */
[----:B------:R1:W-:Y:S04]  /*35a50*/  STL [R1+0x11d0], R26 ;  /* 0x0011d01a01007387 */ /* 0x0003e80000100800 */
[----:B-1----:R-:W2:Y:S01]  /*35a60*/  LDL.LU R26, [R1+0x2730] ;  /* 0x00273000011a7983 */ /* 0x002ea20000300800 */
[----:B------:R-:W-:-:S03]  /*35a70*/  IADD3 R2, P5, PT, R2, R0, RZ ;  /* 0x0000000002027210 */ /* 0x000fc60007fbe0ff */
[----:B--2---:R1:W-:Y:S04]  /*35a80*/  STL.64 [R1+0x2720], R26 ;  /* 0x0027201a01007387 */ /* 0x0043e80000100a00 */
[----:B-1----:R1:W2:Y:S04]  /*35a90*/  LDL.64 R26, [R1+0x11d0] ;  /* 0x0011d000011a7983 */ /* 0x0022a80000100a00 */
[----:B------:R3:W-:Y:S04]  /*35aa0*/  STL [R1+0x11c0], R2 ;  /* 0x0011c00201007387 */ /* 0x0007e80000100800 */
[----:B---3--:R-:W2:Y:S04]  /*35ab0*/  LDL.LU.64 R2, [R1+0x2728] ;  /* 0x0027280001027983 */ /* 0x008ea80000300a00 */
[----:B------:R3:W-:Y:S04]  /*35ac0*/  STL.64 [R1+0x2710], R10 ;  /* 0x0027100a01007387 */ /* 0x0007e80000100a00 */
[----:B---3--:R1:W3:Y:S01]  /*35ad0*/  LDL.64 R10, [R1+0x11c0] ;  /* 0x0011c000010a7983 */ /* 0x0082e20000100a00 */
[----:B------:R-:W-:Y:S01]  /*35ae0*/  IMAD.MOV.U32 R15, RZ, RZ, R19 ;  /* 0x000000ffff0f7224 */ /* 0x000fe200078e0013 */
[----:B------:R-:W-:-:S05]  /*35af0*/  SHF.R.S32.HI R19, RZ, 0x1f, R4 ;  /* 0x0000001fff137819 */ /* 0x000fca0000011404 */
[----:B--2---:R-:W-:Y:S02]  /*35b00*/  IMAD.X R27, R19, 0x1, R2, P2 ;  /* 0x00000001131b7824 */ /* 0x004fe400010e0602 */
[----:B---3--:R-:W-:Y:S02]  /*35b10*/  IMAD.MOV.U32 R11, RZ, RZ, R13 ;  /* 0x000000ffff0b7224 */ /* 0x008fe400078e000d */
[----:B------:R-:W-:Y:S01]  /*35b20*/  VIADD R13, R12, UR68 ;  /* 0x000000440c0d7c36 */ /* 0x000fe20008000000 */
[----:B------:R-:W2:Y:S04]  /*35b30*/  LDCU UR68, c[0x0][0x3b8] ;  /* 0x00007700ff4477ac */ /* 0x000ea80008000800 */
[----:B------:R3:W-:Y:S04]  /*35b40*/  STL.64 [R1+0x1af0], R12 ;  /* 0x001af00c01007387 */ /* 0x0007e80000100a00 */
[----:B------:R0:W-:Y:S01]  /*35b50*/  STL [R1+0x11d4], R27 ;  /* 0x0011d41b01007387 */ /* 0x0001e20000100800 */
[----:B---3--:R-:W-:-:S03]  /*35b60*/  IADD3 R12, P3, PT, R4, R3, RZ ;  /* 0x00000003040c7210 */ /* 0x008fc60007f7e0ff */
[----:B0-----:R-:W3:Y:S04]  /*35b70*/  LDL.LU.64 R26, [R1+0x2720] ;  /* 0x00272000011a7983 */ /* 0x001ee80000300a00 */
[----:B------:R-:W2:Y:S04]  /*35b80*/  LDL.LU R4, [R1+0x2718] ;  /* 0x0027180001047983 */ /* 0x000ea80000300800 */
[----:B------:R-:W-:Y:S04]  /*35b90*/  STL [R1+0x11c8], R12 ;  /* 0x0011c80c01007387 */ /* 0x000fe80000100800 */
[----:B------:R0:W-:Y:S04]  /*35ba0*/  STL.64 [R1+0x2708], R22 ;  /* 0x0027081601007387 */ /* 0x0001e80000100a00 */
[----:B0-----:R1:W2:Y:S01]  /*35bb0*/  LDL.64 R22, [R1+0x11c8] ;  /* 0x0011c80001167983 */ /* 0x0012a20000100a00 */
[----:B------:R-:W-:-:S02]  /*35bc0*/  IMAD.MOV.U32 R13, RZ, RZ, R11 ;  /* 0x000000ffff0d7224 */ /* 0x000fc400078e000b */
[----:B---3--:R-:W-:Y:S01]  /*35bd0*/  IMAD.X R11, R27, 0x1, R2, P5 ;  /* 0x000000011b0b7824 */ /* 0x008fe200028e0602 */
[----:B--2---:R-:W2:Y:S04]  /*35be0*/  LDL R23, [R1+0x8fc] ;  /* 0x0008fc0001177983 */ /* 0x004ea80000100800 */
[----:B------:R0:W-:Y:S04]  /*35bf0*/  STL [R1+0x11c4], R11 ;  /* 0x0011c40b01007387 */ /* 0x0001e80000100800 */
[----:B0-----:R-:W3:Y:S01]  /*35c00*/  LDL.LU.64 R10, [R1+0x2710] ;  /* 0x00271000010a7983 */ /* 0x001ee20000300a00 */
[----:B------:R-:W-:-:S03]  /*35c10*/  IMAD.MOV.U32 R12, RZ, RZ, R18 ;  /* 0x000000ffff0c7224 */ /* 0x000fc600078e0012 */
[----:B------:R2:W-:Y:S02]  /*35c20*/  STL.64 [R1+0x26f8], R26 ;  /* 0x0026f81a01007387 */ /* 0x0005e40000100a00 */
[----:B--2---:R-:W-:Y:S02]  /*35c30*/  IADD3 R26, P2, PT, R23, R0, RZ ;  /* 0x00000000171a7210 */ /* 0x004fe40007f5e0ff */
[----:B------:R-:W-:Y:S01]  /*35c40*/  SHF.R.S32.HI R18, RZ, 0x1f, R23 ;  /* 0x0000001fff127819 */ /* 0x000fe20000011417 */
[----:B------:R-:W-:Y:S02]  /*35c50*/  IMAD.X R23, R19, 0x1, R4, P3 ;  /* 0x0000000113177824 */ /* 0x000fe400018e0604 */
[----:B------:R0:W-:Y:S04]  /*35c60*/  STL [R1+0x2700], R26 ;  /* 0x0027001a01007387 */ /* 0x0001e80000100800 */
[----:B0-----:R-:W2:Y:S04]  /*35c70*/  LDL.LU R26, [R1+0x8fc] ;  /* 0x0008fc00011a7983 */ /* 0x001ea80000300800 */
[----:B------:R0:W-:Y:S04]  /*35c80*/  STL [R1+0x11cc], R23 ;  /* 0x0011cc1701007387 */ /* 0x0001e80000100800 */
[----:B0-----:R-:W4:Y:S04]  /*35c90*/  LDL.LU.64 R22, [R1+0x2708] ;  /* 0x0027080001167983 */ /* 0x001f280000300a00 */
[----:B------:R-:W4:Y:S04]  /*35ca0*/  LDL R19, [R1+0x8f8] ;  /* 0x0008f80001137983 */ /* 0x000f280000100800 */
[----:B---3--:R0:W-:Y:S04]  /*35cb0*/  STL.64 [R1+0x26f0], R10 ;  /* 0x0026f00a01007387 */ /* 0x0081e80000100a00 */
[----:B0-----:R-:W3:Y:S01]  /*35cc0*/  LDL.LU R11, [R1+0x900] ;  /* 0x00090000010b7983 */ /* 0x001ee20000300800 */
[----:B--2---:R-:W-:-:S02]  /*35cd0*/  IADD3 R26, P3, PT, R26, R3, RZ ;  /* 0x000000031a1a7210 */ /* 0x004fc40007f7e0ff */
[----:B---3--:R-:W-:Y:S02]  /*35ce0*/  IADD3 R10, P5, PT, R11, R3, RZ ;  /* 0x000000030b0a7210 */ /* 0x008fe40007fbe0ff */
[----:B------:R-:W2:Y:S04]  /*35cf0*/  LDL.LU R11, [R1+0x690] ;  /* 0x00069000010b7983 */ /* 0x000ea80000300800 */
[----:B------:R0:W-:Y:S04]  /*35d00*/  STL [R1+0x11b0], R26 ;  /* 0x0011b01a01007387 */ /* 0x0001e80000100800 */
[----:B0-----:R-:W3:Y:S01]  /*35d10*/  LDL.LU R26, [R1+0x2700] ;  /* 0x00270000011a7983 */ /* 0x001ee20000300800 */
[----:B------:R-:W-:-:S05]  /*35d20*/  IMAD.X R27, R18, 0x1, R2, P2 ;  /* 0x00000001121b7824 */ /* 0x000fca00010e0602 */
[----:B---3--:R0:W-:Y:S04]  /*35d30*/  STL.64 [R1+0x11d8], R26 ;  /* 0x0011d81a01007387 */ /* 0x0081e80000100a00 */
[----:B0-----:R-:W3:Y:S04]  /*35d40*/  LDL.LU.64 R26, [R1+0x26f8] ;  /* 0x0026f800011a7983 */ /* 0x001ee80000300a00 */
[----:B------:R0:W-:Y:S04]  /*35d50*/  STL.64 [R1+0x26e0], R2 ;  /* 0x0026e00201007387 */ /* 0x0001e80000100a00 */
[----:B0-----:R-:W2:Y:S04]  /*35d60*/  LDL.64 R2, [R1+0x11b0] ;  /* 0x0011b00001027983 */ /* 0x001ea80000100a00 */
[----:B--2---:R0:W-:Y:S02]  /*35d70*/  STL [R1+0x26e8], R2 ;  /* 0x0026e80201007387 */ /* 0x0041e40000100800 */
[----:B0-----:R-:W-:-:S02]  /*35d80*/  IMAD.MOV.U32 R2, RZ, RZ, R11 ;  /* 0x000000ffff027224 */ /* 0x001fc400078e000b */
[----:B---3--:R-:W-:-:S05]  /*35d90*/  IMAD.X R11, R27, 0x1, R4, P5 ;  /* 0x000000011b0b7824 */ /* 0x008fca00028e0604 */
[----:B------:R0:W-:Y:S04]  /*35da0*/  STL.64 [R1+0x11b8], R10 ;  /* 0x0011b80a01007387 */ /* 0x0001e80000100a00 */
[----:B0-----:R-:W2:Y:S04]  /*35db0*/  LDL.LU.64 R10, [R1+0x26f0] ;  /* 0x0026f000010a7983 */ /* 0x001ea80000300a00 */
[----:B------:R-:W3:Y:S04]  /*35dc0*/  LDL.LU R27, [R1+0x26c] ;  /* 0x00026c00011b7983 */ /* 0x000ee80000300800 */
[----:B------:R0:W-:Y:S04]  /*35dd0*/  STL.64 [R1+0x26d0], R28 ;  /* 0x0026d01c01007387 */ /* 0x0001e80000100a00 */
[----:B0-----:R-:W2:Y:S04]  /*35de0*/  LDL.LU R28, [R1+0x8f0] ;  /* 0x0008f000011c7983 */ /* 0x001ea80000300800 */
[----:B------:R-:W2:Y:S04]  /*35df0*/  LDL.LU R29, [R1+0x8f8] ;  /* 0x0008f800011d7983 */ /* 0x000ea80000300800 */
[----:B------:R0:W-:Y:S02]  /*35e00*/  STL [R1+0x1ba8], R26 ;  /* 0x001ba81a01007387 */ /* 0x0001e40000100800 */
[----:B0-----:R-:W-:Y:S01]  /*35e10*/  IMAD.MOV.U32 R26, RZ, RZ, R2 ;  /* 0x000000ffff1a7224 */ /* 0x001fe200078e0002 */
[----:B--2---:R-:W-:-:S05]  /*35e20*/  IADD3 R2, P2, PT, R29, R0, RZ ;  /* 0x000000001d027210 */ /* 0x004fca0007f5e0ff */
[----:B------:R0:W-:Y:S04]  /*35e30*/  STL [R1+0x11a8], R2 ;  /* 0x0011a80201007387 */ /* 0x0001e80000100800 */
[----:B0-----:R1:W2:Y:S01]  /*35e40*/  LDL.LU R2, [R1+0x26e8] ;  /* 0x0026e80001027983 */ /* 0x0012a20000300800 */
[----:B------:R-:W-:-:S05]  /*35e50*/  IMAD.X R3, R18, 0x1, R4, P3 ;  /* 0x0000000112037824 */ /* 0x000fca00018e0604 */
[----:B------:R2:W-:Y:S04]  /*35e60*/  STL [R1+0x11b4], R3 ;  /* 0x0011b40301007387 */ /* 0x0005e80000100800 */
[----:B--2---:R-:W2:Y:S01]  /*35e70*/  LDL.LU.64 R2, [R1+0x26e0] ;  /* 0x0026e00001027983 */ /* 0x004ea20000300a00 */
[----:B------:R-:W-:Y:S01]  /*35e80*/  IMAD.MOV.U32 R18, RZ, RZ, R28 ;  /* 0x000000ffff127224 */ /* 0x000fe200078e001c */
[----:B--2---:R-:W-:-:S05]  /*35e90*/  IADD3 R28, P5, PT, R29, R3, RZ ;  /* 0x000000031d1c7210 */ /* 0x004fca0007fbe0ff */
[----:B------:R0:W-:Y:S04]  /*35ea0*/  STL [R1+0x26d8], R28 ;  /* 0x0026d81c01007387 */ /* 0x0001e80000100800 */
[----:B0-----:R1:W2:Y:S01]  /*35eb0*/  LDL.64 R28, [R1+0x11a8] ;  /* 0x0011a800011c7983 */ /* 0x0012a20000100a00 */
[----:B----4-:R-:W-:-:S03]  /*35ec0*/  SHF.R.S32.HI R19, RZ, 0x1f, R19 ;  /* 0x0000001fff137819 */ /* 0x010fc60000011413 */
[----:B------:R0:W-:Y:S01]  /*35ed0*/  STL.64 [R1+0x26c8], R8 ;  /* 0x0026c80801007387 */ /* 0x0001e20000100a00 */
[----:B--2---:R-:W-:-:S04]  /*35ee0*/  IMAD.MOV.U32 R29, RZ, RZ, R18 ;  /* 0x000000ffff1d7224 */ /* 0x004fc800078e0012 */
[--C-:B0-----:R-:W-:Y:S01]  /*35ef0*/  IMAD.MOV.U32 R9, RZ, RZ, R29.reuse ;  /* 0x000000ffff097224 */ /* 0x101fe200078e001d */
[----:B------:R-:W-:Y:S02]  /*35f00*/  SHF.R.S32.HI R18, RZ, 0x1f, R29 ;  /* 0x0000001fff127819 */ /* 0x000fe4000001141d */
[----:B------:R-:W-:Y:S01]  /*35f10*/  IADD3 R8, P3, PT, R29, R0, RZ ;  /* 0x000000001d087210 */ /* 0x000fe20007f7e0ff */
[----:B------:R-:W-:-:S05]  /*35f20*/  IMAD.X R29, R19, 0x1, R2, P2 ;  /* 0x00000001131d7824 */ /* 0x000fca00010e0602 */
[----:B------:R0:W-:Y:S04]  /*35f30*/  STL [R1+0x11ac], R29 ;  /* 0x0011ac1d01007387 */ /* 0x0001e80000100800 */
[----:B------:R-:W2:Y:S01]  /*35f40*/  LDL.LU R28, [R1+0x26d8] ;  /* 0x0026d800011c7983 */ /* 0x000ea20000300800 */
[----:B0-----:R-:W-:-:S05]  /*35f50*/  IMAD.X R29, R19, 0x1, R4, P5 ;  /* 0x00000001131d7824 */ /* 0x001fca00028e0604 */
[----:B--2---:R0:W-:Y:S04]  /*35f60*/  STL.64 [R1+0x11a0], R28 ;  /* 0x0011a01c01007387 */ /* 0x0041e80000100a00 */
[----:B0-----:R-:W2:Y:S04]  /*35f70*/  LDL.LU.64 R28, [R1+0x26d0] ;  /* 0x0026d000011c7983 */ /* 0x001ea80000300a00 */
[----:B--2---:R0:W-:Y:S04]  /*35f80*/  STL.64 [R1+0x26b8], R28 ;  /* 0x0026b81c01007387 */ /* 0x0041e80000100a00 */
[----:B0-----:R-:W2:Y:S04]  /*35f90*/  LDL.LU R28, [R1+0x8f4] ;  /* 0x0008f400011c7983 */ /* 0x001ea80000300800 */
[----:B------:R0:W-:Y:S02]  /*35fa0*/  STL.64 [R1+0x26c0], R10 ;  /* 0x0026c00a01007387 */ /* 0x0001e40000100a00 */
[----:B0-----:R-:W-:Y:S01]  /*35fb0*/  IADD3 R10, P5, PT, R9, R3, RZ ;  /* 0x00000003090a7210 */ /* 0x001fe20007fbe0ff */
[----:B------:R-:W-:-:S05]  /*35fc0*/  IMAD.X R9, R18, 0x1, R2, P3 ;  /* 0x0000000112097824 */ /* 0x000fca00018e0602 */
[----:B------:R0:W-:Y:S04]  /*35fd0*/  STL.64 [R1+0x1198], R8 ;  /* 0x0011980801007387 */ /* 0x0001e80000100a00 */
[----:B0-----:R-:W4:Y:S01]  /*35fe0*/  LDL.LU.64 R8, [R1+0x26c8] ;  /* 0x0026c80001087983 */ /* 0x001f220000300a00 */
[----:B------:R-:W-:-:S03]  /*35ff0*/  IMAD.X R11, R18, 0x1, R4, P5 ;  /* 0x00000001120b7824 */ /* 0x000fc600028e0604 */
[----:B----4-:R0:W-:Y:S04]  /*36000*/  STL.64 [R1+0x26b0], R8 ;  /* 0x0026b00801007387 */ /* 0x0101e80000100a00 */
[----:B0-----:R-:W4:Y:S01]  /*36010*/  LDL R9, [R1+0x8ec] ;  /* 0x0008ec0001097983 */ /* 0x001f220000100800 */
[----:B--2---:R-:W-:Y:S02]  /*36020*/  SHF.R.S32.HI R19, RZ, 0x1f, R28 ;  /* 0x0000001fff137819 */ /* 0x004fe4000001141c */
[C---:B------:R-:W-:Y:S02]  /*36030*/  IADD3 R8, P2, PT, R28.reuse, R0, RZ ;  /* 0x000000001c087210 */ /* 0x040fe40007f5e0ff */
[----:B------:R-:W-:Y:S01]  /*36040*/  IADD3 R28, P5, PT, R28, R3, RZ ;  /* 0x000000031c1c7210 */ /* 0x000fe20007fbe0ff */
[----:B------:R0:W-:Y:S04]  /*36050*/  STL.64 [R1+0x1190], R10 ;  /* 0x0011900a01007387 */ /* 0x0001e80000100a00 */
[----:B0-----:R-:W2:Y:S04]  /*36060*/  LDL.LU.64 R10, [R1+0x26c0] ;  /* 0x0026c000010a7983 */ /* 0x001ea80000300a00 */
[----:B------:R0:W-:Y:S04]  /*36070*/  STL [R1+0x1180], R28 ;  /* 0x0011801c01007387 */ /* 0x0001e80000100800 */
[----:B0-----:R-:W2:Y:S04]  /*36080*/  LDL.LU.64 R28, [R1+0x26b8] ;  /* 0x0026b800011c7983 */ /* 0x001ea80000300a00 */
[----:B------:R0:W-:Y:S04]  /*36090*/  STL.64 [R1+0x26a8], R16 ;  /* 0x0026a81001007387 */ /* 0x0001e80000100a00 */
[----:B0-----:R-:W2:Y:S01]  /*360a0*/  LDL.LU R17, [R1+0x8ec] ;  /* 0x0008ec0001117983 */ /* 0x001ea20000300800 */
[----:B----4-:R-:W-:-:S02]  /*360b0*/  SHF.R.S32.HI R18, RZ, 0x1f, R9 ;  /* 0x0000001fff127819 */ /* 0x010fc40000011409 */
[----:B------:R-:W-:Y:S01]  /*360c0*/  IADD3 R16, P3, PT, R9, R0, RZ ;  /* 0x0000000009107210 */ /* 0x000fe20007f7e0ff */
[----:B------:R-:W-:-:S05]  /*360d0*/  IMAD.X R9, R19, 0x1, R2, P2 ;  /* 0x0000000113097824 */ /* 0x000fca00010e0602 */
[----:B------:R0:W-:Y:S04]  /*360e0*/  STL.64 [R1+0x1188], R8 ;  /* 0x0011880801007387 */ /* 0x0001e80000100a00 */
[----:B0-----:R-:W4:Y:S04]  /*360f0*/  LDL.LU.64 R8, [R1+0x26b0] ;  /* 0x0026b00001087983 */ /* 0x001f280000300a00 */
[----:B----4-:R-:W-:Y:S04]  /*36100*/  STL.64 [R1+0x26a0], R8 ;  /* 0x0026a00801007387 */ /* 0x010fe80000100a00 */
[----:B------:R0:W-:Y:S04]  /*36110*/  STL.64 [R1+0x2690], R14 ;  /* 0x0026900e01007387 */ /* 0x0001e80000100a00 */
[----:B0-----:R-:W4:Y:S04]  /*36120*/  LDL.LU R14, [R1+0x8e8] ;  /* 0x0008e800010e7983 */ /* 0x001f280000300800 */
[----:B------:R0:W-:Y:S04]  /*36130*/  STL.64 [R1+0x2698], R20 ;  /* 0x0026981401007387 */ /* 0x0001e80000100a00 */
[----:B0-----:R1:W2:Y:S01]  /*36140*/  LDL.64 R20, [R1+0x1180] ;  /* 0x0011800001147983 */ /* 0x0012a20000100a00 */
[----:B----4-:R-:W-:Y:S01]  /*36150*/  IADD3 R8, P2, PT, R14, R0, RZ ;  /* 0x000000000e087210 */ /* 0x010fe20007f5e0ff */
[----:B--2---:R-:W-:Y:S01]  /*36160*/  IMAD.X R21, R19, 0x1, R4, P5 ;  /* 0x0000000113157824 */ /* 0x004fe200028e0604 */
[----:B------:R-:W-:Y:S01]  /*36170*/  IADD3 R20, P5, PT, R17, R3, RZ ;  /* 0x0000000311147210 */ /* 0x000fe20007fbe0ff */
[----:B------:R-:W-:-:S03]  /*36180*/  IMAD.X R17, R18, 0x1, R2, P3 ;  /* 0x0000000112117824 */ /* 0x000fc600018e0602 */
[----:B------:R0:W-:Y:S01]  /*36190*/  STL [R1+0x1184], R21 ;  /* 0x0011841501007387 */ /* 0x0001e20000100800 */
[----:B------:R-:W-:-:S03]  /*361a0*/  SHF.R.S32.HI R19, RZ, 0x1f, R14 ;  /* 0x0000001fff137819 */ /* 0x000fc6000001140e */
[----:B------:R2:W-:Y:S01]  /*361b0*/  STL.64 [R1+0x1178], R16 ;  /* 0x0011781001007387 */ /* 0x0005e20000100a00 */
[----:B0-----:R-:W-:Y:S01]  /*361c0*/  IMAD.X R21, R18, 0x1, R4, P5 ;  /* 0x0000000112157824 */ /* 0x001fe200028e0604 */
[----:B------:R-:W-:Y:S02]  /*361d0*/  IADD3 R14, P5, PT, R14, R3, RZ ;  /* 0x000000030e0e7210 */ /* 0x000fe40007fbe0ff */
[----:B--2---:R-:W2:Y:S04]  /*361e0*/  LDL.LU.64 R16, [R1+0x26a8] ;  /* 0x0026a80001107983 */ /* 0x004ea80000300a00 */
[----:B------:R0:W-:Y:S04]  /*361f0*/  STL [R1+0x1168], R8 ;  /* 0x0011680801007387 */ /* 0x0001e80000100800 */
[----:B0-----:R-:W4:Y:S04]  /*36200*/  LDL.LU.64 R8, [R1+0x26a0] ;  /* 0x0026a00001087983 */ /* 0x001f280000300a00 */
[----:B------:R0:W-:Y:S04]  /*36210*/  STL.64 [R1+0x1170], R20 ;  /* 0x0011701401007387 */ /* 0x0001e80000100a00 */
[----:B0-----:R-:W2:Y:S04]  /*36220*/  LDL.LU.64 R20, [R1+0x2698] ;  /* 0x0026980001147983 */ /* 0x001ea80000300a00 */
[----:B------:R-:W2:Y:S04]  /*36230*/  LDL.LU R18, [R1+0x8dc] ;  /* 0x0008dc0001127983 */ /* 0x000ea80000300800 */
[----:B------:R0:W-:Y:S04]  /*36240*/  STL [R1+0x1160], R14 ;  /* 0x0011600e01007387 */ /* 0x0001e80000100800 */
[----:B0-----:R-:W2:Y:S04]  /*36250*/  LDL.LU.64 R14, [R1+0x2690] ;  /* 0x00269000010e7983 */ /* 0x001ea80000300a00 */
[----:B------:R0:W-:Y:S04]  /*36260*/  STL.64 [R1+0x2680], R22 ;  /* 0x0026801601007387 */ /* 0x0001e80000100a00 */
[----:B0-----:R-:W2:Y:S04]  /*36270*/  LDL.64 R22, [R1+0x1160] ;  /* 0x0011600001167983 */ /* 0x001ea80000100a00 */
[----:B--2---:R0:W-:Y:S04]  /*36280*/  STL [R1+0x2688], R22 ;  /* 0x0026881601007387 */ /* 0x0041e80000100800 */
[----:B0-----:R1:W2:Y:S04]  /*36290*/  LDL.64 R22, [R1+0x1168] ;  /* 0x0011680001167983 */ /* 0x0012a80000100a00 */
[----:B------:R-:W-:Y:S04]  /*362a0*/  STL.64 [R1+0x2670], R16 ;  /* 0x0026701001007387 */ /* 0x000fe80000100a00 */
[----:B------:R0:W-:Y:S04]  /*362b0*/  STL.64 [R1+0x2678], R12 ;  /* 0x0026780c01007387 */ /* 0x0001e80000100a00 */
[----:B0-----:R-:W3:Y:S01]  /*362c0*/  LDL.LU R12, [R1+0x8e4] ;  /* 0x0008e400010c7983 */ /* 0x001ee20000300800 */
[----:B--2---:R-:W-:-:S04]  /*362d0*/  IMAD.MOV.U32 R23, RZ, RZ, R18 ;  /* 0x000000ffff177224 */ /* 0x004fc800078e0012 */
[----:B------:R-:W-:Y:S02]  /*362e0*/  IMAD.MOV.U32 R17, RZ, RZ, R23 ;  /* 0x000000ffff117224 */ /* 0x000fe400078e0017 */
[----:B------:R-:W-:-:S05]  /*362f0*/  IMAD.X R23, R19, 0x1, R2, P2 ;  /* 0x0000000113177824 */ /* 0x000fca00010e0602 */
[----:B------:R0:W-:Y:S04]  /*36300*/  STL [R1+0x116c], R23 ;  /* 0x00116c1701007387 */ /* 0x0001e80000100800 */
[----:B------:R1:W2:Y:S01]  /*36310*/  LDL.LU R22, [R1+0x2688] ;  /* 0x0026880001167983 */ /* 0x0002a20000300800 */
[----:B---3--:R-:W-:Y:S01]  /*36320*/  SHF.R.S32.HI R18, RZ, 0x1f, R12 ;  /* 0x0000001fff127819 */ /* 0x008fe2000001140c */
[----:B0-----:R-:W-:Y:S01]  /*36330*/  IMAD.X R23, R19, 0x1, R4, P5 ;  /* 0x0000000113177824 */ /* 0x001fe200028e0604 */
[C---:B------:R-:W-:Y:S01]  /*36340*/  IADD3 R16, P3, PT, R12.reuse, R0, RZ ;  /* 0x000000000c107210 */ /* 0x040fe20007f7e0ff */
[----:B------:R-:W-:Y:S01]  /*36350*/  IMAD.MOV.U32 R19, RZ, RZ, R17 ;  /* 0x000000ffff137224 */ /* 0x000fe200078e0011 */
[----:B------:R-:W-:Y:S02]  /*36360*/  IADD3 R12, P5, PT, R12, R3, RZ ;  /* 0x000000030c0c7210 */ /* 0x000fe40007fbe0ff */
[----:B------:R2:W-:Y:S01]  /*36370*/  STL [R1+0x1164], R23 ;  /* 0x0011641701007387 */ /* 0x0005e20000100800 */
[----:B------:R-:W-:-:S03]  /*36380*/  IMAD.X R17, R18, 0x1, R2, P3 ;  /* 0x0000000112117824 */ /* 0x000fc600018e0602 */
[----:B--2---:R-:W2:Y:S04]  /*36390*/  LDL.LU.64 R22, [R1+0x2680] ;  /* 0x0026800001167983 */ /* 0x004ea80000300a00 */
[----:B------:R0:W-:Y:S04]  /*363a0*/  STL [R1+0x1150], R12 ;  /* 0x0011500c01007387 */ /* 0x0001e80000100800 */
[----:B0-----:R-:W3:Y:S04]  /*363b0*/  LDL.LU.64 R12, [R1+0x2678] ;  /* 0x00267800010c7983 */ /* 0x001ee80000300a00 */
[----:B------:R0:W-:Y:S04]  /*363c0*/  STL.64 [R1+0x1158], R16 ;  /* 0x0011581001007387 */ /* 0x0001e80000100a00 */
[----:B0-----:R-:W2:Y:S04]  /*363d0*/  LDL.LU.64 R16, [R1+0x2670] ;  /* 0x0026700001107983 */ /* 0x001ea80000300a00 */
[----:B------:R0:W-:Y:S04]  /*363e0*/  STL.64 [R1+0x2660], R2 ;  /* 0x0026600201007387 */ /* 0x0001e80000100a00 */
[----:B0-----:R-:W2:Y:S04]  /*363f0*/  LDL.64 R2, [R1+0x1150] ;  /* 0x0011500001027983 */ /* 0x001ea80000100a00 */
[----:B--2---:R-:W-:Y:S04]  /*36400*/  STL [R1+0x2668], R2 ;  /* 0x0026680201007387 */ /* 0x004fe80000100800 */
[----:B------:R0:W-:Y:S04]  /*36410*/  STL.64 [R1+0x2650], R10 ;  /* 0x0026500a01007387 */ /* 0x0001e80000100a00 */
[----:B0-----:R-:W2:Y:S02]  /*36420*/  LDL.LU R11, [R1+0x8e0] ;  /* 0x0008e000010b7983 */ /* 0x001ea40000300800 */
[----:B--2---:R-:W-:-:S05]  /*36430*/  IADD3 R2, P2, PT, R11, R0, RZ ;  /* 0x000000000b027210 */ /* 0x004fca0007f5e0ff */
[----:B------:R0:W-:Y:S04]  /*36440*/  STL [R1+0x1148], R2 ;  /* 0x0011480201007387 */ /* 0x0001e80000100800 */
[----:B0-----:R1:W2:Y:S01]  /*36450*/  LDL.LU R2, [R1+0x2668] ;  /* 0x0026680001027983 */ /* 0x0012a20000300800 */
[----:B------:R-:W-:-:S05]  /*36460*/  IMAD.X R3, R18, 0x1, R4, P5 ;  /* 0x0000000112037824 */ /* 0x000fca00028e0604 */
[----:B------:R2:W-:Y:S04]  /*36470*/  STL [R1+0x1154], R3 ;  /* 0x0011540301007387 */ /* 0x0005e80000100800 */
[----:B--2---:R-:W2:Y:S04]  /*36480*/  LDL.LU.64 R2, [R1+0x2660] ;  /* 0x0026600001027983 */ /* 0x004ea80000300a00 */
[----:B------:R0:W-:Y:S04]  /*36490*/  STL.64 [R1+0x2658], R22 ;  /* 0x0026581601007387 */ /* 0x0001e80000100a00 */
[----:B0-----:R1:W2:Y:S01]  /*364a0*/  LDL.64 R22, [R1+0x1148] ;  /* 0x0011480001167983 */ /* 0x0012a20000100a00 */
[----:B------:R-:W-:Y:S01]  /*364b0*/  IMAD.MOV.U32 R10, RZ, RZ, R19 ;  /* 0x000000ffff0a7224 */ /* 0x000fe200078e0013 */
[----:B------:R-:W-:-:S02]  /*364c0*/  SHF.R.S32.HI R19, RZ, 0x1f, R11 ;  /* 0x0000001fff137819 */ /* 0x000fc4000001140b */
[----:B------:R0:W-:Y:S01]  /*364d0*/  STL.64 [R1+0x2648], R28 ;  /* 0x0026481c01007387 */ /* 0x0001e20000100a00 */
[----:B--2---:R-:W-:Y:S01]  /*364e0*/  IMAD.MOV.U32 R23, RZ, RZ, R10 ;  /* 0x000000ffff177224 */ /* 0x004fe200078e000a */
[----:B------:R-:W-:-:S03]  /*364f0*/  IADD3 R10, P5, PT, R11, R3, RZ ;  /* 0x000000030b0a7210 */ /* 0x000fc60007fbe0ff */
[--C-:B0-----:R-:W-:Y:S01]  /*36500*/  IMAD.MOV.U32 R29, RZ, RZ, R23.reuse ;  /* 0x000000ffff1d7224 */ /* 0x101fe200078e0017 */
[----:B------:R-:W-:Y:S02]  /*36510*/  SHF.R.S32.HI R18, RZ, 0x1f, R23 ;  /* 0x0000001fff127819 */ /* 0x000fe40000011417 */
[----:B------:R-:W-:Y:S01]  /*36520*/  IADD3 R28, P3, PT, R23, R0, RZ ;  /* 0x00000000171c7210 */ /* 0x000fe20007f7e0ff */
[C---:B------:R-:W-:Y:S02]  /*36530*/  IMAD.X R23, R19.reuse, 0x1, R2, P2 ;  /* 0x0000000113177824 */ /* 0x040fe400010e0602 */
[----:B------:R-:W-:-:S03]  /*36540*/  IMAD.X R11, R19, 0x1, R4, P5 ;  /* 0x00000001130b7824 */ /* 0x000fc600028e0604 */
[----:B------:R0:W-:Y:S04]  /*36550*/  STL [R1+0x114c], R23 ;  /* 0x00114c1701007387 */ /* 0x0001e80000100800 */
[----:B0-----:R-:W2:Y:S04]  /*36560*/  LDL.LU.64 R22, [R1+0x2658] ;  /* 0x0026580001167983 */ /* 0x001ea80000300a00 */
[----:B------:R0:W-:Y:S04]  /*36570*/  STL.64 [R1+0x1140], R10 ;  /* 0x0011400a01007387 */ /* 0x0001e80000100a00 */
[----:B0-----:R-:W2:Y:S04]  /*36580*/  LDL.LU.64 R10, [R1+0x2650] ;  /* 0x00265000010a7983 */ /* 0x001ea80000300a00 */
[----:B--2---:R0:W-:Y:S04]  /*36590*/  STL.64 [R1+0x2640], R10 ;  /* 0x0026400a01007387 */ /* 0x0041e80000100a00 */
[----:B------:R2:W-:Y:S01]  /*365a0*/  STL.64 [R1+0x2638], R16 ;  /* 0x0026381001007387 */ /* 0x0005e20000100a00 */
[----:B0-----:R-:W-:Y:S01]  /*365b0*/  IADD3 R10, P5, PT, R29, R3, RZ ;  /* 0x000000031d0a7210 */ /* 0x001fe20007fbe0ff */
[----:B------:R-:W-:-:S02]  /*365c0*/  IMAD.X R29, R18, 0x1, R2, P3 ;  /* 0x00000001121d7824 */ /* 0x000fc400018e0602 */
[----:B--2---:R-:W2:Y:S04]  /*365d0*/  LDL.LU R16, [R1+0x8d8] ;  /* 0x0008d80001107983 */ /* 0x004ea80000300800 */
[----:B------:R0:W-:Y:S04]  /*365e0*/  STL.64 [R1+0x1138], R28 ;  /* 0x0011381c01007387 */ /* 0x0001e80000100a00 */
[----:B0-----:R-:W2:Y:S01]  /*365f0*/  LDL.LU.64 R28, [R1+0x2648] ;  /* 0x00264800011c7983 */ /* 0x001ea20000300a00 */
[----:B------:R-:W-:-:S03]  /*36600*/  IMAD.X R11, R18, 0x1, R4, P5 ;  /* 0x00000001120b7824 */ /* 0x000fc600028e0604 */
[----:B--2---:R0:W-:Y:S04]  /*36610*/  STL.64 [R1+0x2630], R28 ;  /* 0x0026301c01007387 */ /* 0x0041e80000100a00 */
[----:B0-----:R-:W2:Y:S01]  /*36620*/  LDL R29, [R1+0x8d4] ;  /* 0x0008d400011d7983 */ /* 0x001ea20000100800 */
[----:B------:R-:W-:Y:S02]  /*36630*/  SHF.R.S32.HI R19, RZ, 0x1f, R16 ;  /* 0x0000001fff137819 */ /* 0x000fe40000011410 */
[C---:B------:R-:W-:Y:S02]  /*36640*/  IADD3 R28, P2, PT, R16.reuse, R0, RZ ;  /* 0x00000000101c7210 */ /* 0x040fe40007f5e0ff */
[----:B------:R-:W-:Y:S01]  /*36650*/  IADD3 R16, P5, PT, R16, R3, RZ ;  /* 0x0000000310107210 */ /* 0x000fe20007fbe0ff */
[----:B------:R0:W-:Y:S04]  /*36660*/  STL.64 [R1+0x1130], R10 ;  /* 0x0011300a01007387 */ /* 0x0001e80000100a00 */
[----:B0-----:R-:W3:Y:S04]  /*36670*/  LDL.LU.64 R10, [R1+0x2640] ;  /* 0x00264000010a7983 */ /* 0x001ee80000300a00 */
[----:B------:R0:W-:Y:S04]  /*36680*/  STL [R1+0x1120], R16 ;  /* 0x0011201001007387 */ /* 0x0001e80000100800 */
[----:B0-----:R-:W3:Y:S04]  /*36690*/  LDL.LU.64 R16, [R1+0x2638] ;  /* 0x0026380001107983 */ /* 0x001ee80000300a00 */
[----:B------:R0:W-:Y:S04]  /*366a0*/  STL.64 [R1+0x2628], R14 ;  /* 0x0026280e01007387 */ /* 0x0001e80000100a00 */
[----:B0-----:R-:W3:Y:S01]  /*366b0*/  LDL.LU R15, [R1+0x8d4] ;  /* 0x0008d400010f7983 */ /* 0x001ee20000300800 */
[----:B--2---:R-:W-:-:S02]  /*366c0*/  SHF.R.S32.HI R18, RZ, 0x1f, R29 ;  /* 0x0000001fff127819 */ /* 0x004fc4000001141d */
[----:B------:R-:W-:Y:S01]  /*366d0*/  IADD3 R14, P3, PT, R29, R0, RZ ;  /* 0x000000001d0e7210 */ /* 0x000fe20007f7e0ff */
[----:B------:R-:W-:-:S05]  /*366e0*/  IMAD.X R29, R19, 0x1, R2, P2 ;  /* 0x00000001131d7824 */ /* 0x000fca00010e0602 */
[----:B------:R0:W-:Y:S04]  /*366f0*/  STL.64 [R1+0x1128], R28 ;  /* 0x0011281c01007387 */ /* 0x0001e80000100a00 */
[----:B0-----:R-:W2:Y:S04]  /*36700*/  LDL.LU.64 R28, [R1+0x2630] ;  /* 0x00263000011c7983 */ /* 0x001ea80000300a00 */
[----:B--2---:R0:W-:Y:S04]  /*36710*/  STL.64 [R1+0x2618], R28 ;  /* 0x0026181c01007387 */ /* 0x0041e80000100a00 */
[----:B0-----:R1:W2:Y:S04]  /*36720*/  LDL.64 R28, [R1+0x1120] ;  /* 0x00112000011c7983 */ /* 0x0012a80000100a00 */
[----:B------:R-:W-:Y:S01]  /*36730*/  STL.64 [R1+0x2620], R22 ;  /* 0x0026201601007387 */ /* 0x000fe20000100a00 */
[----:B--2---:R-:W-:Y:S01]  /*36740*/  IMAD.X R29, R19, 0x1, R4, P5 ;  /* 0x00000001131d7824 */ /* 0x004fe200028e0604 */
[----:B---3--:R-:W-:Y:S01]  /*36750*/  IADD3 R28, P5, PT, R15, R3, RZ ;  /* 0x000000030f1c7210 */ /* 0x008fe20007fbe0ff */
[----:B------:R-:W-:-:S03]  /*36760*/  IMAD.X R15, R18, 0x1, R2, P3 ;  /* 0x00000001120f7824 */ /* 0x000fc600018e0602 */
[----:B------:R-:W-:Y:S04]  /*36770*/  STL [R1+0x1124], R29 ;  /* 0x0011241d01007387 */ /* 0x000fe80000100800 */
[----:B------:R0:W-:Y:S04]  /*36780*/  STL.64 [R1+0x1118], R14 ;  /* 0x0011180e01007387 */ /* 0x0001e80000100a00 */
[----:B0-----:R-:W2:Y:S04]  /*36790*/  LDL.LU.64 R14, [R1+0x2628] ;  /* 0x00262800010e7983 */ /* 0x001ea80000300a00 */
[----:B--2---:R0:W-:Y:S04]  /*367a0*/  STL.64 [R1+0x2610], R14 ;  /* 0x0026100e01007387 */ /* 0x0041e80000100a00 */
[----:B0-----:R-:W2:Y:S01]  /*367b0*/  LDL.LU R14, [R1+0x8d0] ;  /* 0x0008d000010e7983 */ /* 0x001ea20000300800 */
[----:B------:R-:W-:Y:S01]  /*367c0*/  IMAD.X R29, R18, 0x1, R4, P5 ;  /* 0x00000001121d7824 */ /* 0x000fe200028e0604 */
[----:B--2---:R-:W-:-:S02]  /*367d0*/  IADD3 R22, P2, PT, R14, R0, RZ ;  /* 0x000000000e167210 */ /* 0x004fc40007f5e0ff */
[----:B------:R-:W-:Y:S02]  /*367e0*/  SHF.R.S32.HI R19, RZ, 0x1f, R14 ;  /* 0x0000001fff137819 */ /* 0x000fe4000001140e */
[----:B------:R-:W-:Y:S01]  /*367f0*/  IADD3 R14, P5, PT, R14, R3, RZ ;  /* 0x000000030e0e7210 */ /* 0x000fe20007fbe0ff */
[----:B------:R0:W-:Y:S04]  /*36800*/  STL [R1+0x1108], R22 ;  /* 0x0011081601007387 */ /* 0x0001e80000100800 */
[----:B0-----:R-:W2:Y:S04]  /*36810*/  LDL.LU.64 R22, [R1+0x2620] ;  /* 0x0026200001167983 */ /* 0x001ea80000300a00 */
[----:B------:R0:W-:Y:S04]  /*36820*/  STL.64 [R1+0x1110], R28 ;  /* 0x0011101c01007387 */ /* 0x0001e80000100a00 */
[----:B0-----:R-:W3:Y:S04]  /*36830*/  LDL.LU.64 R28, [R1+0x2618] ;  /* 0x00261800011c7983 */ /* 0x001ee80000300a00 */
[----:B------:R0:W-:Y:S04]  /*36840*/  STL.64 [R1+0x25f8], R24 ;  /* 0x0025f81801007387 */ /* 0x0001e80000100a00 */
[----:B0-----:R-:W2:Y:S04]  /*36850*/  LDL.LU R24, [R1+0x8cc] ;  /* 0x0008cc0001187983 */ /* 0x001ea80000300800 */
[----:B------:R0:W-:Y:S04]  /*36860*/  STL [R1+0x1100], R14 ;  /* 0x0011000e01007387 */ /* 0x0001e80000100800 */
[----:B0-----:R-:W2:Y:S04]  /*36870*/  LDL.LU.64 R14, [R1+0x2610] ;  /* 0x00261000010e7983 */ /* 0x001ea80000300a00 */
[----:B------:R0:W-:Y:S04]  /*36880*/  STL.64 [R1+0x2608], R4 ;  /* 0x0026080401007387 */ /* 0x0001e80000100a00 */
[----:B0-----:R1:W3:Y:S04]  /*36890*/  LDL.64 R4, [R1+0x1108] ;  /* 0x0011080001047983 */ /* 0x0012e80000100a00 */
[----:B--2---:R-:W-:Y:S04]  /*368a0*/  STL.64 [R1+0x25f0], R14 ;  /* 0x0025f00e01007387 */ /* 0x004fe80000100a00 */
[----:B------:R0:W-:Y:S01]  /*368b0*/  STL.64 [R1+0x2600], R20 ;  /* 0x0026001401007387 */ /* 0x0001e20000100a00 */
[----:B---3--:R-:W-:-:S03]  /*368c0*/  IMAD.X R5, R19, 0x1, R2, P2 ;  /* 0x0000000113057824 */ /* 0x008fc600010e0602 */
[----:B0-----:R1:W2:Y:S04]  /*368d0*/  LDL.64 R20, [R1+0x1100] ;  /* 0x0011000001147983 */ /* 0x0012a80000100a00 */
[----:B------:R-:W-:Y:S04]  /*368e0*/  STL.64 [R1+0x25e8], R26 ;  /* 0x0025e81a01007387 */ /* 0x000fe80000100a00 */
[----:B------:R0:W-:Y:S04]  /*368f0*/  STL [R1+0x110c], R5 ;  /* 0x00110c0501007387 */ /* 0x0001e80000100800 */
[----:B0-----:R-:W2:Y:S01]  /*36900*/  LDL.LU.64 R4, [R1+0x2608] ;  /* 0x0026080001047983 */ /* 0x001ea20000300a00 */
[----:B------:R-:W-:-:S02]  /*36910*/  SHF.R.S32.HI R18, RZ, 0x1f, R24 ;  /* 0x0000001fff127819 */ /* 0x000fc40000011418 */
[C---:B------:R-:W-:Y:S01]  /*36920*/  IADD3 R14, P3, PT, R24.reuse, R0, RZ ;  /* 0x00000000180e7210 */ /* 0x040fe20007f7e0ff */
[----:B--2---:R-:W-:Y:S01]  /*36930*/  IMAD.X R21, R19, 0x1, R4, P5 ;  /* 0x0000000113157824 */ /* 0x004fe200028e0604 */
[----:B------:R-:W-:-:S04]  /*36940*/  IADD3 R24, P5, PT, R24, R3, RZ ;  /* 0x0000000318187210 */ /* 0x000fc80007fbe0ff */
[----:B------:R0:W-:Y:S04]  /*36950*/  STL [R1+0x1104], R21 ;  /* 0x0011041501007387 */ /* 0x0001e80000100800 */
[----:B0-----:R-:W2:Y:S04]  /*36960*/  LDL.LU.64 R20, [R1+0x2600] ;  /* 0x0026000001147983 */ /* 0x001ea80000300a00 */
[----:B------:R0:W-:Y:S04]  /*36970*/  STL [R1+0x10f0], R24 ;  /* 0x0010f01801007387 */ /* 0x0001e80000100800 */
[----:B0-----:R-:W3:Y:S01]  /*36980*/  LDL.LU.64 R24, [R1+0x25f8] ;  /* 0x0025f80001187983 */ /* 0x001ee20000300a00 */
[----:B------:R-:W-:-:S03]  /*36990*/  IMAD.X R15, R18, 0x1, R2, P3 ;  /* 0x00000001120f7824 */ /* 0x000fc600018e0602 */
[----:B---3--:R0:W-:Y:S04]  /*369a0*/  STL.64 [R1+0x25d8], R24 ;  /* 0x0025d81801007387 */ /* 0x0081e80000100a00 */
[----:B0-----:R-:W3:Y:S04]  /*369b0*/  LDL.LU R24, [R1+0x8c8] ;  /* 0x0008c80001187983 */ /* 0x001ee80000300800 */
[----:B------:R0:W-:Y:S04]  /*369c0*/  STL.64 [R1+0x10f8], R14 ;  /* 0x0010f80e01007387 */ /* 0x0001e80000100a00 */
[----:B0-----:R-:W2:Y:S04]  /*369d0*/  LDL.LU.64 R14, [R1+0x25f0] ;  /* 0x0025f000010e7983 */ /* 0x001ea80000300a00 */
[----:B------:R0:W-:Y:S04]  /*369e0*/  STL.64 [R1+0x25e0], R2 ;  /* 0x0025e00201007387 */ /* 0x0001e80000100a00 */
[----:B0-----:R1:W2:Y:S01]  /*369f0*/  LDL.64 R2, [R1+0x10f0] ;  /* 0x0010f00001027983 */ /* 0x0012a20000100a00 */
[----:B---3--:R-:W-:-:S05]  /*36a00*/  IADD3 R26, P2, PT, R24, R0, RZ ;  /* 0x00000000181a7210 */ /* 0x008fca0007f5e0ff */
[----:B------:R0:W-:Y:S04]  /*36a10*/  STL [R1+0x10e8], R26 ;  /* 0x0010e81a01007387 */ /* 0x0001e80000100800 */
[----:B0-----:R-:W3:Y:S01]  /*36a20*/  LDL.LU.64 R26, [R1+0x25e8] ;  /* 0x0025e800011a7983 */ /* 0x001ee20000300a00 */
[----:B--2---:R-:W-:-:S05]  /*36a30*/  IMAD.X R3, R18, 0x1, R4, P5 ;  /* 0x0000000112037824 */ /* 0x004fca00028e0604 */
[----:B------:R0:W-:Y:S04]  /*36a40*/  STL [R1+0x10f4], R3 ;  /* 0x0010f40301007387 */ /* 0x0001e80000100800 */
[----:B0-----:R-:W2:Y:S01]  /*36a50*/  LDL.LU.64 R2, [R1+0x25e0] ;  /* 0x0025e00001027983 */ /* 0x001ea20000300a00 */
[----:B------:R-:W-:Y:S02]  /*36a60*/  SHF.R.S32.HI R19, RZ, 0x1f, R24 ;  /* 0x0000001fff137819 */ /* 0x000fe40000011418 */
[----:B--2---:R-:W-:-:S05]  /*36a70*/  IADD3 R24, P5, PT, R24, R3, RZ ;  /* 0x0000000318187210 */ /* 0x004fca0007fbe0ff */
[----:B------:R0:W-:Y:S04]  /*36a80*/  STL [R1+0x10e0], R24 ;  /* 0x0010e01801007387 */ /* 0x0001e80000100800 */
[----:B0-----:R-:W2:Y:S04]  /*36a90*/  LDL.LU.64 R24, [R1+0x25d8] ;  /* 0x0025d80001187983 */ /* 0x001ea80000300a00 */
[----:B------:R0:W-:Y:S04]  /*36aa0*/  STL.64 [R1+0x25d0], R4 ;  /* 0x0025d00401007387 */ /* 0x0001e80000100a00 */
[----:B0-----:R1:W2:Y:S04]  /*36ab0*/  LDL.64 R4, [R1+0x10e8] ;  /* 0x0010e80001047983 */ /* 0x0012a80000100a00 */
[----:B--2---:R-:W2:Y:S04]  /*36ac0*/  LDL R5, [R1+0x8c4] ;  /* 0x0008c40001057983 */ /* 0x004ea80000100800 */
[----:B------:R0:W-:Y:S04]  /*36ad0*/  STL.64 [R1+0x25c8], R24 ;  /* 0x0025c81801007387 */ /* 0x0001e80000100a00 */
[----:B0-----:R1:W3:Y:S04]  /*36ae0*/  LDL.64 R24, [R1+0x10e0] ;  /* 0x0010e00001187983 */ /* 0x0012e80000100a00 */
[----:B------:R-:W-:Y:S04]  /*36af0*/  STL.64 [R1+0x25c0], R20 ;  /* 0x0025c01401007387 */ /* 0x000fe80000100a00 */
[----:B------:R0:W-:Y:S04]  /*36b00*/  STL.64 [R1+0x25a8], R16 ;  /* 0x0025a81001007387 */ /* 0x0001e80000100a00 */
[----:B0-----:R-:W3:Y:S04]  /*36b10*/  LDL.LU R16, [R1+0x8c0] ;  /* 0x0008c00001107983 */ /* 0x001ee80000300800 */
[----:B------:R-:W3:Y:S01]  /*36b20*/  LDL.LU R21, [R1+0x8c4] ;  /* 0x0008c40001157983 */ /* 0x000ee20000300800 */
[----:B--2---:R-:W-:-:S02]  /*36b30*/  SHF.R.S32.HI R18, RZ, 0x1f, R5 ;  /* 0x0000001fff127819 */ /* 0x004fc40000011405 */
[----:B------:R-:W-:Y:S01]  /*36b40*/  IADD3 R20, P3, PT, R5, R0, RZ ;  /* 0x0000000005147210 */ /* 0x000fe20007f7e0ff */
[----:B------:R-:W-:-:S05]  /*36b50*/  IMAD.X R5, R19, 0x1, R2, P2 ;  /* 0x0000000113057824 */ /* 0x000fca00010e0602 */
[----:B------:R0:W-:Y:S04]  /*36b60*/  STL [R1+0x10ec], R5 ;  /* 0x0010ec0501007387 */ /* 0x0001e80000100800 */
[----:B0-----:R-:W3:Y:S02]  /*36b70*/  LDL.LU.64 R4, [R1+0x25d0] ;  /* 0x0025d00001047983 */ /* 0x001ee40000300a00 */
[----:B---3--:R-:W-:-:S05]  /*36b80*/  IMAD.X R25, R19, 0x1, R4, P5 ;  /* 0x0000000113197824 */ /* 0x008fca00028e0604 */
[----:B------:R0:W-:Y:S04]  /*36b90*/  STL [R1+0x10e4], R25 ;  /* 0x0010e41901007387 */ /* 0x0001e80000100800 */
[----:B0-----:R-:W2:Y:S04]  /*36ba0*/  LDL.LU.64 R24, [R1+0x25c8] ;  /* 0x0025c80001187983 */ /* 0x001ea80000300a00 */
[----:B------:R0:W-:Y:S04]  /*36bb0*/  STL.64 [R1+0x25b8], R4 ;  /* 0x0025b80401007387 */ /* 0x0001e80000100a00 */
[----:B------:R3:W-:Y:S01]  /*36bc0*/  STL.64 [R1+0x25b0], R22 ;  /* 0x0025b01601007387 */ /* 0x0007e20000100a00 */
[----:B0-----:R-:W-:-:S02]  /*36bd0*/  IADD3 R4, P2, PT, R16, R0, RZ ;  /* 0x0000000010047210 */ /* 0x001fc40007f5e0ff */
[----:B---3--:R-:W-:Y:S01]  /*36be0*/  IADD3 R22, P5, PT, R21, R3, RZ ;  /* 0x0000000315167210 */ /* 0x008fe20007fbe0ff */
[----:B------:R-:W-:-:S05]  /*36bf0*/  IMAD.X R21, R18, 0x1, R2, P3 ;  /* 0x0000000112157824 */ /* 0x000fca00018e0602 */
[----:B------:R0:W-:Y:S04]  /*36c00*/  STL.64 [R1+0x10d8], R20 ;  /* 0x0010d81401007387 */ /* 0x0001e80000100a00 */
[----:B0-----:R-:W3:Y:S04]  /*36c10*/  LDL.LU.64 R20, [R1+0x25c0] ;  /* 0x0025c00001147983 */ /* 0x001ee80000300a00 */
[----:B------:R0:W-:Y:S04]  /*36c20*/  STL [R1+0x10c8], R4 ;  /* 0x0010c80401007387 */ /* 0x0001e80000100800 */
[----:B0-----:R-:W2:Y:S01]  /*36c30*/  LDL.LU.64 R4, [R1+0x25b8] ;  /* 0x0025b80001047983 */ /* 0x001ea20000300a00 */
[----:B------:R-:W-:Y:S01]  /*36c40*/  SHF.R.S32.HI R19, RZ, 0x1f, R16 ;  /* 0x0000001fff137819 */ /* 0x000fe20000011410 */
[----:B--2---:R-:W-:Y:S01]  /*36c50*/  IMAD.X R23, R18, 0x1, R4, P5 ;  /* 0x0000000112177824 */ /* 0x004fe200028e0604 */
[----:B------:R-:W-:-:S04]  /*36c60*/  IADD3 R16, P5, PT, R16, R3, RZ ;  /* 0x0000000310107210 */ /* 0x000fc80007fbe0ff */
[----:B------:R0:W-:Y:S04]  /*36c70*/  STL.64 [R1+0x10d0], R22 ;  /* 0x0010d01601007387 */ /* 0x0001e80000100a00 */
[----:B0-----:R-:W2:Y:S04]  /*36c80*/  LDL.LU.64 R22, [R1+0x25b0] ;  /* 0x0025b00001167983 */ /* 0x001ea80000300a00 */
[----:B------:R0:W-:Y:S04]  /*36c90*/  STL [R1+0x10c0], R16 ;  /* 0x0010c01001007387 */ /* 0x0001e80000100800 */
[----:B0-----:R-:W2:Y:S04]  /*36ca0*/  LDL.LU.64 R16, [R1+0x25a8] ;  /* 0x0025a80001107983 */ /* 0x001ea80000300a00 */
[----:B------:R0:W-:Y:S04]  /*36cb0*/  STL.64 [R1+0x25a0], R4 ;  /* 0x0025a00401007387 */ /* 0x0001e80000100a00 */
[----:B0-----:R1:W4:Y:S04]  /*36cc0*/  LDL.64 R4, [R1+0x10c8] ;  /* 0x0010c80001047983 */ /* 0x0013280000100a00 */
[----:B------:R-:W-:Y:S04]  /*36cd0*/  STL.64 [R1+0x2590], R24 ;  /* 0x0025901801007387 */ /* 0x000fe80000100a00 */
[----:B------:R0:W-:Y:S04]  /*36ce0*/  STL.64 [R1+0x2598], R14 ;  /* 0x0025980e01007387 */ /* 0x0001e80000100a00 */
[----:B0-----:R1:W4:Y:S04]  /*36cf0*/  LDL.64 R14, [R1+0x10c0] ;  /* 0x0010c000010e7983 */ /* 0x0013280000100a00 */
[----:B---3--:R0:W-:Y:S04]  /*36d00*/  STL.64 [R1+0x2580], R20 ;  /* 0x0025801401007387 */ /* 0x0081e80000100a00 */
[----:B0-----:R-:W3:Y:S04]  /*36d10*/  LDL.LU R21, [R1+0x8bc] ;  /* 0x0008bc0001157983 */ /* 0x001ee80000300800 */
[----:B------:R-:W-:Y:S04]  /*36d20*/  STL.64 [R1+0x2588], R10 ;  /* 0x0025880a01007387 */ /* 0x000fe80000100a00 */
[----:B--2---:R0:W-:Y:S04]  /*36d30*/  STL.64 [R1+0x2578], R16 ;  /* 0x0025781001007387 */ /* 0x0041e80000100a00 */
[----:B0-----:R-:W2:Y:S01]  /*36d40*/  LDL.LU R16, [R1+0x8b8] ;  /* 0x0008b80001107983 */ /* 0x001ea20000300800 */
[----:B----4-:R-:W-:-:S05]  /*36d50*/  IMAD.X R5, R19, 0x1, R2, P2 ;  /* 0x0000000113057824 */ /* 0x010fca00010e0602 */
[----:B------:R0:W-:Y:S04]  /*36d60*/  STL [R1+0x10cc], R5 ;  /* 0x0010cc0501007387 */ /* 0x0001e80000100800 */
[----:B0-----:R-:W4:Y:S01]  /*36d70*/  LDL.LU.64 R4, [R1+0x25a0] ;  /* 0x0025a00001047983 */ /* 0x001f220000300a00 */
[----:B---3--:R-:W-:Y:S02]  /*36d80*/  SHF.R.S32.HI R18, RZ, 0x1f, R21 ;  /* 0x0000001fff127819 */ /* 0x008fe40000011415 */
[----:B------:R-:W-:-:S05]  /*36d90*/  IADD3 R24, P3, PT, R21, R0, RZ ;  /* 0x0000000015187210 */ /* 0x000fca0007f7e0ff */
[----:B------:R-:W-:Y:S01]  /*36da0*/  IMAD.X R25, R18, 0x1, R2, P3 ;  /* 0x0000000112197824 */ /* 0x000fe200018e0602 */
[----:B--2---:R-:W-:Y:S01]  /*36db0*/  IADD3 R10, P2, PT, R16, R0, RZ ;  /* 0x00000000100a7210 */ /* 0x004fe20007f5e0ff */
[----:B----4-:R-:W-:Y:S01]  /*36dc0*/  IMAD.X R15, R19, 0x1, R4, P5 ;  /* 0x00000001130f7824 */ /* 0x010fe200028e0604 */
[-C--:B------:R-:W-:Y:S02]  /*36dd0*/  IADD3 R20, P5, PT, R21, R3.reuse, RZ ;  /* 0x0000000315147210 */ /* 0x080fe40007fbe0ff */
[----:B------:R-:W-:Y:S02]  /*36de0*/  SHF.R.S32.HI R19, RZ, 0x1f, R16 ;  /* 0x0000001fff137819 */ /* 0x000fe40000011410 */
[----:B------:R0:W-:Y:S01]  /*36df0*/  STL [R1+0x10c4], R15 ;  /* 0x0010c40f01007387 */ /* 0x0001e20000100800 */
[----:B------:R-:W-:Y:S01]  /*36e00*/  IMAD.X R21, R18, 0x1, R4, P5 ;  /* 0x0000000112157824 */ /* 0x000fe200028e0604 */
[----:B------:R-:W-:Y:S02]  /*36e10*/  IADD3 R16, P5, PT, R16, R3, RZ ;  /* 0x0000000310107210 */ /* 0x000fe40007fbe0ff */
[----:B0-----:R-:W2:Y:S04]  /*36e20*/  LDL.LU.64 R14, [R1+0x2598] ;  /* 0x00259800010e7983 */ /* 0x001ea80000300a00 */
[----:B------:R0:W-:Y:S04]  /*36e30*/  STL.64 [R1+0x10b8], R24 ;  /* 0x0010b81801007387 */ /* 0x0001e80000100a00 */
[----:B0-----:R-:W3:Y:S04]  /*36e40*/  LDL.LU.64 R24, [R1+0x2590] ;  /* 0x0025900001187983 */ /* 0x001ee80000300a00 */
[----:B------:R0:W-:Y:S04]  /*36e50*/  STL [R1+0x10a8], R10 ;  /* 0x0010a80a01007387 */ /* 0x0001e80000100800 */
[----:B0-----:R-:W4:Y:S04]  /*36e60*/  LDL.LU.64 R10, [R1+0x2588] ;  /* 0x00258800010a7983 */ /* 0x001f280000300a00 */
[----:B------:R0:W-:Y:S04]  /*36e70*/  STL.64 [R1+0x10b0], R20 ;  /* 0x0010b01401007387 */ /* 0x0001e80000100a00 */
[----:B0-----:R-:W2:Y:S04]  /*36e80*/  LDL.LU.64 R20, [R1+0x2580] ;  /* 0x0025800001147983 */ /* 0x001ea80000300a00 */
[----:B------:R0:W-:Y:S04]  /*36e90*/  STL [R1+0x10a0], R16 ;  /* 0x0010a01001007387 */ /* 0x0001e80000100800 */
[----:B0-----:R-:W2:Y:S04]  /*36ea0*/  LDL.LU.64 R16, [R1+0x2578] ;  /* 0x0025780001107983 */ /* 0x001ea80000300a00 */
[----:B--2---:R0:W-:Y:S04]  /*36eb0*/  STL.64 [R1+0x2568], R16 ;  /* 0x0025681001007387 */ /* 0x0041e80000100a00 */
[----:B0-----:R-:W2:Y:S04]  /*36ec0*/  LDL.64 R16, [R1+0x10a0] ;  /* 0x0010a00001107983 */ /* 0x001ea80000100a00 */
[----:B--2---:R0:W-:Y:S04]  /*36ed0*/  STL [R1+0x2570], R16 ;  /* 0x0025701001007387 */ /* 0x0041e80000100800 */
[----:B0-----:R1:W2:Y:S04]  /*36ee0*/  LDL.64 R16, [R1+0x10a8] ;  /* 0x0010a80001107983 */ /* 0x0012a80000100a00 */
[----:B---3--:R-:W-:Y:S04]  /*36ef0*/  STL.64 [R1+0x2558], R24 ;  /* 0x0025581801007387 */ /* 0x008fe80000100a00 */
[----:B------:R0:W-:Y:S04]  /*36f00*/  STL.64 [R1+0x2560], R14 ;  /* 0x0025600e01007387 */ /* 0x0001e80000100a00 */
[----:B0-----:R-:W3:Y:S01]  /*36f10*/  LDL.LU R14, [R1+0x8a4] ;  /* 0x0008a400010e7983 */ /* 0x001ee20000300800 */
[----:B--2---:R-:W-:-:S05]  /*36f20*/  IMAD.X R17, R19, 0x1, R2, P2 ;  /* 0x0000000113117824 */ /* 0x004fca00010e0602 */
[----:B------:R0:W-:Y:S04]  /*36f30*/  STL [R1+0x10ac], R17 ;  /* 0x0010ac1101007387 */ /* 0x0001e80000100800 */
[----:B------:R1:W2:Y:S01]  /*36f40*/  LDL.LU R16, [R1+0x2570] ;  /* 0x0025700001107983 */ /* 0x0002a20000300800 */
[----:B0-----:R-:W-:-:S05]  /*36f50*/  IMAD.X R17, R19, 0x1, R4, P5 ;  /* 0x0000000113117824 */ /* 0x001fca00028e0604 */
[----:B------:R2:W-:Y:S04]  /*36f60*/  STL [R1+0x10a4], R17 ;  /* 0x0010a41101007387 */ /* 0x0005e80000100800 */
[----:B--2---:R-:W2:Y:S04]  /*36f70*/  LDL.LU.64 R16, [R1+0x2568] ;  /* 0x0025680001107983 */ /* 0x004ea80000300a00 */
[----:B------:R-:W-:Y:S01]  /*36f80*/  STL.64 [R1+0x2550], R4 ;  /* 0x0025500401007387 */ /* 0x000fe20000100a00 */
[----:B---3--:R-:W-:Y:S02]  /*36f90*/  SHF.R.S32.HI R18, RZ, 0x1f, R14 ;  /* 0x0000001fff127819 */ /* 0x008fe4000001140e */
[C---:B------:R-:W-:Y:S01]  /*36fa0*/  IADD3 R24, P3, PT, R14.reuse, R0, RZ ;  /* 0x000000000e187210 */ /* 0x040fe20007f7e0ff */
[----:B--2---:R0:W-:Y:S04]  /*36fb0*/  STL.64 [R1+0x2540], R16 ;  /* 0x0025401001007387 */ /* 0x0041e80000100a00 */
[----:B0-----:R-:W2:Y:S01]  /*36fc0*/  LDL.LU R16, [R1+0x8a0] ;  /* 0x0008a00001107983 */ /* 0x001ea20000300800 */
[----:B------:R-:W-:Y:S01]  /*36fd0*/  IADD3 R14, P5, PT, R14, R3, RZ ;  /* 0x000000030e0e7210 */ /* 0x000fe20007fbe0ff */
[----:B------:R-:W-:-:S04]  /*36fe0*/  IMAD.X R25, R18, 0x1, R2, P3 ;  /* 0x0000000112197824 */ /* 0x000fc800018e0602 */
[----:B------:R0:W-:Y:S04]  /*36ff0*/  STL [R1+0x1090], R14 ;  /* 0x0010900e01007387 */ /* 0x0001e80000100800 */
[----:B0-----:R-:W3:Y:S04]  /*37000*/  LDL.LU.64 R14, [R1+0x2560] ;  /* 0x00256000010e7983 */ /* 0x001ee80000300a00 */
[----:B------:R0:W-:Y:S04]  /*37010*/  STL.64 [R1+0x1098], R24 ;  /* 0x0010981801007387 */ /* 0x0001e80000100a00 */
[----:B0-----:R-:W3:Y:S04]  /*37020*/  LDL.LU.64 R24, [R1+0x2558] ;  /* 0x0025580001187983 */ /* 0x001ee80000300a00 */
[----:B------:R0:W-:Y:S04]  /*37030*/  STL.64 [R1+0x2548], R2 ;  /* 0x0025480201007387 */ /* 0x0001e80000100a00 */
[----:B0-----:R1:W3:Y:S01]  /*37040*/  LDL.64 R2, [R1+0x1090] ;  /* 0x0010900001027983 */ /* 0x0012e20000100a00 */
[----:B--2---:R-:W-:-:S05]  /*37050*/  IADD3 R4, P2, PT, R16, R0, RZ ;  /* 0x0000000010047210 */ /* 0x004fca0007f5e0ff */
[----:B------:R0:W-:Y:S04]  /*37060*/  STL [R1+0x1088], R4 ;  /* 0x0010880401007387 */ /* 0x0001e80000100800 */
[----:B0-----:R-:W3:Y:S02]  /*37070*/  LDL.LU.64 R4, [R1+0x2550] ;  /* 0x0025500001047983 */ /* 0x001ee40000300a00 */
[----:B---3--:R-:W-:-:S05]  /*37080*/  IMAD.X R3, R18, 0x1, R4, P5 ;  /* 0x0000000112037824 */ /* 0x008fca00028e0604 */
[----:B------:R0:W-:Y:S04]  /*37090*/  STL [R1+0x1094], R3 ;  /* 0x0010940301007387 */ /* 0x0001e80000100800 */
[----:B0-----:R-:W2:Y:S01]  /*370a0*/  LDL.LU.64 R2, [R1+0x2548] ;  /* 0x0025480001027983 */ /* 0x001ea20000300a00 */
[----:B------:R-:W-:Y:S02]  /*370b0*/  SHF.R.S32.HI R19, RZ, 0x1f, R16 ;  /* 0x0000001fff137819 */ /* 0x000fe40000011410 */
[----:B--2---:R-:W-:-:S05]  /*370c0*/  IADD3 R16, P5, PT, R16, R3, RZ ;  /* 0x0000000310107210 */ /* 0x004fca0007fbe0ff */
[----:B------:R0:W-:Y:S04]  /*370d0*/  STL [R1+0x1080], R16 ;  /* 0x0010801001007387 */ /* 0x0001e80000100800 */
[----:B0-----:R-:W2:Y:S04]  /*370e0*/  LDL.LU.64 R16, [R1+0x2540] ;  /* 0x0025400001107983 */ /* 0x001ea80000300a00 */
[----:B------:R0:W-:Y:S04]  /*370f0*/  STL.64 [R1+0x2538], R4 ;  /* 0x0025380401007387 */ /* 0x0001e80000100a00 */
[----:B0-----:R1:W3:Y:S04]  /*37100*/  LDL.64 R4, [R1+0x1088] ;  /* 0x0010880001047983 */ /* 0x0012e80000100a00 */
[----:B--2---:R0:W-:Y:S04]  /*37110*/  STL.64 [R1+0x2530], R16 ;  /* 0x0025301001007387 */ /* 0x0041e80000100a00 */
[----:B0-----:R1:W2:Y:S04]  /*37120*/  LDL.64 R16, [R1+0x1080] ;  /* 0x0010800001107983 */ /* 0x0012a80000100a00 */
[----:B------:R-:W-:Y:S01]  /*37130*/  STL.64 [R1+0x2528], R20 ;  /* 0x0025281401007387 */ /* 0x000fe20000100a00 */
[----:B---3--:R-:W-:-:S03]  /*37140*/  IMAD.X R5, R19, 0x1, R2, P2 ;  /* 0x0000000113057824 */ /* 0x008fc600010e0602 */
[----:B----4-:R0:W-:Y:S04]  /*37150*/  STL.64 [R1+0x2518], R10 ;  /* 0x0025180a01007387 */ /* 0x0101e80000100a00 */
[----:B0-----:R-:W3:Y:S04]  /*37160*/  LDL.LU R11, [R1+0x890] ;  /* 0x00089000010b7983 */ /* 0x001ee80000300800 */
[----:B------:R0:W-:Y:S04]  /*37170*/  STL.64 [R1+0x2510], R26 ;  /* 0x0025101a01007387 */ /* 0x0001e80000100a00 */
[----:B0-----:R-:W4:Y:S04]  /*37180*/  LDL.LU R26, [R1+0x880] ;  /* 0x00088000011a7983 */ /* 0x001f280000300800 */
[----:B------:R-:W-:Y:S04]  /*37190*/  STL.64 [R1+0x2520], R6 ;  /* 0x0025200601007387 */ /* 0x000fe80000100a00 */
[----:B------:R0:W-:Y:S04]  /*371a0*/  STL [R1+0x108c], R5 ;  /* 0x00108c0501007387 */ /* 0x0001e80000100800 */
[----:B0-----:R-:W2:Y:S01]  /*371b0*/  LDL.LU.64 R4, [R1+0x2538] ;  /* 0x0025380001047983 */ /* 0x001ea20000300a00 */
[----:B---3--:R-:W-:-:S02]  /*371c0*/  SHF.R.S32.HI R18, RZ, 0x1f, R11 ;  /* 0x0000001fff127819 */ /* 0x008fc4000001140b */
[----:B------:R-:W-:-:S05]  /*371d0*/  IADD3 R20, P3, PT, R11, R0, RZ ;  /* 0x000000000b147210 */ /* 0x000fca0007f7e0ff */
[----:B------:R-:W-:Y:S01]  /*371e0*/  IMAD.X R21, R18, 0x1, R2, P3 ;  /* 0x0000000112157824 */ /* 0x000fe200018e0602 */
[----:B----4-:R-:W-:Y:S01]  /*371f0*/  IADD3 R6, P2, PT, R26, R0, RZ ;  /* 0x000000001a067210 */ /* 0x010fe20007f5e0ff */
[----:B--2---:R-:W-:Y:S01]  /*37200*/  IMAD.X R17, R19, 0x1, R4, P5 ;  /* 0x0000000113117824 */ /* 0x004fe200028e0604 */
        /* <DEDUP_REMOVED lines=11> */
[----:B0-----:R-:W3:Y:S04]  /*372c0*/  LDL.LU.64 R10, [R1+0x2518] ;  /* 0x00251800010a7983 */ /* 0x001ee80000300a00 */
[----:B------:R0:W-:Y:S04]  /*372d0*/  STL [R1+0x1060], R26 ;  /* 0x0010601a01007387 */ /* 0x0001e80000100800 */
[----:B0-----:R-:W3:Y:S04]  /*372e0*/  LDL.LU.64 R26, [R1+0x2510] ;  /* 0x00251000011a7983 */ /* 0x001ee80000300a00 */
[----:B------:R0:W-:Y:S04]  /*372f0*/  STL.64 [R1+0x2508], R4 ;  /* 0x0025080401007387 */ /* 0x0001e80000100a00 */
[----:B0-----:R1:W4:Y:S04]  /*37300*/  LDL.64 R4, [R1+0x1068] ;  /* 0x0010680001047983 */ /* 0x0013280000100a00 */
[----:B--2---:R-:W-:Y:S04]  /*37310*/  STL.64 [R1+0x24f0], R16 ;  /* 0x0024f01001007387 */ /* 0x004fe80000100a00 */
[----:B------:R0:W-:Y:S04]  /*37320*/  STL.64 [R1+0x24f8], R28 ;  /* 0x0024f81c01007387 */ /* 0x0001e80000100a00 */
[----:B0-----:R-:W2:Y:S04]  /*37330*/  LDL.LU R28, [R1+0x870] ;  /* 0x00087000011c7983 */ /* 0x001ea80000300800 */
[----:B------:R0:W-:Y:S04]  /*37340*/  STL.64 [R1+0x2500], R14 ;  /* 0x0025000e01007387 */ /* 0x0001e80000100a00 */
[----:B0-----:R1:W2:Y:S04]  /*37350*/  LDL.64 R14, [R1+0x1060] ;  /* 0x00106000010e7983 */ /* 0x0012a80000100a00 */
[----:B---3--:R0:W-:Y:S04]  /*37360*/  STL.64 [R1+0x24d8], R26 ;  /* 0x0024d81a01007387 */ /* 0x0081e80000100a00 */
[----:B0-----:R-:W3:Y:S01]  /*37370*/  LDL.LU R26, [R1+0x860] ;  /* 0x00086000011a7983 */ /* 0x001ee20000300800 */
[----:B----4-:R-:W-:-:S05]  /*37380*/  IMAD.X R5, R19, 0x1, R2, P2 ;  /* 0x0000000113057824 */ /* 0x010fca00010e0602 */
[----:B------:R0:W-:Y:S04]  /*37390*/  STL [R1+0x106c], R5 ;  /* 0x00106c0501007387 */ /* 0x0001e80000100800 */
[----:B0-----:R-:W4:Y:S01]  /*373a0*/  LDL.LU.64 R4, [R1+0x2508] ;  /* 0x0025080001047983 */ /* 0x001f220000300a00 */
[----:B--2---:R-:W-:Y:S02]  /*373b0*/  SHF.R.S32.HI R18, RZ, 0x1f, R28 ;  /* 0x0000001fff127819 */ /* 0x004fe4000001141c */
[----:B------:R-:W-:-:S05]  /*373c0*/  IADD3 R16, P3, PT, R28, R0, RZ ;  /* 0x000000001c107210 */ /* 0x000fca0007f7e0ff */
[----:B------:R-:W-:Y:S02]  /*373d0*/  IMAD.X R17, R18, 0x1, R2, P3 ;  /* 0x0000000112117824 */ /* 0x000fe400018e0602 */
[----:B----4-:R-:W-:Y:S01]  /*373e0*/  IMAD.X R15, R19, 0x1, R4, P5 ;  /* 0x00000001130f7824 */ /* 0x010fe200028e0604 */
[----:B------:R-:W-:-:S04]  /*373f0*/  IADD3 R28, P5, PT, R28, R3, RZ ;  /* 0x000000031c1c7210 */ /* 0x000fc80007fbe0ff */
[----:B------:R0:W-:Y:S04]  /*37400*/  STL [R1+0x1064], R15 ;  /* 0x0010640f01007387 */ /* 0x0001e80000100800 */
[----:B0-----:R-:W2:Y:S04]  /*37410*/  LDL.LU.64 R14, [R1+0x2500] ;  /* 0x00250000010e7983 */ /* 0x001ea80000300a00 */
[----:B------:R3:W-:Y:S04]  /*37420*/  STL.64 [R1+0x24e8], R4 ;  /* 0x0024e80401007387 */ /* 0x0007e80000100a00 */
[----:B------:R0:W-:Y:S01]  /*37430*/  STL [R1+0x1050], R28 ;  /* 0x0010501c01007387 */ /* 0x0001e20000100800 */
[----:B---3--:R-:W-:-:S03]  /*37440*/  IADD3 R4, P2, PT, R26, R0, RZ ;  /* 0x000000001a047210 */ /* 0x008fc60007f5e0ff */
[----:B0-----:R-:W3:Y:S04]  /*37450*/  LDL.LU.64 R28, [R1+0x24f8] ;  /* 0x0024f800011c7983 */ /* 0x001ee80000300a00 */
[----:B------:R0:W-:Y:S04]  /*37460*/  STL.64 [R1+0x1058], R16 ;  /* 0x0010581001007387 */ /* 0x0001e80000100a00 */
[----:B0-----:R-:W4:Y:S04]  /*37470*/  LDL.LU.64 R16, [R1+0x24f0] ;  /* 0x0024f00001107983 */ /* 0x001f280000300a00 */
[----:B------:R0:W-:Y:S04]  /*37480*/  STL.64 [R1+0x24e0], R2 ;  /* 0x0024e00201007387 */ /* 0x0001e80000100a00 */
[----:B0-----:R1:W2:Y:S04]  /*37490*/  LDL.64 R2, [R1+0x1050] ;  /* 0x0010500001027983 */ /* 0x0012a80000100a00 */
[----:B------:R0:W-:Y:S04]  /*374a0*/  STL [R1+0x1048], R4 ;  /* 0x0010480401007387 */ /* 0x0001e80000100800 */
[----:B0-----:R-:W2:Y:S02]  /*374b0*/  LDL.LU.64 R4, [R1+0x24e8] ;  /* 0x0024e80001047983 */ /* 0x001ea40000300a00 */
[----:B--2---:R-:W-:-:S05]  /*374c0*/  IMAD.X R3, R18, 0x1, R4, P5 ;  /* 0x0000000112037824 */ /* 0x004fca00028e0604 */
[----:B------:R0:W-:Y:S04]  /*374d0*/  STL [R1+0x1054], R3 ;  /* 0x0010540301007387 */ /* 0x0001e80000100800 */
[----:B0-----:R-:W2:Y:S01]  /*374e0*/  LDL.LU.64 R2, [R1+0x24e0] ;  /* 0x0024e00001027983 */ /* 0x001ea20000300a00 */
[----:B------:R-:W-:Y:S02]  /*374f0*/  SHF.R.S32.HI R19, RZ, 0x1f, R26 ;  /* 0x0000001fff137819 */ /* 0x000fe4000001141a */
[----:B--2---:R-:W-:-:S05]  /*37500*/  IADD3 R26, P5, PT, R26, R3, RZ ;  /* 0x000000031a1a7210 */ /* 0x004fca0007fbe0ff */
[----:B------:R0:W-:Y:S04]  /*37510*/  STL [R1+0x1040], R26 ;  /* 0x0010401a01007387 */ /* 0x0001e80000100800 */
[----:B0-----:R-:W2:Y:S04]  /*37520*/  LDL.LU.64 R26, [R1+0x24d8] ;  /* 0x0024d800011a7983 */ /* 0x001ea80000300a00 */
[----:B--2---:R0:W-:Y:S04]  /*37530*/  STL.64 [R1+0x24c8], R26 ;  /* 0x0024c81a01007387 */ /* 0x0041e80000100a00 */
[----:B0-----:R-:W2:Y:S04]  /*37540*/  LDL.64 R26, [R1+0x1040] ;  /* 0x00104000011a7983 */ /* 0x001ea80000100a00 */
[----:B--2---:R0:W-:Y:S04]  /*37550*/  STL [R1+0x24d0], R26 ;  /* 0x0024d01a01007387 */ /* 0x0041e80000100800 */
[----:B0-----:R1:W2:Y:S04]  /*37560*/  LDL.64 R26, [R1+0x1048] ;  /* 0x00104800011a7983 */ /* 0x0012a80000100a00 */
[----:B----4-:R-:W-:Y:S04]  /*37570*/  STL.64 [R1+0x24c0], R16 ;  /* 0x0024c01001007387 */ /* 0x010fe80000100a00 */
[----:B------:R0:W-:Y:S04]  /*37580*/  STL.64 [R1+0x24b0], R22 ;  /* 0x0024b01601007387 */ /* 0x0001e80000100a00 */
[----:B0-----:R-:W4:Y:S01]  /*37590*/  LDL.LU R23, [R1+0x850] ;  /* 0x0008500001177983 */ /* 0x001f220000300800 */
[----:B--2---:R-:W-:-:S05]  /*375a0*/  IMAD.X R27, R19, 0x1, R2, P2 ;  /* 0x00000001131b7824 */ /* 0x004fca00010e0602 */
[----:B------:R0:W-:Y:S04]  /*375b0*/  STL [R1+0x104c], R27 ;  /* 0x00104c1b01007387 */ /* 0x0001e80000100800 */
[----:B------:R1:W2:Y:S01]  /*375c0*/  LDL.LU R26, [R1+0x24d0] ;  /* 0x0024d000011a7983 */ /* 0x0002a20000300800 */
[----:B0-----:R-:W-:-:S05]  /*375d0*/  IMAD.X R27, R19, 0x1, R4, P5 ;  /* 0x00000001131b7824 */ /* 0x001fca00028e0604 */
[----:B------:R2:W-:Y:S04]  /*375e0*/  STL [R1+0x1044], R27 ;  /* 0x0010441b01007387 */ /* 0x0005e80000100800 */
[----:B--2---:R-:W2:Y:S04]  /*375f0*/  LDL.LU.64 R26, [R1+0x24c8] ;  /* 0x0024c800011a7983 */ /* 0x004ea80000300a00 */
[----:B------:R-:W-:Y:S01]  /*37600*/  STL.64 [R1+0x24b8], R4 ;  /* 0x0024b80401007387 */ /* 0x000fe20000100a00 */
[----:B----4-:R-:W-:-:S03]  /*37610*/  SHF.R.S32.HI R18, RZ, 0x1f, R23 ;  /* 0x0000001fff127819 */ /* 0x010fc60000011417 */
[----:B--2---:R0:W-:Y:S04]  /*37620*/  STL.64 [R1+0x24a8], R26 ;  /* 0x0024a81a01007387 */ /* 0x0041e80000100a00 */
[----:B0-----:R-:W2:Y:S01]  /*37630*/  LDL.LU R26, [R1+0x840] ;  /* 0x00084000011a7983 */ /* 0x001ea20000300800 */
[----:B------:R-:W-:-:S05]  /*37640*/  IADD3 R16, P3, PT, R23, R0, RZ ;  /* 0x0000000017107210 */ /* 0x000fca0007f7e0ff */
[----:B------:R-:W-:-:S05]  /*37650*/  IMAD.X R17, R18, 0x1, R2, P3 ;  /* 0x0000000112117824 */ /* 0x000fca00018e0602 */
[----:B------:R0:W-:Y:S04]  /*37660*/  STL.64 [R1+0x1038], R16 ;  /* 0x0010381001007387 */ /* 0x0001e80000100a00 */
[----:B0-----:R-:W4:Y:S01]  /*37670*/  LDL.LU.64 R16, [R1+0x24c0] ;  /* 0x0024c00001107983 */ /* 0x001f220000300a00 */
[----:B--2---:R-:W-:-:S05]  /*37680*/  IADD3 R4, P2, PT, R26, R0, RZ ;  /* 0x000000001a047210 */ /* 0x004fca0007f5e0ff */
[----:B------:R0:W-:Y:S04]  /*37690*/  STL [R1+0x1028], R4 ;  /* 0x0010280401007387 */ /* 0x0001e80000100800 */
[----:B0-----:R-:W2:Y:S01]  /*376a0*/  LDL.LU.64 R4, [R1+0x24b8] ;  /* 0x0024b80001047983 */ /* 0x001ea20000300a00 */
[----:B------:R-:W-:Y:S02]  /*376b0*/  IADD3 R22, P5, PT, R23, R3, RZ ;  /* 0x0000000317167210 */ /* 0x000fe40007fbe0ff */
[----:B------:R-:W-:-:S03]  /*376c0*/  SHF.R.S32.HI R19, RZ, 0x1f, R26 ;  /* 0x0000001fff137819 */ /* 0x000fc6000001141a */
[----:B--2---:R-:W-:Y:S01]  /*376d0*/  IMAD.X R23, R18, 0x1, R4, P5 ;  /* 0x0000000112177824 */ /* 0x004fe200028e0604 */
[----:B------:R-:W-:-:S04]  /*376e0*/  IADD3 R26, P5, PT, R26, R3, RZ ;  /* 0x000000031a1a7210 */ /* 0x000fc80007fbe0ff */
[----:B------:R0:W-:Y:S04]  /*376f0*/  STL.64 [R1+0x1030], R22 ;  /* 0x0010301601007387 */ /* 0x0001e80000100a00 */
[----:B0-----:R-:W2:Y:S04]  /*37700*/  LDL.LU.64 R22, [R1+0x24b0] ;  /* 0x0024b00001167983 */ /* 0x001ea80000300a00 */
        /* <DEDUP_REMOVED lines=8> */
[----:B------:R0:W-:Y:S04]  /*37790*/  STL.64 [R1+0x2480], R14 ;  /* 0x0024800e01007387 */ /* 0x0001e80000100a00 */
[----:B0-----:R-:W3:Y:S04]  /*377a0*/  LDL.LU R15, [R1+0x830] ;  /* 0x00083000010f7983 */ /* 0x001ee80000300800 */
[----:B------:R-:W-:Y:S04]  /*377b0*/  STL.64 [R1+0x2488], R10 ;  /* 0x0024880a01007387 */ /* 0x000fe80000100a00 */
[----:B------:R0:W-:Y:S04]  /*377c0*/  STL.64 [R1+0x2478], R22 ;  /* 0x0024781601007387 */ /* 0x0001e80000100a00 */
[----:B0-----:R-:W2:Y:S04]  /*377d0*/  LDL.LU R22, [R1+0x820] ;  /* 0x0008200001167983 */ /* 0x001ea80000300800 */
[----:B------:R0:W-:Y:S04]  /*377e0*/  STL [R1+0x102c], R5 ;  /* 0x00102c0501007387 */ /* 0x0001e80000100800 */
[----:B0-----:R-:W2:Y:S02]  /*377f0*/  LDL.LU.64 R4, [R1+0x24a0] ;  /* 0x0024a00001047983 */ /* 0x001ea40000300a00 */
[----:B--2---:R-:W-:-:S05]  /*37800*/  IMAD.X R27, R19, 0x1, R4, P5 ;  /* 0x00000001131b7824 */ /* 0x004fca00028e0604 */
[----:B------:R0:W-:Y:S04]  /*37810*/  STL [R1+0x1024], R27 ;  /* 0x0010241b01007387 */ /* 0x0001e80000100800 */
[----:B0-----:R-:W2:Y:S01]  /*37820*/  LDL.LU.64 R26, [R1+0x2498] ;  /* 0x00249800011a7983 */ /* 0x001ea20000300a00 */
[----:B---3--:R-:W-:Y:S02]  /*37830*/  SHF.R.S32.HI R18, RZ, 0x1f, R15 ;  /* 0x0000001fff127819 */ /* 0x008fe4000001140f */
[C---:B------:R-:W-:Y:S02]  /*37840*/  IADD3 R24, P3, PT, R15.reuse, R0, RZ ;  /* 0x000000000f187210 */ /* 0x040fe40007f7e0ff */
[----:B------:R-:W-:-:S03]  /*37850*/  IADD3 R14, P5, PT, R15, R3, RZ ;  /* 0x000000030f0e7210 */ /* 0x000fc60007fbe0ff */
[----:B------:R-:W-:Y:S01]  /*37860*/  IMAD.X R25, R18, 0x1, R2, P3 ;  /* 0x0000000112197824 */ /* 0x000fe200018e0602 */
[----:B------:R-:W-:Y:S01]  /*37870*/  IADD3 R10, P2, PT, R22, R0, RZ ;  /* 0x00000000160a7210 */ /* 0x000fe20007f5e0ff */
[----:B------:R-:W-:Y:S01]  /*37880*/  IMAD.X R15, R18, 0x1, R4, P5 ;  /* 0x00000001120f7824 */ /* 0x000fe200028e0604 */
[----:B------:R-:W-:Y:S02]  /*37890*/  SHF.R.S32.HI R19, RZ, 0x1f, R22 ;  /* 0x0000001fff137819 */ /* 0x000fe40000011416 */
[----:B------:R0:W-:Y:S01]  /*378a0*/  STL.64 [R1+0x1018], R24 ;  /* 0x0010181801007387 */ /* 0x0001e20000100a00 */
[----:B------:R-:W-:-:S03]  /*378b0*/  IADD3 R22, P5, PT, R22, R3, RZ ;  /* 0x0000000316167210 */ /* 0x000fc60007fbe0ff */
[----:B0-----:R-:W3:Y:S04]  /*378c0*/  LDL.LU.64 R24, [R1+0x2490] ;  /* 0x0024900001187983 */ /* 0x001ee80000300a00 */
[----:B------:R0:W-:Y:S04]  /*378d0*/  STL [R1+0x1008], R10 ;  /* 0x0010080a01007387 */ /* 0x0001e80000100800 */
[----:B0-----:R-:W3:Y:S04]  /*378e0*/  LDL.LU.64 R10, [R1+0x2488] ;  /* 0x00248800010a7983 */ /* 0x001ee80000300a00 */
[----:B------:R0:W-:Y:S04]  /*378f0*/  STL.64 [R1+0x1010], R14 ;  /* 0x0010100e01007387 */ /* 0x0001e80000100a00 */
[----:B0-----:R-:W3:Y:S04]  /*37900*/  LDL.LU.64 R14, [R1+0x2480] ;  /* 0x00248000010e7983 */ /* 0x001ee80000300a00 */
[----:B------:R0:W-:Y:S04]  /*37910*/  STL [R1+0x1000], R22 ;  /* 0x0010001601007387 */ /* 0x0001e80000100800 */
[----:B0-----:R-:W3:Y:S04]  /*37920*/  LDL.LU.64 R22, [R1+0x2478] ;  /* 0x0024780001167983 */ /* 0x001ee80000300a00 */
[----:B------:R0:W-:Y:S04]  /*37930*/  STL.64 [R1+0x2470], R4 ;  /* 0x0024700401007387 */ /* 0x0001e80000100a00 */
[----:B0-----:R1:W3:Y:S04]  /*37940*/  LDL.64 R4, [R1+0x1008] ;  /* 0x0010080001047983 */ /* 0x0012e80000100a00 */
[----:B--2---:R0:W-:Y:S04]  /*37950*/  STL.64 [R1+0x2468], R26 ;  /* 0x0024681a01007387 */ /* 0x0041e80000100a00 */
[----:B0-----:R1:W2:Y:S04]  /*37960*/  LDL.64 R26, [R1+0x1000] ;  /* 0x00100000011a7983 */ /* 0x0012a80000100a00 */
[----:B------:R0:W-:Y:S04]  /*37970*/  STL.64 [R1+0x2448], R20 ;  /* 0x0024481401007387 */ /* 0x0001e80000100a00 */
[----:B0-----:R-:W2:Y:S01]  /*37980*/  LDL.LU R20, [R1+0x800] ;  /* 0x0008000001147983 */ /* 0x001ea20000300800 */
[----:B---3--:R-:W-:-:S03]  /*37990*/  IMAD.X R5, R19, 0x1, R2, P2 ;  /* 0x0000000113057824 */ /* 0x008fc600010e0602 */
[----:B--2---:R-:W-:Y:S04]  /*379a0*/  STL.64 [R1+0x2460], R20 ;  /* 0x0024601401007387 */ /* 0x004fe80000100a00 */
[----:B------:R0:W-:Y:S04]  /*379b0*/  STL.64 [R1+0x2450], R14 ;  /* 0x0024500e01007387 */ /* 0x0001e80000100a00 */
[----:B0-----:R-:W2:Y:S04]  /*379c0*/  LDL.LU R15, [R1+0x810] ;  /* 0x00081000010f7983 */ /* 0x001ea80000300800 */
[----:B------:R-:W-:Y:S04]  /*379d0*/  STL.64 [R1+0x2458], R10 ;  /* 0x0024580a01007387 */ /* 0x000fe80000100a00 */
[----:B------:R0:W-:Y:S04]  /*379e0*/  STL [R1+0x100c], R5 ;  /* 0x00100c0501007387 */ /* 0x0001e80000100800 */
[----:B0-----:R-:W3:Y:S01]  /*379f0*/  LDL.LU.64 R4, [R1+0x2470] ;  /* 0x0024700001047983 */ /* 0x001ee20000300a00 */
[----:B--2---:R-:W-:-:S02]  /*37a00*/  SHF.R.S32.HI R18, RZ, 0x1f, R15 ;  /* 0x0000001fff127819 */ /* 0x004fc4000001140f */
[----:B------:R-:W-:-:S05]  /*37a10*/  IADD3 R20, P3, PT, R15, R0, RZ ;  /* 0x000000000f147210 */ /* 0x000fca0007f7e0ff */
[----:B------:R-:W-:Y:S02]  /*37a20*/  IMAD.X R21, R18, 0x1, R2, P3 ;  /* 0x0000000112157824 */ /* 0x000fe400018e0602 */
[----:B---3--:R-:W-:-:S05]  /*37a30*/  IMAD.X R27, R19, 0x1, R4, P5 ;  /* 0x00000001131b7824 */ /* 0x008fca00028e0604 */
[----:B------:R0:W-:Y:S04]  /*37a40*/  STL [R1+0x1004], R27 ;  /* 0x0010041b01007387 */ /* 0x0001e80000100800 */
[----:B0-----:R-:W2:Y:S04]  /*37a50*/  LDL.LU.64 R26, [R1+0x2468] ;  /* 0x00246800011a7983 */ /* 0x001ea80000300a00 */
[----:B------:R0:W-:Y:S04]  /*37a60*/  STL.64 [R1+0xff8], R20 ;  /* 0x000ff81401007387 */ /* 0x0001e80000100a00 */
[----:B0-----:R-:W3:Y:S01]  /*37a70*/  LDL.LU.64 R20, [R1+0x2460] ;  /* 0x0024600001147983 */ /* 0x001ee20000300a00 */
[----:B------:R-:W-:-:S05]  /*37a80*/  IADD3 R14, P5, PT, R15, R3, RZ ;  /* 0x000000030f0e7210 */ /* 0x000fca0007fbe0ff */
[----:B------:R-:W-:Y:S01]  /*37a90*/  IMAD.X R15, R18, 0x1, R4, P5 ;  /* 0x00000001120f7824 */ /* 0x000fe200028e0604 */
[----:B---3--:R-:W-:-:S05]  /*37aa0*/  IADD3 R10, P2, PT, R20, R0, RZ ;  /* 0x00000000140a7210 */ /* 0x008fca0007f5e0ff */
[----:B------:R0:W-:Y:S04]  /*37ab0*/  STL [R1+0xfe8], R10 ;  /* 0x000fe80a01007387 */ /* 0x0001e80000100800 */
[----:B0-----:R-:W3:Y:S04]  /*37ac0*/  LDL.LU.64 R10, [R1+0x2458] ;  /* 0x00245800010a7983 */ /* 0x001ee80000300a00 */
[----:B------:R0:W-:Y:S04]  /*37ad0*/  STL.64 [R1+0xff0], R14 ;  /* 0x000ff00e01007387 */ /* 0x0001e80000100a00 */
[----:B0-----:R-:W2:Y:S01]  /*37ae0*/  LDL.LU.64 R14, [R1+0x2450] ;  /* 0x00245000010e7983 */ /* 0x001ea20000300a00 */
[----:B------:R-:W-:-:S02]  /*37af0*/  SHF.R.S32.HI R19, RZ, 0x1f, R20 ;  /* 0x0000001fff137819 */ /* 0x000fc40000011414 */
[----:B------:R-:W-:-:S05]  /*37b00*/  IADD3 R20, P5, PT, R20, R3, RZ ;  /* 0x0000000314147210 */ /* 0x000fca0007fbe0ff */
[----:B------:R0:W-:Y:S04]  /*37b10*/  STL [R1+0xfe0], R20 ;  /* 0x000fe01401007387 */ /* 0x0001e80000100800 */
[----:B0-----:R-:W3:Y:S04]  /*37b20*/  LDL.LU.64 R20, [R1+0x2448] ;  /* 0x0024480001147983 */ /* 0x001ee80000300a00 */
[----:B--2---:R-:W-:Y:S04]  /*37b30*/  STL.64 [R1+0x2430], R14 ;  /* 0x0024300e01007387 */ /* 0x004fe80000100a00 */
[----:B------:R0:W-:Y:S04]  /*37b40*/  STL.64 [R1+0x2440], R4 ;  /* 0x0024400401007387 */ /* 0x0001e80000100a00 */
[----:B0-----:R1:W2:Y:S04]  /*37b50*/  LDL.64 R4, [R1+0xfe8] ;  /* 0x000fe80001047983 */ /* 0x0012a80000100a00 */
[----:B------:R0:W-:Y:S04]  /*37b60*/  STL.64 [R1+0x2420], R26 ;  /* 0x0024201a01007387 */ /* 0x0001e80000100a00 */
[----:B0-----:R-:W3:Y:S04]  /*37b70*/  LDL.LU R27, [R1+0x7f0] ;  /* 0x0007f000011b7983 */ /* 0x001ee80000300800 */
[----:B----4-:R0:W-:Y:S04]  /*37b80*/  STL.64 [R1+0x2438], R16 ;  /* 0x0024381001007387 */ /* 0x0101e80000100a00 */
[----:B0-----:R1:W4:Y:S04]  /*37b90*/  LDL.64 R16, [R1+0xfe0] ;  /* 0x000fe00001107983 */ /* 0x0013280000100a00 */
[----:B------:R0:W-:Y:S04]  /*37ba0*/  STL.64 [R1+0x2418], R28 ;  /* 0x0024181c01007387 */ /* 0x0001e80000100a00 */
[----:B0-----:R-:W4:Y:S04]  /*37bb0*/  LDL.LU R28, [R1+0x7e0] ;  /* 0x0007e000011c7983 */ /* 0x001f280000300800 */
[----:B------:R-:W-:Y:S01]  /*37bc0*/  STL.64 [R1+0x2428], R6 ;  /* 0x0024280601007387 */ /* 0x000fe20000100a00 */
[----:B--2---:R-:W-:-:S05]  /*37bd0*/  IMAD.X R5, R19, 0x1, R2, P2 ;  /* 0x0000000113057824 */ /* 0x004fca00010e0602 */
[----:B------:R0:W-:Y:S04]  /*37be0*/  STL [R1+0xfec], R5 ;  /* 0x000fec0501007387 */ /* 0x0001e80000100800 */
[----:B0-----:R-:W2:Y:S01]  /*37bf0*/  LDL.LU.64 R4, [R1+0x2440] ;  /* 0x0024400001047983 */ /* 0x001ea20000300a00 */
[----:B---3--:R-:W-:Y:S02]  /*37c00*/  SHF.R.S32.HI R18, RZ, 0x1f, R27 ;  /* 0x0000001fff127819 */ /* 0x008fe4000001141b */
        /* <DEDUP_REMOVED lines=18> */
[----:B------:R-:W-:Y:S04]  /*37d30*/  STL.64 [R1+0x2400], R12 ;  /* 0x0024000c01007387 */ /* 0x000fe80000100a00 */
[----:B------:R0:W-:Y:S04]  /*37d40*/  STL.64 [R1+0x2408], R22 ;  /* 0x0024081601007387 */ /* 0x0001e80000100a00 */
[----:B0-----:R-:W2:Y:S04]  /*37d50*/  LDL.64 R22, [R1+0xfc0] ;  /* 0x000fc00001167983 */ /* 0x001ea80000100a00 */
[----:B--2---:R0:W-:Y:S04]  /*37d60*/  STL [R1+0x2410], R22 ;  /* 0x0024101601007387 */ /* 0x0041e80000100800 */
[----:B0-----:R1:W2:Y:S04]  /*37d70*/  LDL.64 R22, [R1+0xfc8] ;  /* 0x000fc80001167983 */ /* 0x0012a80000100a00 */
[----:B------:R0:W-:Y:S04]  /*37d80*/  STL.64 [R1+0x23e8], R8 ;  /* 0x0023e80801007387 */ /* 0x0001e80000100a00 */
[----:B0-----:R-:W3:Y:S04]  /*37d90*/  LDL.LU R8, [R1+0x7c0] ;  /* 0x0007c00001087983 */ /* 0x001ee80000300800 */
[----:B------:R0:W-:Y:S04]  /*37da0*/  STL.64 [R1+0x23f0], R26 ;  /* 0x0023f01a01007387 */ /* 0x0001e80000100a00 */
[----:B0-----:R-:W3:Y:S04]  /*37db0*/  LDL.LU R27, [R1+0x7d0] ;  /* 0x0007d000011b7983 */ /* 0x001ee80000300800 */
[----:B------:R-:W-:Y:S01]  /*37dc0*/  STL.64 [R1+0x23f8], R16 ;  /* 0x0023f81001007387 */ /* 0x000fe20000100a00 */
[----:B--2---:R-:W-:-:S05]  /*37dd0*/  IMAD.X R23, R19, 0x1, R2, P2 ;  /* 0x0000000113177824 */ /* 0x004fca00010e0602 */
[----:B------:R0:W-:Y:S04]  /*37de0*/  STL [R1+0xfcc], R23 ;  /* 0x000fcc1701007387 */ /* 0x0001e80000100800 */
[----:B------:R1:W2:Y:S01]  /*37df0*/  LDL.LU R22, [R1+0x2410] ;  /* 0x0024100001167983 */ /* 0x0002a20000300800 */
[----:B0-----:R-:W-:-:S05]  /*37e00*/  IMAD.X R23, R19, 0x1, R4, P5 ;  /* 0x0000000113177824 */ /* 0x001fca00028e0604 */
[----:B------:R2:W-:Y:S01]  /*37e10*/  STL [R1+0xfc4], R23 ;  /* 0x000fc41701007387 */ /* 0x0005e20000100800 */
[----:B---3--:R-:W-:Y:S02]  /*37e20*/  SHF.R.S32.HI R18, RZ, 0x1f, R27 ;  /* 0x0000001fff127819 */ /* 0x008fe4000001141b */
[----:B------:R-:W-:-:S05]  /*37e30*/  IADD3 R12, P3, PT, R27, R0, RZ ;  /* 0x000000001b0c7210 */ /* 0x000fca0007f7e0ff */
[----:B------:R-:W-:Y:S01]  /*37e40*/  IMAD.X R13, R18, 0x1, R2, P3 ;  /* 0x00000001120d7824 */ /* 0x000fe200018e0602 */
[----:B--2---:R-:W2:Y:S04]  /*37e50*/  LDL.LU.64 R22, [R1+0x2408] ;  /* 0x0024080001167983 */ /* 0x004ea80000300a00 */
[----:B------:R0:W-:Y:S04]  /*37e60*/  STL.64 [R1+0xfb8], R12 ;  /* 0x000fb80c01007387 */ /* 0x0001e80000100a00 */
[----:B0-----:R-:W3:Y:S01]  /*37e70*/  LDL.LU.64 R12, [R1+0x2400] ;  /* 0x00240000010c7983 */ /* 0x001ee20000300a00 */
[----:B------:R-:W-:-:S02]  /*37e80*/  IADD3 R26, P5, PT, R27, R3, RZ ;  /* 0x000000031b1a7210 */ /* 0x000fc40007fbe0ff */
[----:B------:R-:W-:Y:S02]  /*37e90*/  IADD3 R16, P2, PT, R8, R0, RZ ;  /* 0x0000000008107210 */ /* 0x000fe40007f5e0ff */
[----:B------:R-:W-:Y:S01]  /*37ea0*/  SHF.R.S32.HI R19, RZ, 0x1f, R8 ;  /* 0x0000001fff137819 */ /* 0x000fe20000011408 */
[----:B------:R-:W-:Y:S01]  /*37eb0*/  IMAD.X R27, R18, 0x1, R4, P5 ;  /* 0x00000001121b7824 */ /* 0x000fe200028e0604 */
[----:B------:R-:W-:Y:S01]  /*37ec0*/  IADD3 R8, P5, PT, R8, R3, RZ ;  /* 0x0000000308087210 */ /* 0x000fe20007fbe0ff */
[----:B------:R0:W-:Y:S04]  /*37ed0*/  STL [R1+0xfa8], R16 ;  /* 0x000fa81001007387 */ /* 0x0001e80000100800 */
[----:B0-----:R-:W2:Y:S04]  /*37ee0*/  LDL.LU.64 R16, [R1+0x23f8] ;  /* 0x0023f80001107983 */ /* 0x001ea80000300a00 */
[----:B------:R0:W-:Y:S04]  /*37ef0*/  STL.64 [R1+0xfb0], R26 ;  /* 0x000fb01a01007387 */ /* 0x0001e80000100a00 */
[----:B0-----:R-:W4:Y:S04]  /*37f00*/  LDL.LU.64 R26, [R1+0x23f0] ;  /* 0x0023f000011a7983 */ /* 0x001f280000300a00 */
[----:B------:R0:W-:Y:S04]  /*37f10*/  STL [R1+0xfa0], R8 ;  /* 0x000fa00801007387 */ /* 0x0001e80000100800 */
[----:B0-----:R-:W4:Y:S04]  /*37f20*/  LDL.LU.64 R8, [R1+0x23e8] ;  /* 0x0023e80001087983 */ /* 0x001f280000300a00 */
[----:B------:R0:W-:Y:S04]  /*37f30*/  STL.64 [R1+0x23e0], R28 ;  /* 0x0023e01c01007387 */ /* 0x0001e80000100a00 */
[----:B0-----:R1:W4:Y:S04]  /*37f40*/  LDL.64 R28, [R1+0xfa8] ;  /* 0x000fa800011c7983 */ /* 0x0013280000100a00 */
[----:B------:R0:W-:Y:S04]  /*37f50*/  STL.64 [R1+0x23d8], R24 ;  /* 0x0023d81801007387 */ /* 0x0001e80000100a00 */
[----:B0-----:R1:W4:Y:S04]  /*37f60*/  LDL.64 R24, [R1+0xfa0] ;  /* 0x000fa00001187983 */ /* 0x0013280000100a00 */
[----:B---3--:R0:W-:Y:S04]  /*37f70*/  STL.64 [R1+0x23c0], R12 ;  /* 0x0023c00c01007387 */ /* 0x0081e80000100a00 */
[----:B0-----:R-:W3:Y:S04]  /*37f80*/  LDL.LU R13, [R1+0x7b4] ;  /* 0x0007b400010d7983 */ /* 0x001ee80000300800 */
[----:B------:R-:W-:Y:S04]  /*37f90*/  STL.64 [R1+0x23c8], R14 ;  /* 0x0023c80e01007387 */ /* 0x000fe80000100a00 */
[----:B------:R-:W-:Y:S04]  /*37fa0*/  STL [R1+0x23d0], R15 ;  /* 0x0023d00f01007387 */ /* 0x000fe80000100800 */
[----:B--2---:R0:W-:Y:S04]  /*37fb0*/  STL.64 [R1+0x23b8], R22 ;  /* 0x0023b81601007387 */ /* 0x0041e80000100a00 */
[----:B0-----:R-:W2:Y:S01]  /*37fc0*/  LDL.LU R22, [R1+0x7b0] ;  /* 0x0007b00001167983 */ /* 0x001ea20000300800 */
[----:B----4-:R-:W-:-:S05]  /*37fd0*/  IMAD.X R29, R19, 0x1, R2, P2 ;  /* 0x00000001131d7824 */ /* 0x010fca00010e0602 */
[----:B------:R0:W-:Y:S04]  /*37fe0*/  STL [R1+0xfac], R29 ;  /* 0x000fac1d01007387 */ /* 0x0001e80000100800 */
[----:B0-----:R-:W4:Y:S01]  /*37ff0*/  LDL.LU.64 R28, [R1+0x23e0] ;  /* 0x0023e000011c7983 */ /* 0x001f220000300a00 */
[----:B------:R-:W-:-:S05]  /*38000*/  IMAD.X R25, R19, 0x1, R4, P5 ;  /* 0x0000000113197824 */ /* 0x000fca00028e0604 */
[----:B------:R0:W-:Y:S04]  /*38010*/  STL [R1+0xfa4], R25 ;  /* 0x000fa41901007387 */ /* 0x0001e80000100800 */
[----:B0-----:R-:W4:Y:S01]  /*38020*/  LDL.LU.64 R24, [R1+0x23d8] ;  /* 0x0023d80001187983 */ /* 0x001f220000300a00 */
[----:B---3--:R-:W-:Y:S02]  /*38030*/  SHF.R.S32.HI R18, RZ, 0x1f, R13 ;  /* 0x0000001fff127819 */ /* 0x008fe4000001140d */
[----:B------:R-:W-:-:S05]  /*38040*/  IADD3 R14, P3, PT, R13, R0, RZ ;  /* 0x000000000d0e7210 */ /* 0x000fca0007f7e0ff */
[----:B------:R-:W-:-:S05]  /*38050*/  IMAD.X R15, R18, 0x1, R2, P3 ;  /* 0x00000001120f7824 */ /* 0x000fca00018e0602 */
[----:B------:R0:W-:Y:S04]  /*38060*/  STL.64 [R1+0xf98], R14 ;  /* 0x000f980e01007387 */ /* 0x0001e80000100a00 */
[----:B0-----:R1:W3:Y:S01]  /*38070*/  LDL.LU R15, [R1+0x23d0] ;  /* 0x0023d000010f7983 */ /* 0x0012e20000300800 */
[-C--:B------:R-:W-:Y:S02]  /*38080*/  IADD3 R12, P5, PT, R13, R3.reuse, RZ ;  /* 0x000000030d0c7210 */ /* 0x080fe40007fbe0ff */
[----:B--2---:R-:W-:Y:S02]  /*38090*/  IADD3 R14, P2, PT, R22, R0, RZ ;  /* 0x00000000160e7210 */ /* 0x004fe40007f5e0ff */
[----:B------:R-:W-:Y:S01]  /*380a0*/  SHF.R.S32.HI R19, RZ, 0x1f, R22 ;  /* 0x0000001fff137819 */ /* 0x000fe20000011416 */
[----:B------:R-:W-:Y:S01]  /*380b0*/  IMAD.X R13, R18, 0x1, R4, P5 ;  /* 0x00000001120d7824 */ /* 0x000fe200028e0604 */
[----:B------:R-:W-:Y:S01]  /*380c0*/  IADD3 R22, P5, PT, R22, R3, RZ ;  /* 0x0000000316167210 */ /* 0x000fe20007fbe0ff */
[----:B------:R3:W-:Y:S04]  /*380d0*/  STL [R1+0xf88], R14 ;  /* 0x000f880e01007387 */ /* 0x0007e80000100800 */
[----:B---3--:R-:W2:Y:S04]  /*380e0*/  LDL.LU.64 R14, [R1+0x23c8] ;  /* 0x0023c800010e7983 */ /* 0x008ea80000300a00 */
[----:B------:R0:W-:Y:S04]  /*380f0*/  STL.64 [R1+0xf90], R12 ;  /* 0x000f900c01007387 */ /* 0x0001e80000100a00 */
[----:B0-----:R-:W3:Y:S04]  /*38100*/  LDL.LU.64 R12, [R1+0x23c0] ;  /* 0x0023c000010c7983 */ /* 0x001ee80000300a00 */
[----:B------:R0:W-:Y:S04]  /*38110*/  STL [R1+0xf80], R22 ;  /* 0x000f801601007387 */ /* 0x0001e80000100800 */
[----:B0-----:R-:W2:Y:S04]  /*38120*/  LDL.LU.64 R22, [R1+0x23b8] ;  /* 0x0023b80001167983 */ /* 0x001ea80000300a00 */
[----:B------:R-:W-:Y:S04]  /*38130*/  STL.64 [R1+0x2398], R16 ;  /* 0x0023981001007387 */ /* 0x000fe80000100a00 */
[----:B----4-:R0:W-:Y:S04]  /*38140*/  STL.64 [R1+0x23a0], R28 ;  /* 0x0023a01c01007387 */ /* 0x0101e80000100a00 */
[----:B0-----:R-:W4:Y:S04]  /*38150*/  LDL.LU R28, [R1+0x7a0] ;  /* 0x0007a000011c7983 */ /* 0x001f280000300800 */
[----:B------:R0:W-:Y:S04]  /*38160*/  STL.64 [R1+0x23a8], R24 ;  /* 0x0023a81801007387 */ /* 0x0001e80000100a00 */
        /* <DEDUP_REMOVED lines=9> */
[----:B----4-:R-:W-:Y:S02]  /*38200*/  SHF.R.S32.HI R18, RZ, 0x1f, R28 ;  /* 0x0000001fff127819 */ /* 0x010fe4000001141c */
[C---:B------:R-:W-:Y:S01]  /*38210*/  IADD3 R16, P3, PT, R28.reuse, R0, RZ ;  /* 0x000000001c107210 */ /* 0x040fe20007f7e0ff */
[----:B0-----:R-:W-:Y:S01]  /*38220*/  IMAD.X R25, R19, 0x1, R4, P5 ;  /* 0x0000000113197824 */ /* 0x001fe200028e0604 */
[----:B------:R-:W-:-:S03]  /*38230*/  IADD3 R28, P5, PT, R28, R3, RZ ;  /* 0x000000031c1c7210 */ /* 0x000fc60007fbe0ff */
[----:B------:R-:W-:Y:S01]  /*38240*/  IMAD.X R17, R18, 0x1, R2, P3 ;  /* 0x0000000112117824 */ /* 0x000fe200018e0602 */
[----:B------:R2:W-:Y:S04]  /*38250*/  STL [R1+0xf84], R25 ;  /* 0x000f841901007387 */ /* 0x0005e80000100800 */
[----:B--2---:R-:W2:Y:S04]  /*38260*/  LDL.LU.64 R24, [R1+0x23a8] ;  /* 0x0023a80001187983 */ /* 0x004ea80000300a00 */
[----:B------:R0:W-:Y:S04]  /*38270*/  STL [R1+0xf70], R28 ;  /* 0x000f701c01007387 */ /* 0x0001e80000100800 */
[----:B0-----:R-:W4:Y:S04]  /*38280*/  LDL.LU.64 R28, [R1+0x23a0] ;  /* 0x0023a000011c7983 */ /* 0x001f280000300a00 */
        /* <DEDUP_REMOVED lines=18> */
[----:B--2---:R-:W2:Y:S04]  /*383b0*/  LDL R27, [R1+0x780] ;  /* 0x00078000011b7983 */ /* 0x004ea80000100800 */
[----:B------:R0:W-:Y:S04]  /*383c0*/  STL.64 [R1+0x2368], R24 ;  /* 0x0023681801007387 */ /* 0x0001e80000100a00 */
[----:B0-----:R-:W3:Y:S01]  /*383d0*/  LDL.LU R25, [R1+0x780] ;  /* 0x0007800001197983 */ /* 0x001ee20000300800 */
[----:B--2---:R-:W-:-:S02]  /*383e0*/  SHF.R.S32.HI R18, RZ, 0x1f, R27 ;  /* 0x0000001fff127819 */ /* 0x004fc4000001141b */
[----:B------:R-:W-:Y:S01]  /*383f0*/  IADD3 R24, P3, PT, R27, R0, RZ ;  /* 0x000000001b187210 */ /* 0x000fe20007f7e0ff */
[----:B------:R-:W-:-:S05]  /*38400*/  IMAD.X R27, R19, 0x1, R2, P2 ;  /* 0x00000001131b7824 */ /* 0x000fca00010e0602 */
[----:B------:R0:W-:Y:S04]  /*38410*/  STL [R1+0xf6c], R27 ;  /* 0x000f6c1b01007387 */ /* 0x0001e80000100800 */
[----:B------:R1:W2:Y:S01]  /*38420*/  LDL.LU R26, [R1+0x2378] ;  /* 0x00237800011a7983 */ /* 0x0002a20000300800 */
[----:B0-----:R-:W-:-:S03]  /*38430*/  IMAD.X R27, R19, 0x1, R4, P5 ;  /* 0x00000001131b7824 */ /* 0x001fc600028e0604 */
[----:B------:R0:W-:Y:S04]  /*38440*/  STL.64 [R1+0x2350], R16 ;  /* 0x0023501001007387 */ /* 0x0001e80000100a00 */
[----:B0-----:R-:W3:Y:S04]  /*38450*/  LDL.LU R16, [R1+0x770] ;  /* 0x0007700001107983 */ /* 0x001ee80000300800 */
[----:B------:R2:W-:Y:S04]  /*38460*/  STL [R1+0xf64], R27 ;  /* 0x000f641b01007387 */ /* 0x0005e80000100800 */
[----:B--2---:R-:W2:Y:S04]  /*38470*/  LDL.LU.64 R26, [R1+0x2370] ;  /* 0x00237000011a7983 */ /* 0x004ea80000300a00 */
[----:B------:R3:W-:Y:S02]  /*38480*/  STL.64 [R1+0x2360], R4 ;  /* 0x0023600401007387 */ /* 0x0007e40000100a00 */
[----:B---3--:R-:W-:-:S02]  /*38490*/  IADD3 R4, P2, PT, R16, R0, RZ ;  /* 0x0000000010047210 */ /* 0x008fc40007f5e0ff */
[----:B--2---:R0:W-:Y:S02]  /*384a0*/  STL.64 [R1+0x2358], R26 ;  /* 0x0023581a01007387 */ /* 0x0041e40000100a00 */
[----:B0-----:R-:W-:Y:S01]  /*384b0*/  IADD3 R26, P5, PT, R25, R3, RZ ;  /* 0x00000003191a7210 */ /* 0x001fe20007fbe0ff */
[----:B------:R-:W-:-:S05]  /*384c0*/  IMAD.X R25, R18, 0x1, R2, P3 ;  /* 0x0000000112197824 */ /* 0x000fca00018e0602 */
[----:B------:R0:W-:Y:S04]  /*384d0*/  STL.64 [R1+0xf58], R24 ;  /* 0x000f581801007387 */ /* 0x0001e80000100a00 */
[----:B0-----:R-:W2:Y:S04]  /*384e0*/  LDL.LU.64 R24, [R1+0x2368] ;  /* 0x0023680001187983 */ /* 0x001ea80000300a00 */
[----:B------:R0:W-:Y:S04]  /*384f0*/  STL [R1+0xf48], R4 ;  /* 0x000f480401007387 */ /* 0x0001e80000100800 */
[----:B0-----:R-:W3:Y:S01]  /*38500*/  LDL.LU.64 R4, [R1+0x2360] ;  /* 0x0023600001047983 */ /* 0x001ee20000300a00 */
[----:B------:R-:W-:Y:S01]  /*38510*/  SHF.R.S32.HI R19, RZ, 0x1f, R16 ;  /* 0x0000001fff137819 */ /* 0x000fe20000011410 */
[----:B---3--:R-:W-:Y:S01]  /*38520*/  IMAD.X R27, R18, 0x1, R4, P5 ;  /* 0x00000001121b7824 */ /* 0x008fe200028e0604 */
[----:B------:R-:W-:-:S04]  /*38530*/  IADD3 R16, P5, PT, R16, R3, RZ ;  /* 0x0000000310107210 */ /* 0x000fc80007fbe0ff */
[----:B------:R0:W-:Y:S04]  /*38540*/  STL.64 [R1+0xf50], R26 ;  /* 0x000f501a01007387 */ /* 0x0001e80000100a00 */
[----:B0-----:R-:W3:Y:S04]  /*38550*/  LDL.LU.64 R26, [R1+0x2358] ;  /* 0x00235800011a7983 */ /* 0x001ee80000300a00 */
[----:B------:R0:W-:Y:S04]  /*38560*/  STL [R1+0xf40], R16 ;  /* 0x000f401001007387 */ /* 0x0001e80000100800 */
[----:B0-----:R-:W3:Y:S04]  /*38570*/  LDL.LU.64 R16, [R1+0x2350] ;  /* 0x0023500001107983 */ /* 0x001ee80000300a00 */
[----:B------:R0:W-:Y:S04]  /*38580*/  STL.64 [R1+0x2348], R4 ;  /* 0x0023480401007387 */ /* 0x0001e80000100a00 */
[----:B0-----:R1:W3:Y:S04]  /*38590*/  LDL.64 R4, [R1+0xf48] ;  /* 0x000f480001047983 */ /* 0x0012e80000100a00 */
[----:B------:R0:W-:Y:S04]  /*385a0*/  STL.64 [R1+0x2340], R10 ;  /* 0x0023400a01007387 */ /* 0x0001e80000100a00 */
[----:B0-----:R1:W4:Y:S04]  /*385b0*/  LDL.64 R10, [R1+0xf40] ;  /* 0x000f4000010a7983 */ /* 0x0013280000100a00 */
[----:B--2---:R-:W-:Y:S04]  /*385c0*/  STL.64 [R1+0x2338], R24 ;  /* 0x0023381801007387 */ /* 0x004fe80000100a00 */
[----:B------:R0:W-:Y:S04]  /*385d0*/  STL.64 [R1+0x2328], R12 ;  /* 0x0023280c01007387 */ /* 0x0001e80000100a00 */
[----:B0-----:R-:W2:Y:S04]  /*385e0*/  LDL.LU R13, [R1+0x760] ;  /* 0x00076000010d7983 */ /* 0x001ea80000300800 */
[----:B------:R-:W-:Y:S04]  /*385f0*/  STL.64 [R1+0x2330], R22 ;  /* 0x0023301601007387 */ /* 0x000fe80000100a00 */
[----:B------:R0:W-:Y:S04]  /*38600*/  STL.64 [R1+0x2320], R14 ;  /* 0x0023200e01007387 */ /* 0x0001e80000100a00 */
[----:B0-----:R-:W4:Y:S01]  /*38610*/  LDL.LU R14, [R1+0x750] ;  /* 0x00075000010e7983 */ /* 0x001f220000300800 */
[----:B---3--:R-:W-:-:S05]  /*38620*/  IMAD.X R5, R19, 0x1, R2, P2 ;  /* 0x0000000113057824 */ /* 0x008fca00010e0602 */
[----:B------:R0:W-:Y:S04]  /*38630*/  STL [R1+0xf4c], R5 ;  /* 0x000f4c0501007387 */ /* 0x0001e80000100800 */
[----:B0-----:R-:W3:Y:S01]  /*38640*/  LDL.LU.64 R4, [R1+0x2348] ;  /* 0x0023480001047983 */ /* 0x001ee20000300a00 */
[----:B--2---:R-:W-:Y:S02]  /*38650*/  SHF.R.S32.HI R18, RZ, 0x1f, R13 ;  /* 0x0000001fff127819 */ /* 0x004fe4000001140d */
[----:B------:R-:W-:-:S05]  /*38660*/  IADD3 R24, P3, PT, R13, R0, RZ ;  /* 0x000000000d187210 */ /* 0x000fca0007f7e0ff */
[----:B------:R-:W-:Y:S01]  /*38670*/  IMAD.X R25, R18, 0x1, R2, P3 ;  /* 0x0000000112197824 */ /* 0x000fe200018e0602 */
[----:B----4-:R-:W-:Y:S01]  /*38680*/  IADD3 R22, P2, PT, R14, R0, RZ ;  /* 0x000000000e167210 */ /* 0x010fe20007f5e0ff */
[----:B---3--:R-:W-:Y:S01]  /*38690*/  IMAD.X R11, R19, 0x1, R4, P5 ;  /* 0x00000001130b7824 */ /* 0x008fe200028e0604 */
        /* <DEDUP_REMOVED lines=14> */
[----:B------:R0:W-:Y:S04]  /*38780*/  STL.64 [R1+0x2318], R4 ;  /* 0x0023180401007387 */ /* 0x0001e80000100a00 */
[----:B0-----:R1:W3:Y:S04]  /*38790*/  LDL.64 R4, [R1+0xf28] ;  /* 0x000f280001047983 */ /* 0x0012e80000100a00 */
[----:B------:R0:W-:Y:S04]  /*387a0*/  STL.64 [R1+0x2310], R6 ;  /* 0x0023100601007387 */ /* 0x0001e80000100a00 */
[----:B0-----:R1:W4:Y:S04]  /*387b0*/  LDL.64 R6, [R1+0xf20] ;  /* 0x000f200001067983 */ /* 0x0013280000100a00 */
[----:B------:R-:W-:Y:S04]  /*387c0*/  STL.64 [R1+0x2308], R28 ;  /* 0x0023081c01007387 */ /* 0x000fe80000100a00 */
[----:B--2---:R0:W-:Y:S04]  /*387d0*/  STL.64 [R1+0x22f0], R14 ;  /* 0x0022f00e01007387 */ /* 0x0041e80000100a00 */
[----:B0-----:R-:W2:Y:S01]  /*387e0*/  LDL.LU R14, [R1+0x730] ;  /* 0x00073000010e7983 */ /* 0x001ea20000300800 */
[----:B---3--:R-:W-:-:S03]  /*387f0*/  IMAD.X R5, R19, 0x1, R2, P2 ;  /* 0x0000000113057824 */ /* 0x008fc600010e0602 */
[----:B------:R0:W-:Y:S04]  /*38800*/  STL.64 [R1+0x22f8], R12 ;  /* 0x0022f80c01007387 */ /* 0x0001e80000100a00 */
[----:B0-----:R-:W3:Y:S04]  /*38810*/  LDL.LU R13, [R1+0x740] ;  /* 0x00074000010d7983 */ /* 0x001ee80000300800 */
[----:B----4-:R-:W-:Y:S04]  /*38820*/  STL.64 [R1+0x2300], R22 ;  /* 0x0023001601007387 */ /* 0x010fe80000100a00 */
[----:B------:R0:W-:Y:S04]  /*38830*/  STL [R1+0xf2c], R5 ;  /* 0x000f2c0501007387 */ /* 0x0001e80000100800 */
[----:B0-----:R-:W4:Y:S01]  /*38840*/  LDL.LU.64 R4, [R1+0x2318] ;  /* 0x0023180001047983 */ /* 0x001f220000300a00 */
[----:B--2---:R-:W-:-:S02]  /*38850*/  IADD3 R22, P2, PT, R14, R0, RZ ;  /* 0x000000000e167210 */ /* 0x004fc40007f5e0ff */
[----:B---3--:R-:W-:Y:S02]  /*38860*/  SHF.R.S32.HI R18, RZ, 0x1f, R13 ;  /* 0x0000001fff127819 */ /* 0x008fe4000001140d */
[----:B------:R-:W-:-:S05]  /*38870*/  IADD3 R28, P3, PT, R13, R0, RZ ;  /* 0x000000000d1c7210 */ /* 0x000fca0007f7e0ff */
[C---:B------:R-:W-:Y:S02]  /*38880*/  IMAD.X R29, R18.reuse, 0x1, R2, P3 ;  /* 0x00000001121d7824 */ /* 0x040fe400018e0602 */
        /* <DEDUP_REMOVED lines=15> */
[----:B--2---:R-:W-:Y:S04]  /*38980*/  STL.64 [R1+0x22d8], R14 ;  /* 0x0022d80e01007387 */ /* 0x004fe80000100a00 */
[----:B------:R0:W-:Y:S04]  /*38990*/  STL.64 [R1+0x22e8], R4 ;  /* 0x0022e80401007387 */ /* 0x0001e80000100a00 */
[----:B0-----:R1:W2:Y:S04]  /*389a0*/  LDL.64 R4, [R1+0xf08] ;  /* 0x000f080001047983 */ /* 0x0012a80000100a00 */
[----:B------:R0:W-:Y:S04]  /*389b0*/  STL.64 [R1+0x22e0], R16 ;  /* 0x0022e01001007387 */ /* 0x0001e80000100a00 */
[----:B0-----:R1:W3:Y:S04]  /*389c0*/  LDL.64 R16, [R1+0xf00] ;  /* 0x000f000001107983 */ /* 0x0012e80000100a00 */
[----:B------:R0:W-:Y:S04]  /*389d0*/  STL.64 [R1+0x22c0], R12 ;  /* 0x0022c00c01007387 */ /* 0x0001e80000100a00 */
[----:B0-----:R-:W3:Y:S04]  /*389e0*/  LDL.LU R12, [R1+0x710] ;  /* 0x00071000010c7983 */ /* 0x001ee80000300800 */
[----:B------:R0:W-:Y:S04]  /*389f0*/  STL.64 [R1+0x22c8], R24 ;  /* 0x0022c81801007387 */ /* 0x0001e80000100a00 */
[----:B0-----:R-:W3:Y:S01]  /*38a00*/  LDL.LU R24, [R1+0x720] ;  /* 0x0007200001187983 */ /* 0x001ee20000300800 */
[----:B--2---:R-:W-:-:S05]  /*38a10*/  IMAD.X R5, R19, 0x1, R2, P2 ;  /* 0x0000000113057824 */ /* 0x004fca00010e0602 */
[----:B------:R0:W-:Y:S04]  /*38a20*/  STL [R1+0xf0c], R5 ;  /* 0x000f0c0501007387 */ /* 0x0001e80000100800 */
[----:B0-----:R-:W2:Y:S01]  /*38a30*/  LDL.LU.64 R4, [R1+0x22e8] ;  /* 0x0022e80001047983 */ /* 0x001ea20000300a00 */
[----:B---3--:R-:W-:Y:S02]  /*38a40*/  SHF.R.S32.HI R18, RZ, 0x1f, R24 ;  /* 0x0000001fff127819 */ /* 0x008fe40000011418 */
[----:B------:R-:W-:-:S05]  /*38a50*/  IADD3 R14, P3, PT, R24, R0, RZ ;  /* 0x00000000180e7210 */ /* 0x000fca0007f7e0ff */
[----:B------:R-:W-:Y:S02]  /*38a60*/  IMAD.X R15, R18, 0x1, R2, P3 ;  /* 0x00000001120f7824 */ /* 0x000fe400018e0602 */
[----:B--2---:R-:W-:Y:S01]  /*38a70*/  IMAD.X R17, R19, 0x1, R4, P5 ;  /* 0x0000000113117824 */ /* 0x004fe200028e0604 */
[----:B------:R-:W-:-:S04]  /*38a80*/  IADD3 R24, P5, PT, R24, R3, RZ ;  /* 0x0000000318187210 */ /* 0x000fc80007fbe0ff */
[----:B------:R0:W-:Y:S04]  /*38a90*/  STL [R1+0xf04], R17 ;  /* 0x000f041101007387 */ /* 0x0001e80000100800 */
[----:B0-----:R-:W2:Y:S04]  /*38aa0*/  LDL.LU.64 R16, [R1+0x22e0] ;  /* 0x0022e00001107983 */ /* 0x001ea80000300a00 */
[----:B------:R0:W-:Y:S04]  /*38ab0*/  STL [R1+0x22d0], R24 ;  /* 0x0022d01801007387 */ /* 0x0001e80000100800 */
[----:B------:R3:W-:Y:S01]  /*38ac0*/  STL.64 [R1+0xef8], R14 ;  /* 0x000ef80e01007387 */ /* 0x0007e20000100a00 */
[----:B0-----:R-:W-:-:S03]  /*38ad0*/  IADD3 R24, P2, PT, R12, R0, RZ ;  /* 0x000000000c187210 */ /* 0x001fc60007f5e0ff */
[----:B---3--:R-:W3:Y:S04]  /*38ae0*/  LDL.LU.64 R14, [R1+0x22d8] ;  /* 0x0022d800010e7983 */ /* 0x008ee80000300a00 */
[----:B------:R0:W-:Y:S04]  /*38af0*/  STL [R1+0xee8], R24 ;  /* 0x000ee81801007387 */ /* 0x0001e80000100800 */
[----:B0-----:R-:W2:Y:S01]  /*38b00*/  LDL.LU R24, [R1+0x22d0] ;  /* 0x0022d00001187983 */ /* 0x001ea20000300800 */
[----:B------:R-:W-:Y:S01]  /*38b10*/  IMAD.X R25, R18, 0x1, R4, P5 ;  /* 0x0000000112197824 */ /* 0x000fe200028e0604 */
[----:B------:R-:W-:-:S02]  /*38b20*/  SHF.R.S32.HI R19, RZ, 0x1f, R12 ;  /* 0x0000001fff137819 */ /* 0x000fc4000001140c */
[----:B------:R-:W-:Y:S02]  /*38b30*/  IADD3 R12, P5, PT, R12, R3, RZ ;  /* 0x000000030c0c7210 */ /* 0x000fe40007fbe0ff */
[----:B--2---:R0:W-:Y:S04]  /*38b40*/  STL.64 [R1+0xef0], R24 ;  /* 0x000ef01801007387 */ /* 0x0041e80000100a00 */
[----:B0-----:R-:W2:Y:S04]  /*38b50*/  LDL.LU.64 R24, [R1+0x22c8] ;  /* 0x0022c80001187983 */ /* 0x001ea80000300a00 */
[----:B------:R0:W-:Y:S04]  /*38b60*/  STL [R1+0xee0], R12 ;  /* 0x000ee00c01007387 */ /* 0x0001e80000100800 */
[----:B0-----:R-:W2:Y:S04]  /*38b70*/  LDL.LU.64 R12, [R1+0x22c0] ;  /* 0x0022c000010c7983 */ /* 0x001ea80000300a00 */
[----:B--2---:R0:W-:Y:S04]  /*38b80*/  STL.64 [R1+0x22b0], R12 ;  /* 0x0022b00c01007387 */ /* 0x0041e80000100a00 */
[----:B0-----:R-:W2:Y:S04]  /*38b90*/  LDL.64 R12, [R1+0xee0] ;  /* 0x000ee000010c7983 */ /* 0x001ea80000100a00 */
[----:B--2---:R0:W-:Y:S04]  /*38ba0*/  STL [R1+0x22b8], R12 ;  /* 0x0022b80c01007387 */ /* 0x0041e80000100800 */
[----:B0-----:R1:W2:Y:S04]  /*38bb0*/  LDL.64 R12, [R1+0xee8] ;  /* 0x000ee800010c7983 */ /* 0x0012a80000100a00 */
[----:B------:R-:W-:Y:S04]  /*38bc0*/  STL.64 [R1+0x22a8], R16 ;  /* 0x0022a81001007387 */ /* 0x000fe80000100a00 */
[----:B------:R0:W-:Y:S04]  /*38bd0*/  STL.64 [R1+0x2290], R28 ;  /* 0x0022901c01007387 */ /* 0x0001e80000100a00 */
[----:B0-----:R-:W3:Y:S04]  /*38be0*/  LDL.LU R28, [R1+0x6f0] ;  /* 0x0006f000011c7983 */ /* 0x001ee80000300800 */
[----:B------:R0:W-:Y:S04]  /*38bf0*/  STL.64 [R1+0x2298], R24 ;  /* 0x0022981801007387 */ /* 0x0001e80000100a00 */
[----:B0-----:R-:W3:Y:S01]  /*38c00*/  LDL.LU R25, [R1+0x700] ;  /* 0x0007000001197983 */ /* 0x001ee20000300800 */
[----:B--2---:R-:W-:-:S05]  /*38c10*/  IMAD.X R13, R19, 0x1, R2, P2 ;  /* 0x00000001130d7824 */ /* 0x004fca00010e0602 */
[----:B------:R0:W-:Y:S04]  /*38c20*/  STL [R1+0xeec], R13 ;  /* 0x000eec0d01007387 */ /* 0x0001e80000100800 */
[----:B------:R1:W2:Y:S01]  /*38c30*/  LDL.LU R12, [R1+0x22b8] ;  /* 0x0022b800010c7983 */ /* 0x0002a20000300800 */
[----:B0-----:R-:W-:-:S05]  /*38c40*/  IMAD.X R13, R19, 0x1, R4, P5 ;  /* 0x00000001130d7824 */ /* 0x001fca00028e0604 */
[----:B------:R2:W-:Y:S01]  /*38c50*/  STL [R1+0xee4], R13 ;  /* 0x000ee40d01007387 */ /* 0x0005e20000100800 */
[----:B---3--:R-:W-:Y:S02]  /*38c60*/  SHF.R.S32.HI R18, RZ, 0x1f, R25 ;  /* 0x0000001fff127819 */ /* 0x008fe40000011419 */
[C---:B------:R-:W-:Y:S02]  /*38c70*/  IADD3 R16, P3, PT, R25.reuse, R0, RZ ;  /* 0x0000000019107210 */ /* 0x040fe40007f7e0ff */
[----:B------:R-:W-:-:S03]  /*38c80*/  IADD3 R24, P5, PT, R25, R3, RZ ;  /* 0x0000000319187210 */ /* 0x000fc60007fbe0ff */
[C---:B------:R-:W-:Y:S02]  /*38c90*/  IMAD.X R17, R18.reuse, 0x1, R2, P3 ;  /* 0x0000000112117824 */ /* 0x040fe400018e0602 */
[----:B------:R-:W-:Y:S01]  /*38ca0*/  IMAD.X R25, R18, 0x1, R4, P5 ;  /* 0x0000000112197824 */ /* 0x000fe200028e0604 */
[----:B--2---:R-:W2:Y:S04]  /*38cb0*/  LDL.LU.64 R12, [R1+0x22b0] ;  /* 0x0022b000010c7983 */ /* 0x004ea80000300a00 */
[----:B------:R0:W-:Y:S04]  /*38cc0*/  STL.64 [R1+0x22a0], R20 ;  /* 0x0022a01401007387 */ /* 0x0001e80000100a00 */
[----:B------:R3:W-:Y:S01]  /*38cd0*/  STL.64 [R1+0xed8], R16 ;  /* 0x000ed81001007387 */ /* 0x0007e20000100a00 */
[----:B0-----:R-:W-:-:S03]  /*38ce0*/  IADD3 R20, P2, PT, R28, R0, RZ ;  /* 0x000000001c147210 */ /* 0x001fc60007f5e0ff */
[----:B---3--:R-:W3:Y:S04]  /*38cf0*/  LDL.LU.64 R16, [R1+0x22a8] ;  /* 0x0022a80001107983 */ /* 0x008ee80000300a00 */
[----:B------:R0:W-:Y:S04]  /*38d00*/  STL [R1+0xec8], R20 ;  /* 0x000ec81401007387 */ /* 0x0001e80000100800 */
[----:B0-----:R-:W2:Y:S04]  /*38d10*/  LDL.LU.64 R20, [R1+0x22a0] ;  /* 0x0022a00001147983 */ /* 0x001ea80000300a00 */
[----:B------:R0:W-:Y:S04]  /*38d20*/  STL.64 [R1+0xed0], R24 ;  /* 0x000ed01801007387 */ /* 0x0001e80000100a00 */
[----:B0-----:R-:W2:Y:S01]  /*38d30*/  LDL.LU.64 R24, [R1+0x2298] ;  /* 0x0022980001187983 */ /* 0x001ea20000300a00 */
[----:B------:R-:W-:-:S02]  /*38d40*/  SHF.R.S32.HI R19, RZ, 0x1f, R28 ;  /* 0x0000001fff137819 */ /* 0x000fc4000001141c */
[----:B------:R-:W-:-:S05]  /*38d50*/  IADD3 R28, P5, PT, R28, R3, RZ ;  /* 0x000000031c1c7210 */ /* 0x000fca0007fbe0ff */
[----:B------:R0:W-:Y:S04]  /*38d60*/  STL [R1+0xec0], R28 ;  /* 0x000ec01c01007387 */ /* 0x0001e80000100800 */
[----:B0-----:R-:W3:Y:S04]  /*38d70*/  LDL.LU.64 R28, [R1+0x2290] ;  /* 0x00229000011c7983 */ /* 0x001ee80000300a00 */
[----:B--2---:R0:W-:Y:S04]  /*38d80*/  STL.64 [R1+0x2288], R24 ;  /* 0x0022881801007387 */ /* 0x0041e80000100a00 */
[----:B0-----:R1:W2:Y:S04]  /*38d90*/  LDL.64 R24, [R1+0xec8] ;  /* 0x000ec80001187983 */ /* 0x0012a80000100a00 */
[----:B------:R0:W-:Y:S04]  /*38da0*/  STL.64 [R1+0x2268], R14 ;  /* 0x0022680e01007387 */ /* 0x0001e80000100a00 */
[----:B0-----:R-:W4:Y:S04]  /*38db0*/  LDL.LU R15, [R1+0x6e0] ;  /* 0x0006e000010f7983 */ /* 0x001f280000300800 */
[----:B---3--:R-:W-:Y:S04]  /*38dc0*/  STL.64 [R1+0x2270], R16 ;  /* 0x0022701001007387 */ /* 0x008fe80000100a00 */
[----:B------:R-:W-:Y:S04]  /*38dd0*/  STL [R1+0x2278], R17 ;  /* 0x0022781101007387 */ /* 0x000fe80000100800 */
[----:B------:R0:W-:Y:S04]  /*38de0*/  STL.64 [R1+0x2280], R10 ;  /* 0x0022800a01007387 */ /* 0x0001e80000100a00 */
[----:B0-----:R1:W3:Y:S04]  /*38df0*/  LDL.64 R10, [R1+0xec0] ;  /* 0x000ec000010a7983 */ /* 0x0012e80000100a00 */
[----:B------:R0:W-:Y:S04]  /*38e00*/  STL.64 [R1+0x2260], R28 ;  /* 0x0022601c01007387 */ /* 0x0001e80000100a00 */
[----:B0-----:R-:W3:Y:S01]  /*38e10*/  LDL.LU R28, [R1+0x6d0] ;  /* 0x0006d000011c7983 */ /* 0x001ee20000300800 */
[----:B--2---:R-:W-:-:S05]  /*38e20*/  IMAD.X R25, R19, 0x1, R2, P2 ;  /* 0x0000000113197824 */ /* 0x004fca00010e0602 */
[----:B------:R0:W-:Y:S04]  /*38e30*/  STL [R1+0xecc], R25 ;  /* 0x000ecc1901007387 */ /* 0x0001e80000100800 */
[----:B0-----:R-:W2:Y:S01]  /*38e40*/  LDL.LU.64 R24, [R1+0x2288] ;  /* 0x0022880001187983 */ /* 0x001ea20000300a00 */
[----:B----4-:R-:W-:Y:S02]  /*38e50*/  SHF.R.S32.HI R18, RZ, 0x1f, R15 ;  /* 0x0000001fff127819 */ /* 0x010fe4000001140f */
[----:B------:R-:W-:-:S05]  /*38e60*/  IADD3 R16, P3, PT, R15, R0, RZ ;  /* 0x000000000f107210 */ /* 0x000fca0007f7e0ff */
[----:B------:R-:W-:Y:S02]  /*38e70*/  IMAD.X R17, R18, 0x1, R2, P3 ;  /* 0x0000000112117824 */ /* 0x000fe400018e0602 */
[----:B---3--:R-:W-:-:S05]  /*38e80*/  IMAD.X R11, R19, 0x1, R4, P5 ;  /* 0x00000001130b7824 */ /* 0x008fca00028e0604 */
[----:B------:R0:W-:Y:S04]  /*38e90*/  STL [R1+0xec4], R11 ;  /* 0x000ec40b01007387 */ /* 0x0001e80000100800 */
[----:B0-----:R-:W3:Y:S04]  /*38ea0*/  LDL.LU.64 R10, [R1+0x2280] ;  /* 0x00228000010a7983 */ /* 0x001ee80000300a00 */
[----:B------:R0:W-:Y:S04]  /*38eb0*/  STL.64 [R1+0xeb8], R16 ;  /* 0x000eb81001007387 */ /* 0x0001e80000100a00 */
[----:B0-----:R1:W4:Y:S01]  /*38ec0*/  LDL.LU R17, [R1+0x2278] ;  /* 0x0022780001117983 */ /* 0x0013220000300800 */
[----:B------:R-:W-:-:S02]  /*38ed0*/  IADD3 R14, P5, PT, R15, R3, RZ ;  /* 0x000000030f0e7210 */ /* 0x000fc40007fbe0ff */
[----:B------:R-:W-:Y:S02]  /*38ee0*/  IADD3 R16, P2, PT, R28, R0, RZ ;  /* 0x000000001c107210 */ /* 0x000fe40007f5e0ff */
[----:B------:R-:W-:Y:S01]  /*38ef0*/  SHF.R.S32.HI R19, RZ, 0x1f, R28 ;  /* 0x0000001fff137819 */ /* 0x000fe2000001141c */
[----:B------:R-:W-:Y:S01]  /*38f00*/  IMAD.X R15, R18, 0x1, R4, P5 ;  /* 0x00000001120f7824 */ /* 0x000fe200028e0604 */
[----:B------:R-:W-:Y:S01]  /*38f10*/  IADD3 R28, P5, PT, R28, R3, RZ ;  /* 0x000000031c1c7210 */ /* 0x000fe20007fbe0ff */
[----:B------:R4:W-:Y:S04]  /*38f20*/  STL [R1+0xea8], R16 ;  /* 0x000ea81001007387 */ /* 0x0009e80000100800 */
[----:B----4-:R-:W4:Y:S04]  /*38f30*/  LDL.LU.64 R16, [R1+0x2270] ;  /* 0x0022700001107983 */ /* 0x010f280000300a00 */
[----:B------:R0:W-:Y:S04]  /*38f40*/  STL.64 [R1+0xeb0], R14 ;  /* 0x000eb00e01007387 */ /* 0x0001e80000100a00 */
[----:B0-----:R-:W2:Y:S04]  /*38f50*/  LDL.LU.64 R14, [R1+0x2268] ;  /* 0x00226800010e7983 */ /* 0x001ea80000300a00 */
[----:B------:R0:W-:Y:S04]  /*38f60*/  STL [R1+0xea0], R28 ;  /* 0x000ea01c01007387 */ /* 0x0001e80000100800 */
[----:B0-----:R-:W2:Y:S04]  /*38f70*/  LDL.LU.64 R28, [R1+0x2260] ;  /* 0x00226000011c7983 */ /* 0x001ea80000300a00 */
[----:B--2---:R-:W-:Y:S04]  /*38f80*/  STL.64 [R1+0x2240], R28 ;  /* 0x0022401c01007387 */ /* 0x004fe80000100a00 */
[----:B------:R0:W-:Y:S04]  /*38f90*/  STL.64 [R1+0x2248], R12 ;  /* 0x0022480c01007387 */ /* 0x0001e80000100a00 */
[----:B0-----:R-:W2:Y:S04]  /*38fa0*/  LDL.LU R12, [R1+0x6c4] ;  /* 0x0006c400010c7983 */ /* 0x001ea80000300800 */
[----:B------:R0:W-:Y:S04]  /*38fb0*/  STL.64 [R1+0x2250], R24 ;  /* 0x0022501801007387 */ /* 0x0001e80000100a00 */
[----:B0-----:R-:W2:Y:S04]  /*38fc0*/  LDL.64 R24, [R1+0xea0] ;  /* 0x000ea00001187983 */ /* 0x001ea80000100a00 */
[----:B--2---:R0:W-:Y:S04]  /*38fd0*/  STL [R1+0x2258], R24 ;  /* 0x0022581801007387 */ /* 0x0041e80000100800 */
[----:B0-----:R1:W2:Y:S01]  /*38fe0*/  LDL.64 R24, [R1+0xea8] ;  /* 0x000ea80001187983 */ /* 0x0012a20000100a00 */
[----:B------:R-:W-:Y:S01]  /*38ff0*/  SHF.R.S32.HI R18, RZ, 0x1f, R12 ;  /* 0x0000001fff127819 */ /* 0x000fe2000001140c */
[----:B--2---:R-:W-:-:S05]  /*39000*/  IMAD.X R25, R19, 0x1, R2, P2 ;  /* 0x0000000113197824 */ /* 0x004fca00010e0602 */
[----:B------:R0:W-:Y:S04]  /*39010*/  STL [R1+0xeac], R25 ;  /* 0x000eac1901007387 */ /* 0x0001e80000100800 */
[----:B------:R1:W2:Y:S01]  /*39020*/  LDL.LU R24, [R1+0x2258] ;  /* 0x0022580001187983 */ /* 0x0002a20000300800 */
[C---:B------:R-:W-:Y:S01]  /*39030*/  IADD3 R28, P3, PT, R12.reuse, R0, RZ ;  /* 0x000000000c1c7210 */ /* 0x040fe20007f7e0ff */
[----:B0-----:R-:W-:Y:S01]  /*39040*/  IMAD.X R25, R19, 0x1, R4, P5 ;  /* 0x0000000113197824 */ /* 0x001fe200028e0604 */
[----:B------:R-:W-:-:S03]  /*39050*/  IADD3 R12, P5, PT, R12, R3, RZ ;  /* 0x000000030c0c7210 */ /* 0x000fc60007fbe0ff */
[----:B------:R-:W-:Y:S01]  /*39060*/  IMAD.X R29, R18, 0x1, R2, P3 ;  /* 0x00000001121d7824 */ /* 0x000fe200018e0602 */
[----:B------:R2:W-:Y:S04]  /*39070*/  STL [R1+0xea4], R25 ;  /* 0x000ea41901007387 */ /* 0x0005e80000100800 */
[----:B--2---:R-:W2:Y:S04]  /*39080*/  LDL.LU.64 R24, [R1+0x2250] ;  /* 0x0022500001187983 */ /* 0x004ea80000300a00 */
[----:B------:R0:W-:Y:S04]  /*39090*/  STL [R1+0xe90], R12 ;  /* 0x000e900c01007387 */ /* 0x0001e80000100800 */
[----:B0-----:R-:W2:Y:S04]  /*390a0*/  LDL.LU.64 R12, [R1+0x2248] ;  /* 0x00224800010c7983 */ /* 0x001ea80000300a00 */
[----:B------:R0:W-:Y:S04]  /*390b0*/  STL.64 [R1+0xe98], R28 ;  /* 0x000e981c01007387 */ /* 0x0001e80000100a00 */
[----:B0-----:R-:W2:Y:S04]  /*390c0*/  LDL.LU.64 R28, [R1+0x2240] ;  /* 0x00224000011c7983 */ /* 0x001ea80000300a00 */
[----:B------:R0:W-:Y:S04]  /*390d0*/  STL.64 [R1+0x2230], R2 ;  /* 0x0022300201007387 */ /* 0x0001e80000100a00 */
[----:B0-----:R-:W2:Y:S04]  /*390e0*/  LDL.64 R2, [R1+0xe90] ;  /* 0x000e900001027983 */ /* 0x001ea80000100a00 */
[----:B--2---:R-:W-:Y:S04]  /*390f0*/  STL [R1+0x2238], R2 ;  /* 0x0022380201007387 */ /* 0x004fe80000100800 */
[----:B------:R0:W-:Y:S04]  /*39100*/  STL.64 [R1+0x2220], R22 ;  /* 0x0022201601007387 */ /* 0x0001e80000100a00 */
[----:B0-----:R-:W2:Y:S01]  /*39110*/  LDL.LU R23, [R1+0x6c0] ;  /* 0x0006c00001177983 */ /* 0x001ea20000300800 */
[----:B------:R-:W-:-:S03]  /*39120*/  IMAD.MOV.U32 R22, RZ, RZ, R26 ;  /* 0x000000ffff167224 */ /* 0x000fc600078e001a */
[----:B------:R-:W3:Y:S01]  /*39130*/  LDL.LU R26, [R1+0x6a0] ;  /* 0x0006a000011a7983 */ /* 0x000ee20000300800 */
[----:B--2---:R-:W-:-:S05]  /*39140*/  IADD3 R2, P2, PT, R23, R0, RZ ;  /* 0x0000000017027210 */ /* 0x004fca0007f5e0ff */
[----:B------:R0:W-:Y:S04]  /*39150*/  STL [R1+0xe88], R2 ;  /* 0x000e880201007387 */ /* 0x0001e80000100800 */
[----:B0-----:R1:W2:Y:S01]  /*39160*/  LDL.LU R2, [R1+0x2238] ;  /* 0x0022380001027983 */ /* 0x0012a20000300800 */
[----:B------:R-:W-:-:S05]  /*39170*/  IMAD.X R3, R18, 0x1, R4, P5 ;  /* 0x0000000112037824 */ /* 0x000fca00028e0604 */
[----:B------:R2:W-:Y:S04]  /*39180*/  STL [R1+0xe94], R3 ;  /* 0x000e940301007387 */ /* 0x0005e80000100800 */
[----:B--2---:R-:W2:Y:S01]  /*39190*/  LDL.LU.64 R2, [R1+0x2230] ;  /* 0x0022300001027983 */ /* 0x004ea20000300a00 */
[----:B------:R-:W-:Y:S01]  /*391a0*/  IMAD.MOV.U32 R18, RZ, RZ, R22 ;  /* 0x000000ffff127224 */ /* 0x000fe200078e0016 */
[----:B------:R-:W-:Y:S02]  /*391b0*/  SHF.R.S32.HI R19, RZ, 0x1f, R23 ;  /* 0x0000001fff137819 */ /* 0x000fe40000011417 */
[----:B--2---:R-:W-:-:S05]  /*391c0*/  IADD3 R22, P5, PT, R23, R3, RZ ;  /* 0x0000000317167210 */ /* 0x004fca0007fbe0ff */
[----:B------:R0:W-:Y:S04]  /*391d0*/  STL [R1+0x2228], R22 ;  /* 0x0022281601007387 */ /* 0x0001e80000100800 */
[----:B0-----:R1:W2:Y:S04]  /*391e0*/  LDL.64 R22, [R1+0xe88] ;  /* 0x000e880001167983 */ /* 0x0012a80000100a00 */
[----:B------:R0:W-:Y:S04]  /*391f0*/  STL.64 [R1+0x2218], R28 ;  /* 0x0022181c01007387 */ /* 0x0001e80000100a00 */
[----:B0-----:R-:W4:Y:S04]  /*39200*/  LDL.LU R28, [R1+0x6b0] ;  /* 0x0006b000011c7983 */ /* 0x001f280000300800 */
[----:B---3--:R0:W-:Y:S01]  /*39210*/  STL.64 [R1+0x2210], R10 ;  /* 0x0022100a01007387 */ /* 0x0081e20000100a00 */
[----:B--2---:R-:W-:-:S04]  /*39220*/  IMAD.MOV.U32 R23, RZ, RZ, R18 ;  /* 0x000000ffff177224 */ /* 0x004fc800078e0012 */
[----:B0-----:R-:W-:Y:S02]  /*39230*/  IMAD.MOV.U32 R11, RZ, RZ, R23 ;  /* 0x000000ffff0b7224 */ /* 0x001fe400078e0017 */
[----:B------:R-:W-:-:S05]  /*39240*/  IMAD.X R23, R19, 0x1, R2, P2 ;  /* 0x0000000113177824 */ /* 0x000fca00010e0602 */
[----:B------:R0:W-:Y:S04]  /*39250*/  STL [R1+0xe8c], R23 ;  /* 0x000e8c1701007387 */ /* 0x0001e80000100800 */
[----:B------:R-:W2:Y:S01]  /*39260*/  LDL.LU R22, [R1+0x2228] ;  /* 0x0022280001167983 */ /* 0x000ea20000300800 */
[----:B0-----:R-:W-:Y:S01]  /*39270*/  IMAD.X R23, R19, 0x1, R4, P5 ;  /* 0x0000000113177824 */ /* 0x001fe200028e0604 */
[----:B----4-:R-:W-:-:S04]  /*39280*/  SHF.R.S32.HI R18, RZ, 0x1f, R28 ;  /* 0x0000001fff127819 */ /* 0x010fc8000001141c */
[----:B--2---:R0:W-:Y:S04]  /*39290*/  STL.64 [R1+0xe80], R22 ;  /* 0x000e801601007387 */ /* 0x0041e80000100a00 */
[----:B0-----:R-:W2:Y:S01]  /*392a0*/  LDL.LU.64 R22, [R1+0x2220] ;  /* 0x0022200001167983 */ /* 0x001ea20000300a00 */
[C---:B------:R-:W-:Y:S02]  /*392b0*/  IADD3 R10, P3, PT, R28.reuse, R0, RZ ;  /* 0x000000001c0a7210 */ /* 0x040fe40007f7e0ff */
[----:B------:R-:W-:-:S05]  /*392c0*/  IADD3 R28, P5, PT, R28, R3, RZ ;  /* 0x000000031c1c7210 */ /* 0x000fca0007fbe0ff */
[----:B------:R0:W-:Y:S04]  /*392d0*/  STL [R1+0xe70], R28 ;  /* 0x000e701c01007387 */ /* 0x0001e80000100800 */
[----:B0-----:R-:W3:Y:S04]  /*392e0*/  LDL.LU.64 R28, [R1+0x2218] ;  /* 0x00221800011c7983 */ /* 0x001ee80000300a00 */
[----:B--2---:R0:W-:Y:S04]  /*392f0*/  STL.64 [R1+0x2200], R22 ;  /* 0x0022001601007387 */ /* 0x0041e80000100a00 */
[----:B0-----:R-:W2:Y:S01]  /*39300*/  LDL.64 R22, [R1+0xe70] ;  /* 0x000e700001167983 */ /* 0x001ea20000100a00 */
[----:B------:R-:W-:-:S02]  /*39310*/  IMAD.MOV.U32 R19, RZ, RZ, R11 ;  /* 0x000000ffff137224 */ /* 0x000fc400078e000b */
[----:B------:R-:W-:Y:S01]  /*39320*/  IMAD.X R11, R18, 0x1, R2, P3 ;  /* 0x00000001120b7824 */ /* 0x000fe200018e0602 */
[----:B--2---:R-:W-:Y:S04]  /*39330*/  STL [R1+0x2208], R22 ;  /* 0x0022081601007387 */ /* 0x004fe80000100800 */
[----:B------:R0:W-:Y:S04]  /*39340*/  STL.64 [R1+0xe78], R10 ;  /* 0x000e780a01007387 */ /* 0x0001e80000100a00 */
[----:B0-----:R-:W2:Y:S01]  /*39350*/  LDL.LU.64 R10, [R1+0x2210] ;  /* 0x00221000010a7983 */ /* 0x001ea20000300a00 */
[----:B------:R-:W-:Y:S01]  /*39360*/  IADD3 R22, P2, PT, R26, R0, RZ ;  /* 0x000000001a167210 */ /* 0x000fe20007f5e0ff */
[----:B------:R-:W-:-:S02]  /*39370*/  IMAD.X R23, R18, 0x1, R4, P5 ;  /* 0x0000000112177824 */ /* 0x000fc400028e0604 */
[----:B--2---:R-:W-:Y:S04]  /*39380*/  STL.64 [R1+0x21f0], R10 ;  /* 0x0021f00a01007387 */ /* 0x004fe80000100a00 */
[----:B------:R0:W-:Y:S04]  /*39390*/  STL [R1+0xe68], R22 ;  /* 0x000e681601007387 */ /* 0x0001e80000100800 */
[----:B0-----:R1:W2:Y:S04]  /*393a0*/  LDL.LU R22, [R1+0x2208] ;  /* 0x0022080001167983 */ /* 0x0012a80000300800 */
[----:B------:R2:W-:Y:S04]  /*393b0*/  STL [R1+0xe74], R23 ;  /* 0x000e741701007387 */ /* 0x0005e80000100800 */
[----:B--2---:R-:W2:Y:S04]  /*393c0*/  LDL.LU.64 R22, [R1+0x2200] ;  /* 0x0022000001167983 */ /* 0x004ea80000300a00 */
[----:B------:R0:W-:Y:S04]  /*393d0*/  STL.64 [R1+0x21f8], R4 ;  /* 0x0021f80401007387 */ /* 0x0001e80000100a00 */
[----:B0-----:R1:W4:Y:S01]  /*393e0*/  LDL.64 R4, [R1+0xe68] ;  /* 0x000e680001047983 */ /* 0x0013220000100a00 */
[----:B------:R-:W-:Y:S01]  /*393f0*/  IMAD.MOV.U32 R11, RZ, RZ, R19 ;  /* 0x000000ffff0b7224 */ /* 0x000fe200078e0013 */
[----:B------:R-:W-:-:S02]  /*39400*/  SHF.R.S32.HI R19, RZ, 0x1f, R26 ;  /* 0x0000001fff137819 */ /* 0x000fc4000001141a */
[----:B------:R-:W-:Y:S01]  /*39410*/  IADD3 R10, P5, PT, R26, R3, RZ ;  /* 0x000000031a0a7210 */ /* 0x000fe20007fbe0ff */
[----:B------:R0:W-:Y:S01]  /*39420*/  STL [R1+0x21e8], R27 ;  /* 0x0021e81b01007387 */ /* 0x0001e20000100800 */
[----:B----4-:R-:W-:-:S04]  /*39430*/  IMAD.MOV.U32 R5, RZ, RZ, R11 ;  /* 0x000000ffff057224 */ /* 0x010fc800078e000b */
[--C-:B0-----:R-:W-:Y:S01]  /*39440*/  IMAD.MOV.U32 R27, RZ, RZ, R5.reuse ;  /* 0x000000ffff1b7224 */ /* 0x101fe200078e0005 */
[----:B------:R-:W-:Y:S02]  /*39450*/  SHF.R.S32.HI R18, RZ, 0x1f, R5 ;  /* 0x0000001fff127819 */ /* 0x000fe40000011405 */
[----:B------:R-:W-:Y:S01]  /*39460*/  IADD3 R26, P3, PT, R5, R0, RZ ;  /* 0x00000000051a7210 */ /* 0x000fe20007f7e0ff */
[----:B------:R-:W-:-:S05]  /*39470*/  IMAD.X R5, R19, 0x1, R2, P2 ;  /* 0x0000000113057824 */ /* 0x000fca00010e0602 */
[----:B------:R0:W-:Y:S04]  /*39480*/  STL [R1+0xe6c], R5 ;  /* 0x000e6c0501007387 */ /* 0x0001e80000100800 */
[----:B0-----:R-:W4:Y:S02]  /*39490*/  LDL.LU.64 R4, [R1+0x21f8] ;  /* 0x0021f80001047983 */ /* 0x001f240000300a00 */
[----:B----4-:R-:W-:-:S05]  /*394a0*/  IMAD.X R11, R19, 0x1, R4, P5 ;  /* 0x00000001130b7824 */ /* 0x010fca00028e0604 */
[----:B------:R0:W-:Y:S04]  /*394b0*/  STL.64 [R1+0xe58], R10 ;  /* 0x000e580a01007387 */ /* 0x0001e80000100a00 */
[----:B0-----:R-:W4:Y:S04]  /*394c0*/  LDL.LU.64 R10, [R1+0x21f0] ;  /* 0x0021f000010a7983 */ /* 0x001f280000300a00 */
[----:B----4-:R0:W-:Y:S04]  /*394d0*/  STL.64 [R1+0x21d8], R10 ;  /* 0x0021d80a01007387 */ /* 0x0101e80000100a00 */
[----:B0-----:R-:W4:Y:S04]  /*394e0*/  LDL.LU R10, [R1+0x680] ;  /* 0x00068000010a7983 */ /* 0x001f280000300800 */
[----:B------:R0:W-:Y:S02]  /*394f0*/  STL.64 [R1+0x21e0], R6 ;  /* 0x0021e00601007387 */ /* 0x0001e40000100a00 */
[----:B0-----:R-:W-:Y:S01]  /*39500*/  IADD3 R6, P5, PT, R27, R3, RZ ;  /* 0x000000031b067210 */ /* 0x001fe20007fbe0ff */
[----:B------:R-:W-:-:S05]  /*39510*/  IMAD.X R27, R18, 0x1, R2, P3 ;  /* 0x00000001121b7824 */ /* 0x000fca00018e0602 */
[----:B------:R0:W-:Y:S04]  /*39520*/  STL.64 [R1+0xe50], R26 ;  /* 0x000e501a01007387 */ /* 0x0001e80000100a00 */
[----:B0-----:R-:W2:Y:S04]  /*39530*/  LDL.LU R27, [R1+0x21e8] ;  /* 0x0021e800011b7983 */ /* 0x001ea80000300800 */
[----:B------:R-:W2:Y:S01]  /*39540*/  LDL.LU R26, [R1+0x2f4] ;  /* 0x0002f400011a7983 */ /* 0x000ea20000300800 */
[----:B------:R-:W-:-:S03]  /*39550*/  IMAD.X R7, R18, 0x1, R4, P5 ;  /* 0x0000000112077824 */ /* 0x000fc600028e0604 */
[----:B--2---:R0:W-:Y:S04]  /*39560*/  STL.64 [R1+0x21d0], R26 ;  /* 0x0021d01a01007387 */ /* 0x0041e80000100a00 */
[----:B0-----:R-:W2:Y:S01]  /*39570*/  LDL R27, [R1+0x2fc] ;  /* 0x0002fc00011b7983 */ /* 0x001ea20000100800 */
[----:B----4-:R-:W-:Y:S02]  /*39580*/  SHF.R.S32.HI R19, RZ, 0x1f, R10 ;  /* 0x0000001fff137819 */ /* 0x010fe4000001140a */
[C---:B------:R-:W-:Y:S02]  /*39590*/  IADD3 R26, P2, PT, R10.reuse, R0, RZ ;  /* 0x000000000a1a7210 */ /* 0x040fe40007f5e0ff */
[----:B------:R-:W-:Y:S01]  /*395a0*/  IADD3 R10, P5, PT, R10, R3, RZ ;  /* 0x000000030a0a7210 */ /* 0x000fe20007fbe0ff */
[----:B------:R0:W-:Y:S04]  /*395b0*/  STL.64 [R1+0xe48], R6 ;  /* 0x000e480601007387 */ /* 0x0001e80000100a00 */
[----:B0-----:R-:W4:Y:S04]  /*395c0*/  LDL.LU.64 R6, [R1+0x21e0] ;  /* 0x0021e00001067983 */ /* 0x001f280000300a00 */
        /* <DEDUP_REMOVED lines=10> */
[----:B0-----:R-:W2:Y:S04]  /*39670*/  LDL.LU R26, [R1+0x2f8] ;  /* 0x0002f800011a7983 */ /* 0x001ea80000300800 */
[----:B------:R0:W-:Y:S04]  /*39680*/  STL.64 [R1+0x21b8], R14 ;  /* 0x0021b80e01007387 */ /* 0x0001e80000100a00 */
[----:B0-----:R1:W2:Y:S04]  /*39690*/  LDL.64 R14, [R1+0xe38] ;  /* 0x000e3800010e7983 */ /* 0x0012a80000100a00 */
[----:B------:R0:W-:Y:S01]  /*396a0*/  STL.64 [R1+0x21c0], R4 ;  /* 0x0021c00401007387 */ /* 0x0001e20000100a00 */
[----:B--2---:R-:W-:Y:S01]  /*396b0*/  IMAD.X R15, R19, 0x1, R4, P5 ;  /* 0x00000001130f7824 */ /* 0x004fe200028e0604 */
[----:B---3--:R-:W-:Y:S01]  /*396c0*/  IADD3 R14, P5, PT, R23, R3, RZ ;  /* 0x00000003170e7210 */ /* 0x008fe20007fbe0ff */
[----:B------:R-:W-:Y:S01]  /*396d0*/  IMAD.X R23, R18, 0x1, R2, P3 ;  /* 0x0000000112177824 */ /* 0x000fe200018e0602 */
[----:B0-----:R-:W-:-:S02]  /*396e0*/  IADD3 R4, P2, PT, R26, R0, RZ ;  /* 0x000000001a047210 */ /* 0x001fc40007f5e0ff */
[----:B------:R-:W-:Y:S04]  /*396f0*/  STL [R1+0xe3c], R15 ;  /* 0x000e3c0f01007387 */ /* 0x000fe80000100800 */
        /* <DEDUP_REMOVED lines=10> */
[----:B0-----:R-:W2:Y:S04]  /*397a0*/  LDL.LU.64 R26, [R1+0x21b0] ;  /* 0x0021b000011a7983 */ /* 0x001ea80000300a00 */
[----:B------:R0:W-:Y:S04]  /*397b0*/  STL.64 [R1+0x21a8], R4 ;  /* 0x0021a80401007387 */ /* 0x0001e80000100a00 */
[----:B0-----:R1:W2:Y:S04]  /*397c0*/  LDL.64 R4, [R1+0xe18] ;  /* 0x000e180001047983 */ /* 0x0012a80000100a00 */
[----:B---3--:R0:W-:Y:S04]  /*397d0*/  STL.64 [R1+0x21a0], R14 ;  /* 0x0021a00e01007387 */ /* 0x0081e80000100a00 */
[----:B0-----:R1:W3:Y:S04]  /*397e0*/  LDL.64 R14, [R1+0xe10] ;  /* 0x000e1000010e7983 */ /* 0x0012e80000100a00 */
[----:B------:R-:W-:Y:S04]  /*397f0*/  STL.64 [R1+0x2198], R10 ;  /* 0x0021980a01007387 */ /* 0x000fe80000100a00 */
[----:B------:R0:W-:Y:S01]  /*39800*/  STL.64 [R1+0x2180], R8 ;  /* 0x0021800801007387 */ /* 0x0001e20000100a00 */
[----:B--2---:R-:W-:-:S03]  /*39810*/  IMAD.X R5, R19, 0x1, R2, P2 ;  /* 0x0000000113057824 */ /* 0x004fc600010e0602 */
[----:B0-----:R-:W2:Y:S04]  /*39820*/  LDL.LU R8, [R1+0x2f0] ;  /* 0x0002f00001087983 */ /* 0x001ea80000300800 */
[----:B------:R0:W-:Y:S04]  /*39830*/  STL [R1+0xe1c], R5 ;  /* 0x000e1c0501007387 */ /* 0x0001e80000100800 */
[----:B0-----:R-:W3:Y:S01]  /*39840*/  LDL.LU.64 R4, [R1+0x21a8] ;  /* 0x0021a80001047983 */ /* 0x001ee20000300a00 */
[----:B------:R-:W-:Y:S02]  /*39850*/  SHF.R.S32.HI R18, RZ, 0x1f, R26 ;  /* 0x0000001fff127819 */ /* 0x000fe4000001141a */
[----:B------:R-:W-:-:S05]  /*39860*/  IADD3 R10, P3, PT, R26, R0, RZ ;  /* 0x000000001a0a7210 */ /* 0x000fca0007f7e0ff */
[----:B------:R-:W-:Y:S02]  /*39870*/  IMAD.X R11, R18, 0x1, R2, P3 ;  /* 0x00000001120b7824 */ /* 0x000fe400018e0602 */
[----:B---3--:R-:W-:-:S05]  /*39880*/  IMAD.X R15, R19, 0x1, R4, P5 ;  /* 0x00000001130f7824 */ /* 0x008fca00028e0604 */
[----:B------:R0:W-:Y:S01]  /*39890*/  STL [R1+0xe14], R15 ;  /* 0x000e140f01007387 */ /* 0x0001e20000100800 */
[----:B--2---:R-:W-:-:S03]  /*398a0*/  SHF.R.S32.HI R19, RZ, 0x1f, R8 ;  /* 0x0000001fff137819 */ /* 0x004fc60000011408 */
[----:B0-----:R-:W2:Y:S04]  /*398b0*/  LDL.LU.64 R14, [R1+0x21a0] ;  /* 0x0021a000010e7983 */ /* 0x001ea80000300a00 */
[----:B------:R0:W-:Y:S04]  /*398c0*/  STL.64 [R1+0x2188], R22 ;  /* 0x0021881601007387 */ /* 0x0001e80000100a00 */
[----:B------:R3:W-:Y:S01]  /*398d0*/  STL.64 [R1+0x2190], R12 ;  /* 0x0021900c01007387 */ /* 0x0007e20000100a00 */
[----:B0-----:R-:W-:-:S03]  /*398e0*/  IADD3 R22, P5, PT, R26, R3, RZ ;  /* 0x000000031a167210 */ /* 0x001fc60007fbe0ff */
[----:B------:R0:W-:Y:S01]  /*398f0*/  STL.64 [R1+0xe08], R10 ;  /* 0x000e080a01007387 */ /* 0x0001e20000100a00 */
[----:B---3--:R-:W-:Y:S01]  /*39900*/  IADD3 R12, P2, PT, R8, R0, RZ ;  /* 0x00000000080c7210 */ /* 0x008fe20007f5e0ff */
[----:B------:R-:W-:Y:S01]  /*39910*/  IMAD.X R23, R18, 0x1, R4, P5 ;  /* 0x0000000112177824 */ /* 0x000fe200028e0604 */
[----:B------:R-:W-:Y:S01]  /*39920*/  IADD3 R8, P5, PT, R8, R3, RZ ;  /* 0x0000000308087210 */ /* 0x000fe20007fbe0ff */
[----:B0-----:R-:W3:Y:S04]  /*39930*/  LDL.LU.64 R10, [R1+0x2198] ;  /* 0x00219800010a7983 */ /* 0x001ee80000300a00 */
[----:B------:R-:W2:Y:S04]  /*39940*/  LDL.LU R26, [R1+0x2e8] ;  /* 0x0002e800011a7983 */ /* 0x000ea80000300800 */
[----:B------:R0:W-:Y:S04]  /*39950*/  STL [R1+0xdf8], R12 ;  /* 0x000df80c01007387 */ /* 0x0001e80000100800 */
[----:B0-----:R-:W2:Y:S04]  /*39960*/  LDL.LU.64 R12, [R1+0x2190] ;  /* 0x00219000010c7983 */ /* 0x001ea80000300a00 */
[----:B------:R0:W-:Y:S04]  /*39970*/  STL.64 [R1+0xe00], R22 ;  /* 0x000e001601007387 */ /* 0x0001e80000100a00 */
[----:B0-----:R-:W2:Y:S04]  /*39980*/  LDL.LU.64 R22, [R1+0x2188] ;  /* 0x0021880001167983 */ /* 0x001ea80000300a00 */
[----:B------:R0:W-:Y:S04]  /*39990*/  STL [R1+0xdf0], R8 ;  /* 0x000df00801007387 */ /* 0x0001e80000100800 */
[----:B0-----:R-:W2:Y:S04]  /*399a0*/  LDL.LU.64 R8, [R1+0x2180] ;  /* 0x0021800001087983 */ /* 0x001ea80000300a00 */
[----:B--2---:R0:W-:Y:S04]  /*399b0*/  STL.64 [R1+0x2178], R8 ;  /* 0x0021780801007387 */ /* 0x0041e80000100a00 */
[----:B0-----:R1:W2:Y:S04]  /*399c0*/  LDL.64 R8, [R1+0xdf8] ;  /* 0x000df80001087983 */ /* 0x0012a80000100a00 */
[----:B------:R-:W-:Y:S04]  /*399d0*/  STL [R1+0x2158], R27 ;  /* 0x0021581b01007387 */ /* 0x000fe80000100800 */
[----:B------:R-:W-:Y:S04]  /*399e0*/  STL.64 [R1+0x2170], R26 ;  /* 0x0021701a01007387 */ /* 0x000fe80000100a00 */
[----:B------:R0:W-:Y:S04]  /*399f0*/  STL.64 [R1+0x2168], R16 ;  /* 0x0021681001007387 */ /* 0x0001e80000100a00 */
[----:B0-----:R-:W4:Y:S01]  /*39a00*/  LDL.LU R16, [R1+0x2ec] ;  /* 0x0002ec0001107983 */ /* 0x001f220000300800 */
[----:B--2---:R-:W-:-:S05]  /*39a10*/  IMAD.X R9, R19, 0x1, R2, P2 ;  /* 0x0000000113097824 */ /* 0x004fca00010e0602 */
[----:B------:R0:W-:Y:S04]  /*39a20*/  STL [R1+0xdfc], R9 ;  /* 0x000dfc0901007387 */ /* 0x0001e80000100800 */
[----:B0-----:R-:W2:Y:S04]  /*39a30*/  LDL.LU.64 R8, [R1+0x2178] ;  /* 0x0021780001087983 */ /* 0x001ea80000300a00 */
[----:B---3--:R0:W-:Y:S04]  /*39a40*/  STL.64 [R1+0x2160], R10 ;  /* 0x0021600a01007387 */ /* 0x0081e80000100a00 */
[----:B0-----:R1:W3:Y:S01]  /*39a50*/  LDL.64 R10, [R1+0xdf0] ;  /* 0x000df000010a7983 */ /* 0x0012e20000100a00 */
[----:B----4-:R-:W-:-:S02]  /*39a60*/  SHF.R.S32.HI R18, RZ, 0x1f, R16 ;  /* 0x0000001fff127819 */ /* 0x010fc40000011410 */
[----:B------:R-:W-:-:S05]  /*39a70*/  IADD3 R26, P3, PT, R16, R0, RZ ;  /* 0x00000000101a7210 */ /* 0x000fca0007f7e0ff */
[----:B------:R-:W-:Y:S02]  /*39a80*/  IMAD.X R27, R18, 0x1, R2, P3 ;  /* 0x00000001121b7824 */ /* 0x000fe400018e0602 */
[----:B---3--:R-:W-:-:S05]  /*39a90*/  IMAD.X R11, R19, 0x1, R4, P5 ;  /* 0x00000001130b7824 */ /* 0x008fca00028e0604 */
[----:B------:R-:W-:Y:S04]  /*39aa0*/  STL [R1+0xdf4], R11 ;  /* 0x000df40b01007387 */ /* 0x000fe80000100800 */
        /* <DEDUP_REMOVED lines=8> */
[----:B0-----:R-:W4:Y:S01]  /*39b30*/  LDL.LU.64 R10, [R1+0x2160] ;  /* 0x00216000010a7983 */ /* 0x001f220000300a00 */
[----:B------:R-:W-:-:S02]  /*39b40*/  SHF.R.S32.HI R19, RZ, 0x1f, R26 ;  /* 0x0000001fff137819 */ /* 0x000fc4000001141a */
[----:B------:R-:W-:-:S05]  /*39b50*/  IADD3 R26, P5, PT, R26, R3, RZ ;  /* 0x000000031a1a7210 */ /* 0x000fca0007fbe0ff */
[----:B------:R-:W-:Y:S04]  /*39b60*/  STL [R1+0xdd0], R26 ;  /* 0x000dd01a01007387 */ /* 0x000fe80000100800 */
[----:B------:R-:W2:Y:S04]  /*39b70*/  LDL.LU R27, [R1+0x2158] ;  /* 0x00215800011b7983 */ /* 0x000ea80000300800 */
[----:B------:R0:W-:Y:S04]  /*39b80*/  STL.64 [R1+0x2150], R4 ;  /* 0x0021500401007387 */ /* 0x0001e80000100a00 */
[----:B0-----:R1:W3:Y:S04]  /*39b90*/  LDL.64 R4, [R1+0xdd8] ;  /* 0x000dd80001047983 */ /* 0x0012e80000100a00 */
[----:B----4-:R0:W-:Y:S04]  /*39ba0*/  STL.64 [R1+0x2148], R10 ;  /* 0x0021480a01007387 */ /* 0x0101e80000100a00 */
[----:B0-----:R1:W4:Y:S04]  /*39bb0*/  LDL.64 R10, [R1+0xdd0] ;  /* 0x000dd000010a7983 */ /* 0x0013280000100a00 */
[----:B--2---:R-:W-:Y:S04]  /*39bc0*/  STL.64 [R1+0x2140], R8 ;  /* 0x0021400801007387 */ /* 0x004fe80000100a00 */
[----:B------:R0:W-:Y:S04]  /*39bd0*/  STL.64 [R1+0x2130], R14 ;  /* 0x0021300e01007387 */ /* 0x0001e80000100a00 */
[----:B0-----:R-:W2:Y:S04]  /*39be0*/  LDL.LU R14, [R1+0x2e4] ;  /* 0x0002e400010e7983 */ /* 0x001ea80000300800 */
[----:B------:R-:W2:Y:S01]  /*39bf0*/  LDL.LU R26, [R1+0x2d8] ;  /* 0x0002d800011a7983 */ /* 0x000ea20000300800 */
[----:B---3--:R-:W-:-:S03]  /*39c00*/  IMAD.X R5, R19, 0x1, R2, P2 ;  /* 0x0000000113057824 */ /* 0x008fc600010e0602 */
[----:B--2---:R0:W-:Y:S04]  /*39c10*/  STL.64 [R1+0x2128], R26 ;  /* 0x0021281a01007387 */ /* 0x0041e80000100a00 */
[----:B0-----:R-:W2:Y:S04]  /*39c20*/  LDL.LU R26, [R1+0x2e0] ;  /* 0x0002e000011a7983 */ /* 0x001ea80000300800 */
[----:B------:R0:W-:Y:S04]  /*39c30*/  STL [R1+0xddc], R5 ;  /* 0x000ddc0501007387 */ /* 0x0001e80000100800 */
[----:B0-----:R-:W4:Y:S01]  /*39c40*/  LDL.LU.64 R4, [R1+0x2150] ;  /* 0x0021500001047983 */ /* 0x001f220000300a00 */
[----:B------:R-:W-:-:S02]  /*39c50*/  SHF.R.S32.HI R18, RZ, 0x1f, R14 ;  /* 0x0000001fff127819 */ /* 0x000fc4000001140e */
[----:B------:R-:W-:-:S05]  /*39c60*/  IADD3 R8, P3, PT, R14, R0, RZ ;  /* 0x000000000e087210 */ /* 0x000fca0007f7e0ff */
[----:B------:R-:W-:Y:S02]  /*39c70*/  IMAD.X R9, R18, 0x1, R2, P3 ;  /* 0x0000000112097824 */ /* 0x000fe400018e0602 */
[----:B----4-:R-:W-:Y:S01]  /*39c80*/  IMAD.X R11, R19, 0x1, R4, P5 ;  /* 0x00000001130b7824 */ /* 0x010fe200028e0604 */
[----:B------:R-:W-:-:S04]  /*39c90*/  IADD3 R14, P5, PT, R14, R3, RZ ;  /* 0x000000030e0e7210 */ /* 0x000fc80007fbe0ff */
[----:B------:R0:W-:Y:S04]  /*39ca0*/  STL [R1+0xdd4], R11 ;  /* 0x000dd40b01007387 */ /* 0x0001e80000100800 */
[----:B0-----:R-:W3:Y:S04]  /*39cb0*/  LDL.LU.64 R10, [R1+0x2148] ;  /* 0x00214800010a7983 */ /* 0x001ee80000300a00 */
[----:B------:R2:W-:Y:S04]  /*39cc0*/  STL [R1+0x2138], R14 ;  /* 0x0021380e01007387 */ /* 0x0005e80000100800 */
[----:B------:R0:W-:Y:S01]  /*39cd0*/  STL.64 [R1+0xdc8], R8 ;  /* 0x000dc80801007387 */ /* 0x0001e20000100a00 */
[----:B--2---:R-:W-:-:S03]  /*39ce0*/  IADD3 R14, P2, PT, R26, R0, RZ ;  /* 0x000000001a0e7210 */ /* 0x004fc60007f5e0ff */
[----:B0-----:R-:W2:Y:S04]  /*39cf0*/  LDL.LU.64 R8, [R1+0x2140] ;  /* 0x0021400001087983 */ /* 0x001ea80000300a00 */
[----:B------:R0:W-:Y:S04]  /*39d00*/  STL [R1+0xdb8], R14 ;  /* 0x000db80e01007387 */ /* 0x0001e80000100800 */
[----:B0-----:R-:W4:Y:S01]  /*39d10*/  LDL.LU R14, [R1+0x2138] ;  /* 0x00213800010e7983 */ /* 0x001f220000300800 */
[----:B------:R-:W-:Y:S01]  /*39d20*/  IMAD.X R15, R18, 0x1, R4, P5 ;  /* 0x00000001120f7824 */ /* 0x000fe200028e0604 */
[----:B------:R-:W-:-:S02]  /*39d30*/  SHF.R.S32.HI R19, RZ, 0x1f, R26 ;  /* 0x0000001fff137819 */ /* 0x000fc4000001141a */
[----:B------:R-:W-:Y:S02]  /*39d40*/  IADD3 R26, P5, PT, R26, R3, RZ ;  /* 0x000000031a1a7210 */ /* 0x000fe40007fbe0ff */
[----:B----4-:R0:W-:Y:S04]  /*39d50*/  STL.64 [R1+0xdc0], R14 ;  /* 0x000dc00e01007387 */ /* 0x0101e80000100a00 */
[----:B0-----:R-:W4:Y:S04]  /*39d60*/  LDL.LU.64 R14, [R1+0x2130] ;  /* 0x00213000010e7983 */ /* 0x001f280000300a00 */
        /* <DEDUP_REMOVED lines=8> */
[----:B0-----:R-:W3:Y:S04]  /*39df0*/  LDL.LU R9, [R1+0x2dc] ;  /* 0x0002dc0001097983 */ /* 0x001ee80000300800 */
[----:B------:R-:W-:Y:S01]  /*39e00*/  STL.64 [R1+0x2108], R22 ;  /* 0x0021081601007387 */ /* 0x000fe20000100a00 */
[----:B--2---:R-:W-:-:S05]  /*39e10*/  IMAD.X R27, R19, 0x1, R2, P2 ;  /* 0x00000001131b7824 */ /* 0x004fca00010e0602 */
[----:B------:R0:W-:Y:S04]  /*39e20*/  STL [R1+0xdbc], R27 ;  /* 0x000dbc1b01007387 */ /* 0x0001e80000100800 */
[----:B------:R1:W2:Y:S01]  /*39e30*/  LDL.LU R26, [R1+0x2120] ;  /* 0x00212000011a7983 */ /* 0x0002a20000300800 */
[----:B0-----:R-:W-:-:S03]  /*39e40*/  IMAD.X R27, R19, 0x1, R4, P5 ;  /* 0x00000001131b7824 */ /* 0x001fc600028e0604 */
[----:B----4-:R-:W-:Y:S04]  /*39e50*/  STL.64 [R1+0x20f8], R14 ;  /* 0x0020f80e01007387 */ /* 0x010fe80000100a00 */
[----:B------:R2:W-:Y:S04]  /*39e60*/  STL [R1+0xdb4], R27 ;  /* 0x000db41b01007387 */ /* 0x0005e80000100800 */
[----:B--2---:R-:W2:Y:S01]  /*39e70*/  LDL.LU.64 R26, [R1+0x2118] ;  /* 0x00211800011a7983 */ /* 0x004ea20000300a00 */
[----:B---3--:R-:W-:Y:S02]  /*39e80*/  SHF.R.S32.HI R18, RZ, 0x1f, R9 ;  /* 0x0000001fff127819 */ /* 0x008fe40000011409 */
[----:B------:R-:W-:-:S02]  /*39e90*/  IADD3 R10, P3, PT, R9, R0, RZ ;  /* 0x00000000090a7210 */ /* 0x000fc40007f7e0ff */
[----:B------:R-:W-:-:S03]  /*39ea0*/  IADD3 R8, P5, PT, R9, R3, RZ ;  /* 0x0000000309087210 */ /* 0x000fc60007fbe0ff */
[C---:B------:R-:W-:Y:S02]  /*39eb0*/  IMAD.X R11, R18.reuse, 0x1, R2, P3 ;  /* 0x00000001120b7824 */ /* 0x040fe400018e0602 */
[----:B------:R-:W-:-:S03]  /*39ec0*/  IMAD.X R9, R18, 0x1, R4, P5 ;  /* 0x0000000112097824 */ /* 0x000fc600028e0604 */
[----:B------:R0:W-:Y:S04]  /*39ed0*/  STL.64 [R1+0xda8], R10 ;  /* 0x000da80a01007387 */ /* 0x0001e80000100a00 */
[----:B0-----:R-:W3:Y:S01]  /*39ee0*/  LDL.LU.64 R10, [R1+0x2110] ;  /* 0x00211000010a7983 */ /* 0x001ee20000300a00 */
[C---:B--2---:R-:W-:Y:S02]  /*39ef0*/  IADD3 R22, P2, PT, R26.reuse, R0, RZ ;  /* 0x000000001a167210 */ /* 0x044fe40007f5e0ff */
[----:B------:R-:W-:-:S03]  /*39f00*/  IADD3 R14, P5, PT, R26, R3, RZ ;  /* 0x000000031a0e7210 */ /* 0x000fc60007fbe0ff */
[----:B------:R0:W-:Y:S04]  /*39f10*/  STL [R1+0xd98], R22 ;  /* 0x000d981601007387 */ /* 0x0001e80000100800 */
[----:B0-----:R-:W2:Y:S04]  /*39f20*/  LDL.LU.64 R22, [R1+0x2108] ;  /* 0x0021080001167983 */ /* 0x001ea80000300a00 */
[----:B------:R0:W-:Y:S04]  /*39f30*/  STL.64 [R1+0xda0], R8 ;  /* 0x000da00801007387 */ /* 0x0001e80000100a00 */
[----:B0-----:R-:W4:Y:S04]  /*39f40*/  LDL.LU.64 R8, [R1+0x2100] ;  /* 0x0021000001087983 */ /* 0x001f280000300a00 */
[----:B------:R0:W-:Y:S04]  /*39f50*/  STL [R1+0xd90], R14 ;  /* 0x000d900e01007387 */ /* 0x0001e80000100800 */
[----:B0-----:R-:W2:Y:S04]  /*39f60*/  LDL.LU.64 R14, [R1+0x20f8] ;  /* 0x0020f800010e7983 */ /* 0x001ea80000300a00 */
[----:B------:R0:W-:Y:S04]  /*39f70*/  STL.64 [R1+0x20f0], R4 ;  /* 0x0020f00401007387 */ /* 0x0001e80000100a00 */
[----:B0-----:R1:W3:Y:S01]  /*39f80*/  LDL.64 R4, [R1+0xd98] ;  /* 0x000d980001047983 */ /* 0x0012e20000100a00 */
[----:B------:R-:W-:-:S03]  /*39f90*/  SHF.R.S32.HI R19, RZ, 0x1f, R26 ;  /* 0x0000001fff137819 */ /* 0x000fc6000001141a */
[----:B--2---:R0:W-:Y:S04]  /*39fa0*/  STL.64 [R1+0x20e0], R14 ;  /* 0x0020e00e01007387 */ /* 0x0041e80000100a00 */
[----:B0-----:R-:W2:Y:S04]  /*39fb0*/  LDL.LU R14, [R1+0x2d4] ;  /* 0x0002d400010e7983 */ /* 0x001ea80000300800 */
[----:B------:R0:W-:Y:S01]  /*39fc0*/  STL.64 [R1+0x20e8], R6 ;  /* 0x0020e80601007387 */ /* 0x0001e20000100a00 */
[----:B---3--:R-:W-:-:S03]  /*39fd0*/  IMAD.X R5, R19, 0x1, R2, P2 ;  /* 0x0000000113057824 */ /* 0x008fc600010e0602 */
[----:B0-----:R1:W3:Y:S04]  /*39fe0*/  LDL.64 R6, [R1+0xd90] ;  /* 0x000d900001067983 */ /* 0x0012e80000100a00 */
[----:B------:R-:W-:Y:S04]  /*39ff0*/  STL.64 [R1+0x20d0], R16 ;  /* 0x0020d01001007387 */ /* 0x000fe80000100a00 */
[----:B------:R-:W-:Y:S04]  /*3a000*/  STL [R1+0x20d8], R17 ;  /* 0x0020d81101007387 */ /* 0x000fe80000100800 */
[----:B----4-:R0:W-:Y:S04]  /*3a010*/  STL.64 [R1+0x20c0], R8 ;  /* 0x0020c00801007387 */ /* 0x0101e80000100a00 */
[----:B0-----:R-:W4:Y:S04]  /*3a020*/  LDL.LU R8, [R1+0x2d0] ;  /* 0x0002d00001087983 */ /* 0x001f280000300800 */
[----:B------:R0:W-:Y:S04]  /*3a030*/  STL [R1+0xd9c], R5 ;  /* 0x000d9c0501007387 */ /* 0x0001e80000100800 */
[----:B0-----:R-:W3:Y:S04]  /*3a040*/  LDL.LU.64 R4, [R1+0x20f0] ;  /* 0x0020f00001047983 */ /* 0x001ee80000300a00 */
[----:B------:R-:W4:Y:S01]  /*3a050*/  LDL.LU R26, [R1+0x2cc] ;  /* 0x0002cc00011a7983 */ /* 0x000f220000300800 */
[----:B--2---:R-:W-:-:S02]  /*3a060*/  SHF.R.S32.HI R18, RZ, 0x1f, R14 ;  /* 0x0000001fff127819 */ /* 0x004fc4000001140e */
[----:B------:R-:W-:-:S05]  /*3a070*/  IADD3 R16, P3, PT, R14, R0, RZ ;  /* 0x000000000e107210 */ /* 0x000fca0007f7e0ff */
[----:B------:R-:W-:Y:S02]  /*3a080*/  IMAD.X R17, R18, 0x1, R2, P3 ;  /* 0x0000000112117824 */ /* 0x000fe400018e0602 */
[----:B---3--:R-:W-:Y:S01]  /*3a090*/  IMAD.X R7, R19, 0x1, R4, P5 ;  /* 0x0000000113077824 */ /* 0x008fe200028e0604 */
[----:B------:R-:W-:-:S04]  /*3a0a0*/  IADD3 R14, P5, PT, R14, R3, RZ ;  /* 0x000000030e0e7210 */ /* 0x000fc80007fbe0ff */
[----:B------:R0:W-:Y:S04]  /*3a0b0*/  STL [R1+0xd94], R7 ;  /* 0x000d940701007387 */ /* 0x0001e80000100800 */
[----:B0-----:R-:W2:Y:S04]  /*3a0c0*/  LDL.LU.64 R6, [R1+0x20e8] ;  /* 0x0020e80001067983 */ /* 0x001ea80000300a00 */
[----:B------:R0:W-:Y:S04]  /*3a0d0*/  STL [R1+0xd80], R14 ;  /* 0x000d800e01007387 */ /* 0x0001e80000100800 */
[----:B0-----:R-:W3:Y:S04]  /*3a0e0*/  LDL.LU.64 R14, [R1+0x20e0] ;  /* 0x0020e000010e7983 */ /* 0x001ee80000300a00 */
[----:B------:R0:W-:Y:S04]  /*3a0f0*/  STL.64 [R1+0x20c8], R24 ;  /* 0x0020c81801007387 */ /* 0x0001e80000100a00 */
[----:B0-----:R1:W2:Y:S04]  /*3a100*/  LDL.64 R24, [R1+0xd80] ;  /* 0x000d800001187983 */ /* 0x0012a80000100a00 */
[----:B------:R0:W-:Y:S04]  /*3a110*/  STL.64 [R1+0xd88], R16 ;  /* 0x000d881001007387 */ /* 0x0001e80000100a00 */
[----:B0-----:R1:W3:Y:S01]  /*3a120*/  LDL.LU R17, [R1+0x20d8] ;  /* 0x0020d80001117983 */ /* 0x0012e20000300800 */
[----:B----4-:R-:W-:-:S02]  /*3a130*/  IADD3 R16, P2, PT, R8, R0, RZ ;  /* 0x0000000008107210 */ /* 0x010fc40007f5e0ff */
[----:B------:R-:W-:-:S03]  /*3a140*/  SHF.R.S32.HI R19, RZ, 0x1f, R8 ;  /* 0x0000001fff137819 */ /* 0x000fc60000011408 */
[----:B------:R3:W-:Y:S01]  /*3a150*/  STL [R1+0xd78], R16 ;  /* 0x000d781001007387 */ /* 0x0007e20000100800 */
[----:B--2---:R-:W-:Y:S01]  /*3a160*/  IMAD.X R25, R18, 0x1, R4, P5 ;  /* 0x0000000112197824 */ /* 0x004fe200028e0604 */
[----:B------:R-:W-:Y:S02]  /*3a170*/  IADD3 R8, P5, PT, R8, R3, RZ ;  /* 0x0000000308087210 */ /* 0x000fe40007fbe0ff */
[----:B---3--:R-:W2:Y:S04]  /*3a180*/  LDL.LU.64 R16, [R1+0x20d0] ;  /* 0x0020d00001107983 */ /* 0x008ea80000300a00 */
[----:B------:R0:W-:Y:S04]  /*3a190*/  STL [R1+0xd84], R25 ;  /* 0x000d841901007387 */ /* 0x0001e80000100800 */
[----:B0-----:R-:W3:Y:S04]  /*3a1a0*/  LDL.LU.64 R24, [R1+0x20c8] ;  /* 0x0020c80001187983 */ /* 0x001ee80000300a00 */
[----:B------:R0:W-:Y:S04]  /*3a1b0*/  STL [R1+0xd70], R8 ;  /* 0x000d700801007387 */ /* 0x0001e80000100800 */
[----:B0-----:R-:W4:Y:S04]  /*3a1c0*/  LDL.LU.64 R8, [R1+0x20c0] ;  /* 0x0020c00001087983 */ /* 0x001f280000300a00 */
[----:B----4-:R0:W-:Y:S04]  /*3a1d0*/  STL.64 [R1+0x20b0], R8 ;  /* 0x0020b00801007387 */ /* 0x0101e80000100a00 */
[----:B0-----:R-:W4:Y:S04]  /*3a1e0*/  LDL.64 R8, [R1+0xd70] ;  /* 0x000d700001087983 */ /* 0x001f280000100a00 */
[----:B----4-:R0:W-:Y:S04]  /*3a1f0*/  STL [R1+0x20b8], R8 ;  /* 0x0020b80801007387 */ /* 0x0101e80000100800 */
[----:B0-----:R1:W4:Y:S04]  /*3a200*/  LDL.64 R8, [R1+0xd78] ;  /* 0x000d780001087983 */ /* 0x0013280000100a00 */
[----:B------:R-:W-:Y:S04]  /*3a210*/  STL [R1+0x2098], R27 ;  /* 0x0020981b01007387 */ /* 0x000fe80000100800 */
[----:B------:R-:W-:Y:S04]  /*3a220*/  STL.64 [R1+0x20a0], R6 ;  /* 0x0020a00601007387 */ /* 0x000fe80000100a00 */
[----:B------:R-:W-:Y:S04]  /*3a230*/  STL [R1+0x20a8], R7 ;  /* 0x0020a80701007387 */ /* 0x000fe80000100800 */
[----:B------:R0:W-:Y:S04]  /*3a240*/  STL.64 [R1+0x2090], R22 ;  /* 0x0020901601007387 */ /* 0x0001e80000100a00 */
[----:B0-----:R-:W2:Y:S01]  /*3a250*/  LDL.LU R22, [R1+0x2c8] ;  /* 0x0002c80001167983 */ /* 0x001ea20000300800 */
[----:B----4-:R-:W-:-:S05]  /*3a260*/  IMAD.X R9, R19, 0x1, R2, P2 ;  /* 0x0000000113097824 */ /* 0x010fca00010e0602 */
[----:B------:R0:W-:Y:S04]  /*3a270*/  STL [R1+0xd7c], R9 ;  /* 0x000d7c0901007387 */ /* 0x0001e80000100800 */
[----:B------:R1:W4:Y:S01]  /*3a280*/  LDL.LU R8, [R1+0x20b8] ;  /* 0x0020b80001087983 */ /* 0x0003220000300800 */
[----:B------:R-:W-:Y:S02]  /*3a290*/  SHF.R.S32.HI R18, RZ, 0x1f, R26 ;  /* 0x0000001fff127819 */ /* 0x000fe4000001141a */
[----:B------:R-:W-:Y:S01]  /*3a2a0*/  IADD3 R6, P3, PT, R26, R0, RZ ;  /* 0x000000001a067210 */ /* 0x000fe20007f7e0ff */
[----:B0-----:R-:W-:-:S04]  /*3a2b0*/  IMAD.X R9, R19, 0x1, R4, P5 ;  /* 0x0000000113097824 */ /* 0x001fc800028e0604 */
[----:B------:R-:W-:Y:S01]  /*3a2c0*/  IMAD.X R7, R18, 0x1, R2, P3 ;  /* 0x0000000112077824 */ /* 0x000fe200018e0602 */
[----:B------:R4:W-:Y:S04]  /*3a2d0*/  STL [R1+0xd74], R9 ;  /* 0x000d740901007387 */ /* 0x0009e80000100800 */
[----:B----4-:R-:W4:Y:S04]  /*3a2e0*/  LDL.LU.64 R8, [R1+0x20b0] ;  /* 0x0020b00001087983 */ /* 0x010f280000300a00 */
[----:B------:R0:W-:Y:S04]  /*3a2f0*/  STL.64 [R1+0xd68], R6 ;  /* 0x000d680601007387 */ /* 0x0001e80000100a00 */
[----:B0-----:R1:W3:Y:S01]  /*3a300*/  LDL.LU R7, [R1+0x20a8] ;  /* 0x0020a80001077983 */ /* 0x0012e20000300800 */
[----:B------:R-:W-:-:S02]  /*3a310*/  IADD3 R26, P5, PT, R26, R3, RZ ;  /* 0x000000031a1a7210 */ /* 0x000fc40007fbe0ff */
[----:B--2---:R-:W-:-:S03]  /*3a320*/  IADD3 R6, P2, PT, R22, R0, RZ ;  /* 0x0000000016067210 */ /* 0x004fc60007f5e0ff */
[----:B------:R-:W-:Y:S01]  /*3a330*/  IMAD.X R27, R18, 0x1, R4, P5 ;  /* 0x00000001121b7824 */ /* 0x000fe200028e0604 */
[----:B------:R-:W-:Y:S01]  /*3a340*/  SHF.R.S32.HI R19, RZ, 0x1f, R22 ;  /* 0x0000001fff137819 */ /* 0x000fe20000011416 */
[----:B------:R3:W-:Y:S01]  /*3a350*/  STL [R1+0xd58], R6 ;  /* 0x000d580601007387 */ /* 0x0007e20000100800 */
[----:B------:R-:W-:-:S03]  /*3a360*/  IADD3 R22, P5, PT, R22, R3, RZ ;  /* 0x0000000316167210 */ /* 0x000fc60007fbe0ff */
[----:B---3--:R-:W2:Y:S04]  /*3a370*/  LDL.LU.64 R6, [R1+0x20a0] ;  /* 0x0020a00001067983 */ /* 0x008ea80000300a00 */
[----:B------:R0:W-:Y:S04]  /*3a380*/  STL.64 [R1+0xd60], R26 ;  /* 0x000d601a01007387 */ /* 0x0001e80000100a00 */
[----:B0-----:R-:W3:Y:S04]  /*3a390*/  LDL.LU R27, [R1+0x2098] ;  /* 0x00209800011b7983 */ /* 0x001ee80000300800 */
[----:B------:R-:W2:Y:S04]  /*3a3a0*/  LDL.LU R26, [R1+0x2c0] ;  /* 0x0002c000011a7983 */ /* 0x000ea80000300800 */
[----:B------:R0:W-:Y:S04]  /*3a3b0*/  STL [R1+0xd50], R22 ;  /* 0x000d501601007387 */ /* 0x0001e80000100800 */
[----:B0-----:R-:W2:Y:S04]  /*3a3c0*/  LDL.LU.64 R22, [R1+0x2090] ;  /* 0x0020900001167983 */ /* 0x001ea80000300a00 */
[----:B--2---:R0:W-:Y:S04]  /*3a3d0*/  STL.64 [R1+0x2078], R22 ;  /* 0x0020781601007387 */ /* 0x0041e80000100a00 */
[----:B0-----:R-:W2:Y:S04]  /*3a3e0*/  LDL.LU R22, [R1+0x2c4] ;  /* 0x0002c40001167983 */ /* 0x001ea80000300800 */
[----:B----4-:R-:W-:Y:S04]  /*3a3f0*/  STL.64 [R1+0x2070], R8 ;  /* 0x0020700801007387 */ /* 0x010fe80000100a00 */
[----:B------:R0:W-:Y:S04]  /*3a400*/  STL.64 [R1+0x2080], R12 ;  /* 0x0020800c01007387 */ /* 0x0001e80000100a00 */
[----:B0-----:R-:W4:Y:S04]  /*3a410*/  LDL.64 R12, [R1+0xd50] ;  /* 0x000d5000010c7983 */ /* 0x001f280000100a00 */
[----:B----4-:R0:W-:Y:S04]  /*3a420*/  STL [R1+0x2088], R12 ;  /* 0x0020880c01007387 */ /* 0x0101e80000100800 */
[----:B0-----:R1:W4:Y:S04]  /*3a430*/  LDL.64 R12, [R1+0xd58] ;  /* 0x000d5800010c7983 */ /* 0x0013280000100a00 */
[----:B---3--:R-:W-:Y:S01]  /*3a440*/  STL [R1+0x205c], R27 ;  /* 0x00205c1b01007387 */ /* 0x008fe20000100800 */
[----:B----4-:R-:W-:-:S05]  /*3a450*/  IMAD.X R13, R19, 0x1, R2, P2 ;  /* 0x00000001130d7824 */ /* 0x010fca00010e0602 */
[----:B------:R0:W-:Y:S04]  /*3a460*/  STL [R1+0xd5c], R13 ;  /* 0x000d5c0d01007387 */ /* 0x0001e80000100800 */
[----:B------:R1:W3:Y:S01]  /*3a470*/  LDL.LU R12, [R1+0x2088] ;  /* 0x00208800010c7983 */ /* 0x0002e20000300800 */
[----:B--2---:R-:W-:Y:S02]  /*3a480*/  SHF.R.S32.HI R18, RZ, 0x1f, R22 ;  /* 0x0000001fff127819 */ /* 0x004fe40000011416 */
[C---:B------:R-:W-:Y:S01]  /*3a490*/  IADD3 R8, P3, PT, R22.reuse, R0, RZ ;  /* 0x0000000016087210 */ /* 0x040fe20007f7e0ff */
[----:B0-----:R-:W-:Y:S01]  /*3a4a0*/  IMAD.X R13, R19, 0x1, R4, P5 ;  /* 0x00000001130d7824 */ /* 0x001fe200028e0604 */
[----:B------:R-:W-:-:S04]  /*3a4b0*/  IADD3 R22, P5, PT, R22, R3, RZ ;  /* 0x0000000316167210 */ /* 0x000fc80007fbe0ff */
[----:B------:R3:W-:Y:S04]  /*3a4c0*/  STL [R1+0xd54], R13 ;  /* 0x000d540d01007387 */ /* 0x0007e80000100800 */
[----:B---3--:R-:W2:Y:S04]  /*3a4d0*/  LDL.LU.64 R12, [R1+0x2080] ;  /* 0x00208000010c7983 */ /* 0x008ea80000300a00 */
[----:B------:R0:W-:Y:S04]  /*3a4e0*/  STL [R1+0xd40], R22 ;  /* 0x000d401601007387 */ /* 0x0001e80000100800 */
[----:B0-----:R-:W3:Y:S04]  /*3a4f0*/  LDL.LU.64 R22, [R1+0x2078] ;  /* 0x0020780001167983 */ /* 0x001ee80000300a00 */
[----:B------:R0:W-:Y:S04]  /*3a500*/  STL.64 [R1+0x2060], R6 ;  /* 0x0020600601007387 */ /* 0x0001e80000100a00 */
[----:B0-----:R-:W4:Y:S01]  /*3a510*/  LDL.64 R6, [R1+0xd40] ;  /* 0x000d400001067983 */ /* 0x001f220000100a00 */
[----:B------:R-:W-:-:S03]  /*3a520*/  IMAD.X R9, R18, 0x1, R2, P3 ;  /* 0x0000000112097824 */ /* 0x000fc600018e0602 */
[----:B----4-:R0:W-:Y:S04]  /*3a530*/  STL [R1+0x2068], R6 ;  /* 0x0020680601007387 */ /* 0x0101e80000100800 */
[----:B------:R4:W-:Y:S01]  /*3a540*/  STL.64 [R1+0xd48], R8 ;  /* 0x000d480801007387 */ /* 0x0009e20000100a00 */
[----:B0-----:R-:W-:-:S03]  /*3a550*/  IADD3 R6, P2, PT, R26, R0, RZ ;  /* 0x000000001a067210 */ /* 0x001fc60007f5e0ff */
[----:B----4-:R-:W4:Y:S04]  /*3a560*/  LDL.LU.64 R8, [R1+0x2070] ;  /* 0x0020700001087983 */ /* 0x010f280000300a00 */
[----:B------:R0:W-:Y:S04]  /*3a570*/  STL [R1+0xd38], R6 ;  /* 0x000d380601007387 */ /* 0x0001e80000100800 */
[----:B0-----:R1:W2:Y:S01]  /*3a580*/  LDL.LU R6, [R1+0x2068] ;  /* 0x0020680001067983 */ /* 0x0012a20000300800 */
[----:B------:R-:W-:Y:S01]  /*3a590*/  IMAD.X R7, R18, 0x1, R4, P5 ;  /* 0x0000000112077824 */ /* 0x000fe200028e0604 */
[----:B------:R-:W-:-:S02]  /*3a5a0*/  SHF.R.S32.HI R19, RZ, 0x1f, R26 ;  /* 0x0000001fff137819 */ /* 0x000fc4000001141a */
[----:B------:R-:W-:Y:S02]  /*3a5b0*/  IADD3 R26, P5, PT, R26, R3, RZ ;  /* 0x000000031a1a7210 */ /* 0x000fe40007fbe0ff */
[----:B------:R2:W-:Y:S04]  /*3a5c0*/  STL [R1+0xd44], R7 ;  /* 0x000d440701007387 */ /* 0x0005e80000100800 */
[----:B--2---:R-:W2:Y:S04]  /*3a5d0*/  LDL.LU.64 R6, [R1+0x2060] ;  /* 0x0020600001067983 */ /* 0x004ea80000300a00 */
[----:B------:R0:W-:Y:S04]  /*3a5e0*/  STL [R1+0xd30], R26 ;  /* 0x000d301a01007387 */ /* 0x0001e80000100800 */
[----:B------:R-:W2:Y:S01]  /*3a5f0*/  LDL.LU R27, [R1+0x205c] ;  /* 0x00205c00011b7983 */ /* 0x000ea20000300800 */
[----:B0-----:R-:W-:-:S05]  /*3a600*/  IMAD.MOV.U32 R26, RZ, RZ, R12 ;  /* 0x000000ffff1a7224 */ /* 0x001fca00078e000c */
[----:B--2---:R0:W-:Y:S04]  /*3a610*/  STL.64 [R1+0x2050], R26 ;  /* 0x0020501a01007387 */ /* 0x0041e80000100a00 */
[----:B0-----:R-:W2:Y:S01]  /*3a620*/  LDL.64 R26, [R1+0xd30] ;  /* 0x000d3000011a7983 */ /* 0x001ea20000100a00 */
[----:B------:R-:W-:Y:S02]  /*3a630*/  IMAD.MOV.U32 R12, RZ, RZ, R13 ;  /* 0x000000ffff0c7224 */ /* 0x000fe400078e000d */
[----:B------:R-:W-:Y:S01]  /*3a640*/  IMAD.MOV.U32 R13, RZ, RZ, R5 ;  /* 0x000000ffff0d7224 */ /* 0x000fe200078e0005 */
[----:B--2---:R0:W-:Y:S04]  /*3a650*/  STL [R1+0x2058], R26 ;  /* 0x0020581a01007387 */ /* 0x0041e80000100800 */
[----:B0-----:R1:W2:Y:S04]  /*3a660*/  LDL.64 R26, [R1+0xd38] ;  /* 0x000d3800011a7983 */ /* 0x0012a80000100a00 */
[----:B------:R-:W-:Y:S04]  /*3a670*/  STL.64 [R1+0x2048], R16 ;  /* 0x0020481001007387 */ /* 0x000fe80000100a00 */
[----:B------:R0:W-:Y:S04]  /*3a680*/  STL.64 [R1+0x2038], R12 ;  /* 0x0020380c01007387 */ /* 0x0001e80000100a00 */
[----:B0-----:R-:W3:Y:S04]  /*3a690*/  LDL R13, [R1+0x2bc] ;  /* 0x0002bc00010d7983 */ /* 0x001ee80000100800 */
[----:B------:R-:W4:Y:S01]  /*3a6a0*/  LDL.LU R5, [R1+0x2b4] ;  /* 0x0002b40001057983 */ /* 0x000f220000300800 */
[----:B--2---:R-:W-:-:S05]  /*3a6b0*/  IMAD.X R27, R19, 0x1, R2, P2 ;  /* 0x00000001131b7824 */ /* 0x004fca00010e0602 */
[----:B------:R0:W-:Y:S04]  /*3a6c0*/  STL [R1+0xd3c], R27 ;  /* 0x000d3c1b01007387 */ /* 0x0001e80000100800 */
[----:B------:R1:W2:Y:S01]  /*3a6d0*/  LDL.LU R26, [R1+0x2058] ;  /* 0x00205800011a7983 */ /* 0x0002a20000300800 */
[----:B0-----:R-:W-:Y:S01]  /*3a6e0*/  IMAD.X R27, R19, 0x1, R4, P5 ;  /* 0x00000001131b7824 */ /* 0x001fe200028e0604 */
[----:B---3--:R-:W-:Y:S02]  /*3a6f0*/  SHF.R.S32.HI R18, RZ, 0x1f, R13 ;  /* 0x0000001fff127819 */ /* 0x008fe4000001140d */
[-C--:B------:R-:W-:Y:S02]  /*3a700*/  IADD3 R16, P3, PT, R13, R0.reuse, RZ ;  /* 0x000000000d107210 */ /* 0x080fe40007f7e0ff */
[----:B------:R2:W-:Y:S03]  /*3a710*/  STL [R1+0xd34], R27 ;  /* 0x000d341b01007387 */ /* 0x0005e60000100800 */
[----:B------:R-:W-:Y:S01]  /*3a720*/  IMAD.X R17, R18, 0x1, R2, P3 ;  /* 0x0000000112117824 */ /* 0x000fe200018e0602 */
[----:B--2---:R-:W2:Y:S04]  /*3a730*/  LDL.LU.64 R26, [R1+0x2050] ;  /* 0x00205000011a7983 */ /* 0x004ea80000300a00 */
[----:B----4-:R-:W-:Y:S04]  /*3a740*/  STL.64 [R1+0x2040], R4 ;  /* 0x0020400401007387 */ /* 0x010fe80000100a00 */
[----:B------:R0:W-:Y:S04]  /*3a750*/  STL.64 [R1+0xd28], R16 ;  /* 0x000d281001007387 */ /* 0x0001e80000100a00 */
[----:B0-----:R-:W3:Y:S04]  /*3a760*/  LDL.LU.64 R16, [R1+0x2048] ;  /* 0x0020480001107983 */ /* 0x001ee80000300a00 */
[----:B------:R0:W-:Y:S04]  /*3a770*/  STL.64 [R1+0x2028], R8 ;  /* 0x0020280801007387 */ /* 0x0001e80000100a00 */
[----:B0-----:R-:W4:Y:S02]  /*3a780*/  LDL.LU R9, [R1+0x2b8] ;  /* 0x0002b80001097983 */ /* 0x001f240000300800 */
[----:B----4-:R-:W-:-:S05]  /*3a790*/  IADD3 R4, P2, PT, R9, R0, RZ ;  /* 0x0000000009047210 */ /* 0x010fca0007f5e0ff */
[----:B------:R0:W-:Y:S04]  /*3a7a0*/  STL [R1+0xd18], R4 ;  /* 0x000d180401007387 */ /* 0x0001e80000100800 */
[----:B0-----:R-:W4:Y:S01]  /*3a7b0*/  LDL.LU.64 R4, [R1+0x2040] ;  /* 0x0020400001047983 */ /* 0x001f220000300a00 */
[----:B------:R-:W-:-:S05]  /*3a7c0*/  IADD3 R12, P5, PT, R13, R3, RZ ;  /* 0x000000030d0c7210 */ /* 0x000fca0007fbe0ff */
[----:B----4-:R-:W-:-:S05]  /*3a7d0*/  IMAD.X R13, R18, 0x1, R4, P5 ;  /* 0x00000001120d7824 */ /* 0x010fca00028e0604 */
[----:B------:R0:W-:Y:S04]  /*3a7e0*/  STL.64 [R1+0xd20], R12 ;  /* 0x000d200c01007387 */ /* 0x0001e80000100a00 */
[----:B0-----:R-:W4:Y:S04]  /*3a7f0*/  LDL.LU.64 R12, [R1+0x2038] ;  /* 0x00203800010c7983 */ /* 0x001f280000300a00 */
[----:B----4-:R-:W-:Y:S04]  /*3a800*/  STL.64 [R1+0x2018], R12 ;  /* 0x0020180c01007387 */ /* 0x010fe80000100a00 */
[----:B------:R0:W-:Y:S04]  /*3a810*/  STL.64 [R1+0x2030], R14 ;  /* 0x0020300e01007387 */ /* 0x0001e80000100a00 */
[----:B0-----:R1:W2:Y:S01]  /*3a820*/  LDL.64 R14, [R1+0xd18] ;  /* 0x000d1800010e7983 */ /* 0x0012a20000100a00 */
[----:B------:R-:W-:-:S02]  /*3a830*/  SHF.R.S32.HI R19, RZ, 0x1f, R9 ;  /* 0x0000001fff137819 */ /* 0x000fc40000011409 */
[----:B------:R-:W-:-:S05]  /*3a840*/  IADD3 R8, P5, PT, R9, R3, RZ ;  /* 0x0000000309087210 */ /* 0x000fca0007fbe0ff */
[C---:B------:R-:W-:Y:S02]  /*3a850*/  IMAD.X R9, R19.reuse, 0x1, R4, P5 ;  /* 0x0000000113097824 */ /* 0x040fe400028e0604 */
[----:B--2---:R-:W-:Y:S02]  /*3a860*/  IMAD.MOV.U32 R15, RZ, RZ, R27 ;  /* 0x000000ffff0f7224 */ /* 0x004fe400078e001b */
[----:B------:R-:W2:Y:S02]  /*3a870*/  LDL.LU R27, [R1+0x2b0] ;  /* 0x0002b000011b7983 */ /* 0x000ea40000300800 */
[----:B------:R-:W-:Y:S02]  /*3a880*/  IMAD.MOV.U32 R13, RZ, RZ, R15 ;  /* 0x000000ffff0d7224 */ /* 0x000fe400078e000f */
[----:B------:R-:W-:-:S05]  /*3a890*/  IMAD.X R15, R19, 0x1, R2, P2 ;  /* 0x00000001130f7824 */ /* 0x000fca00010e0602 */
[----:B------:R0:W-:Y:S04]  /*3a8a0*/  STL [R1+0xd1c], R15 ;  /* 0x000d1c0f01007387 */ /* 0x0001e80000100800 */
[----:B0-----:R-:W4:Y:S04]  /*3a8b0*/  LDL.LU.64 R14, [R1+0x2030] ;  /* 0x00203000010e7983 */ /* 0x001f280000300a00 */
[----:B------:R0:W-:Y:S04]  /*3a8c0*/  STL.64 [R1+0xd10], R8 ;  /* 0x000d100801007387 */ /* 0x0001e80000100a00 */
[----:B0-----:R-:W2:Y:S01]  /*3a8d0*/  LDL.LU.64 R8, [R1+0x2028] ;  /* 0x0020280001087983 */ /* 0x001ea20000300a00 */
[----:B------:R-:W-:-:S02]  /*3a8e0*/  SHF.R.S32.HI R18, RZ, 0x1f, R5 ;  /* 0x0000001fff127819 */ /* 0x000fc40000011405 */
[C---:B------:R-:W-:Y:S01]  /*3a8f0*/  IADD3 R12, P3, PT, R5.reuse, R0, RZ ;  /* 0x00000000050c7210 */ /* 0x040fe20007f7e0ff */
[----:B--2---:R-:W-:Y:S04]  /*3a900*/  STL.64 [R1+0x2008], R8 ;  /* 0x0020080801007387 */ /* 0x004fe80000100a00 */
[----:B------:R0:W-:Y:S02]  /*3a910*/  STL [R1+0x2010], R9 ;  /* 0x0020100901007387 */ /* 0x0001e40000100800 */
[----:B0-----:R-:W-:Y:S02]  /*3a920*/  IMAD.MOV.U32 R9, RZ, RZ, R13 ;  /* 0x000000ffff097224 */ /* 0x001fe400078e000d */
[----:B------:R-:W-:Y:S01]  /*3a930*/  IMAD.X R13, R18, 0x1, R2, P3 ;  /* 0x00000001120d7824 */ /* 0x000fe200018e0602 */
[----:B------:R-:W-:-:S02]  /*3a940*/  IADD3 R8, P5, PT, R5, R3, RZ ;  /* 0x0000000305087210 */ /* 0x000fc40007fbe0ff */
[----:B------:R-:W2:Y:S04]  /*3a950*/  LDL.LU R5, [R1+0x2020] ;  /* 0x0020200001057983 */ /* 0x000ea80000300800 */
[----:B------:R0:W-:Y:S04]  /*3a960*/  STL.64 [R1+0xd08], R12 ;  /* 0x000d080c01007387 */ /* 0x0001e80000100a00 */
[----:B0-----:R-:W2:Y:S04]  /*3a970*/  LDL.LU.64 R12, [R1+0x2018] ;  /* 0x00201800010c7983 */ /* 0x001ea80000300a00 */
[----:B--2---:R0:W-:Y:S02]  /*3a980*/  STL.64 [R1+0x2000], R12 ;  /* 0x0020000c01007387 */ /* 0x0041e40000100a00 */
[----:B0-----:R-:W-:-:S02]  /*3a990*/  IMAD.MOV.U32 R13, RZ, RZ, R9 ;  /* 0x000000ffff0d7224 */ /* 0x001fc400078e0009 */
[----:B------:R-:W-:-:S05]  /*3a9a0*/  IMAD.X R9, R18, 0x1, R4, P5 ;  /* 0x0000000112097824 */ /* 0x000fca00028e0604 */
[----:B------:R0:W-:Y:S04]  /*3a9b0*/  STL.64 [R1+0xd00], R8 ;  /* 0x000d000801007387 */ /* 0x0001e80000100a00 */
[----:B0-----:R1:W2:Y:S01]  /*3a9c0*/  LDL.LU R9, [R1+0x2010] ;  /* 0x0020100001097983 */ /* 0x0012a20000300800 */
[----:B------:R-:W-:-:S05]  /*3a9d0*/  IADD3 R8, P5, PT, R27, R3, RZ ;  /* 0x000000031b087210 */ /* 0x000fca0007fbe0ff */
[----:B------:R2:W-:Y:S04]  /*3a9e0*/  STL [R1+0xcf0], R8 ;  /* 0x000cf00801007387 */ /* 0x0005e80000100800 */
[----:B--2---:R-:W2:Y:S01]  /*3a9f0*/  LDL.LU.64 R8, [R1+0x2008] ;  /* 0x0020080001087983 */ /* 0x004ea20000300a00 */
[----:B------:R-:W-:Y:S02]  /*3aa00*/  SHF.R.S32.HI R19, RZ, 0x1f, R27 ;  /* 0x0000001fff137819 */ /* 0x000fe4000001141b */
[----:B------:R-:W-:Y:S01]  /*3aa10*/  IADD3 R12, P2, PT, R27, R0, RZ ;  /* 0x000000001b0c7210 */ /* 0x000fe20007f5e0ff */
[----:B------:R0:W-:Y:S01]  /*3aa20*/  STL.64 [R1+0x1ff8], R22 ;  /* 0x001ff81601007387 */ /* 0x0001e20000100a00 */
[----:B------:R-:W-:-:S03]  /*3aa30*/  SHF.R.S32.HI R18, RZ, 0x1f, R13 ;  /* 0x0000001fff127819 */ /* 0x000fc6000001140d */
[----:B0-----:R1:W3:Y:S01]  /*3aa40*/  LDL.64 R22, [R1+0xcf0] ;  /* 0x000cf00001167983 */ /* 0x0012e20000100a00 */
[----:B--2---:R-:W-:-:S03]  /*3aa50*/  IMAD.MOV.U32 R27, RZ, RZ, R9 ;  /* 0x000000ffff1b7224 */ /* 0x004fc600078e0009 */
[----:B------:R0:W-:Y:S01]  /*3aa60*/  STL [R1+0x1ff0], R8 ;  /* 0x001ff00801007387 */ /* 0x0001e20000100800 */
[----:B------:R-:W-:Y:S01]  /*3aa70*/  IMAD.MOV.U32 R9, RZ, RZ, R13 ;  /* 0x000000ffff097224 */ /* 0x000fe200078e000d */
[----:B0-----:R-:W-:Y:S01]  /*3aa80*/  IADD3 R8, P3, PT, R13, R0, RZ ;  /* 0x000000000d087210 */ /* 0x001fe20007f7e0ff */
[----:B------:R-:W-:-:S05]  /*3aa90*/  IMAD.X R13, R19, 0x1, R2, P2 ;  /* 0x00000001130d7824 */ /* 0x000fca00010e0602 */
[----:B------:R0:W-:Y:S04]  /*3aaa0*/  STL.64 [R1+0xcf8], R12 ;  /* 0x000cf80c01007387 */ /* 0x0001e80000100a00 */
[----:B0-----:R-:W2:Y:S01]  /*3aab0*/  LDL.LU.64 R12, [R1+0x2000] ;  /* 0x00200000010c7983 */ /* 0x001ea20000300a00 */
[----:B---3--:R-:W-:-:S05]  /*3aac0*/  IMAD.X R23, R19, 0x1, R4, P5 ;  /* 0x0000000113177824 */ /* 0x008fca00028e0604 */
[----:B------:R0:W-:Y:S04]  /*3aad0*/  STL [R1+0xcf4], R23 ;  /* 0x000cf41701007387 */ /* 0x0001e80000100800 */
[----:B0-----:R-:W3:Y:S04]  /*3aae0*/  LDL.LU.64 R22, [R1+0x1ff8] ;  /* 0x001ff80001167983 */ /* 0x001ee80000300a00 */
[----:B--2---:R0:W-:Y:S04]  /*3aaf0*/  STL.64 [R1+0x1fe0], R12 ;  /* 0x001fe00c01007387 */ /* 0x0041e80000100a00 */
[----:B------:R-:W-:Y:S04]  /*3ab00*/  STL.64 [R1+0x1fe8], R6 ;  /* 0x001fe80601007387 */ /* 0x000fe80000100a00 */
[----:B------:R2:W-:Y:S01]  /*3ab10*/  STL [R1+0x1fd8], R26 ;  /* 0x001fd81a01007387 */ /* 0x0005e20000100800 */
[----:B0-----:R-:W-:Y:S01]  /*3ab20*/  IADD3 R12, P5, PT, R9, R3, RZ ;  /* 0x00000003090c7210 */ /* 0x001fe20007fbe0ff */
[----:B------:R-:W-:-:S02]  /*3ab30*/  IMAD.X R9, R18, 0x1, R2, P3 ;  /* 0x0000000112097824 */ /* 0x000fc400018e0602 */
[----:B--2---:R-:W2:Y:S04]  /*3ab40*/  LDL.LU R26, [R1+0x268] ;  /* 0x00026800011a7983 */ /* 0x004ea80000300800 */
[----:B------:R0:W-:Y:S04]  /*3ab50*/  STL.64 [R1+0xce8], R8 ;  /* 0x000ce80801007387 */ /* 0x0001e80000100a00 */
[----:B0-----:R-:W2:Y:S01]  /*3ab60*/  LDL.LU R8, [R1+0x1ff0] ;  /* 0x001ff00001087983 */ /* 0x001ea20000300800 */
[----:B------:R-:W-:Y:S02]  /*3ab70*/  IMAD.X R13, R18, 0x1, R4, P5 ;  /* 0x00000001120d7824 */ /* 0x000fe400028e0604 */
[----:B--2---:R-:W-:-:S02]  /*3ab80*/  IMAD.MOV.U32 R9, RZ, RZ, R8 ;  /* 0x000000ffff097224 */ /* 0x004fc400078e0008 */
[----:B------:R-:W-:Y:S02]  /*3ab90*/  IMAD.MOV.U32 R8, RZ, RZ, R5 ;  /* 0x000000ffff087224 */ /* 0x000fe400078e0005 */
[----:B------:R-:W2:Y:S01]  /*3aba0*/  LDL.LU R5, [R1+0x24c] ;  /* 0x00024c0001057983 */ /* 0x000ea20000300800 */
[----:B------:R-:W-:-:S05]  /*3abb0*/  IADD3 R6, P2, PT, R26, R0, RZ ;  /* 0x000000001a067210 */ /* 0x000fca0007f5e0ff */
[----:B------:R0:W-:Y:S01]  /*3abc0*/  STL [R1+0xcd8], R6 ;  /* 0x000cd80601007387 */ /* 0x0001e20000100800 */
[----:B------:R-:W-:-:S03]  /*3abd0*/  SHF.R.S32.HI R19, RZ, 0x1f, R26 ;  /* 0x0000001fff137819 */ /* 0x000fc6000001141a */
[----:B0-----:R-:W3:Y:S04]  /*3abe0*/  LDL.LU.64 R6, [R1+0x1fe8] ;  /* 0x001fe80001067983 */ /* 0x001ee80000300a00 */
[----:B------:R0:W-:Y:S04]  /*3abf0*/  STL.64 [R1+0xce0], R12 ;  /* 0x000ce00c01007387 */ /* 0x0001e80000100a00 */
[----:B0-----:R-:W3:Y:S04]  /*3ac00*/  LDL.LU.64 R12, [R1+0x1fe0] ;  /* 0x001fe000010c7983 */ /* 0x001ee80000300a00 */
[----:B--2---:R0:W-:Y:S02]  /*3ac10*/  STL.64 [R1+0x1fd0], R4 ;  /* 0x001fd00401007387 */ /* 0x0041e40000100a00 */
[----:B0-----:R-:W-:-:S02]  /*3ac20*/  IADD3 R4, P5, PT, R26, R3, RZ ;  /* 0x000000031a047210 */ /* 0x001fc40007fbe0ff */
[----:B------:R-:W2:Y:S04]  /*3ac30*/  LDL.LU R26, [R1+0x1fd8] ;  /* 0x001fd800011a7983 */ /* 0x000ea80000300800 */
[----:B------:R0:W-:Y:S04]  /*3ac40*/  STL [R1+0xcd0], R4 ;  /* 0x000cd00401007387 */ /* 0x0001e80000100800 */
[----:B0-----:R1:W4:Y:S04]  /*3ac50*/  LDL.64 R4, [R1+0xcd8] ;  /* 0x000cd80001047983 */ /* 0x0013280000100a00 */
[----:B---3--:R-:W-:Y:S04]  /*3ac60*/  STL.64 [R1+0x1fc0], R22 ;  /* 0x001fc01601007387 */ /* 0x008fe80000100a00 */
[----:B--2---:R0:W-:Y:S04]  /*3ac70*/  STL.64 [R1+0x1fc8], R26 ;  /* 0x001fc81a01007387 */ /* 0x0041e80000100a00 */
[----:B0-----:R1:W2:Y:S01]  /*3ac80*/  LDL.64 R26, [R1+0xcd0] ;  /* 0x000cd000011a7983 */ /* 0x0012a20000100a00 */
[----:B----4-:R-:W-:-:S03]  /*3ac90*/  IMAD.X R5, R19, 0x1, R2, P2 ;  /* 0x0000000113057824 */ /* 0x010fc600010e0602 */
[----:B------:R0:W-:Y:S04]  /*3aca0*/  STL.64 [R1+0x1fb8], R8 ;  /* 0x001fb80801007387 */ /* 0x0001e80000100a00 */
[----:B0-----:R-:W3:Y:S04]  /*3acb0*/  LDL.LU R9, [R1+0x264] ;  /* 0x0002640001097983 */ /* 0x001ee80000300800 */
[----:B------:R0:W-:Y:S04]  /*3acc0*/  STL.64 [R1+0x1fb0], R14 ;  /* 0x001fb00e01007387 */ /* 0x0001e80000100a00 */
[----:B0-----:R-:W4:Y:S04]  /*3acd0*/  LDL.LU R14, [R1+0x260] ;  /* 0x00026000010e7983 */ /* 0x001f280000300800 */
[----:B------:R0:W-:Y:S04]  /*3ace0*/  STL [R1+0xcdc], R5 ;  /* 0x000cdc0501007387 */ /* 0x0001e80000100800 */
[----:B0-----:R-:W2:Y:S01]  /*3acf0*/  LDL.LU.64 R4, [R1+0x1fd0] ;  /* 0x001fd00001047983 */ /* 0x001ea20000300a00 */
[----:B---3--:R-:W-:-:S02]  /*3ad00*/  SHF.R.S32.HI R18, RZ, 0x1f, R9 ;  /* 0x0000001fff127819 */ /* 0x008fc40000011409 */
[----:B------:R-:W-:-:S05]  /*3ad10*/  IADD3 R22, P3, PT, R9, R0, RZ ;  /* 0x0000000009167210 */ /* 0x000fca0007f7e0ff */
[----:B------:R-:W-:Y:S02]  /*3ad20*/  IMAD.X R23, R18, 0x1, R2, P3 ;  /* 0x0000000112177824 */ /* 0x000fe400018e0602 */
[----:B--2---:R-:W-:-:S05]  /*3ad30*/  IMAD.X R27, R19, 0x1, R4, P5 ;  /* 0x00000001131b7824 */ /* 0x004fca00028e0604 */
[----:B------:R0:W-:Y:S04]  /*3ad40*/  STL [R1+0xcd4], R27 ;  /* 0x000cd41b01007387 */ /* 0x0001e80000100800 */
[----:B0-----:R-:W2:Y:S04]  /*3ad50*/  LDL.LU.64 R26, [R1+0x1fc8] ;  /* 0x001fc800011a7983 */ /* 0x001ea80000300a00 */
[----:B------:R0:W-:Y:S04]  /*3ad60*/  STL.64 [R1+0xcc8], R22 ;  /* 0x000cc81601007387 */ /* 0x0001e80000100a00 */
[----:B0-----:R-:W3:Y:S01]  /*3ad70*/  LDL.LU.64 R22, [R1+0x1fc0] ;  /* 0x001fc00001167983 */ /* 0x001ee20000300a00 */
[----:B------:R-:W-:-:S02]  /*3ad80*/  IADD3 R8, P5, PT, R9, R3, RZ ;  /* 0x0000000309087210 */ /* 0x000fc40007fbe0ff */
[----:B----4-:R-:W-:-:S03]  /*3ad90*/  SHF.R.S32.HI R19, RZ, 0x1f, R14 ;  /* 0x0000001fff137819 */ /* 0x010fc6000001140e */
[----:B------:R-:W-:Y:S01]  /*3ada0*/  IMAD.X R9, R18, 0x1, R4, P5 ;  /* 0x0000000112097824 */ /* 0x000fe200028e0604 */
[----:B---3--:R0:W-:Y:S04]  /*3adb0*/  STL.64 [R1+0x1fa8], R22 ;  /* 0x001fa81601007387 */ /* 0x0081e80000100a00 */
[----:B------:R3:W-:Y:S01]  /*3adc0*/  STL.64 [R1+0xcc0], R8 ;  /* 0x000cc00801007387 */ /* 0x0007e20000100a00 */
[C---:B0-----:R-:W-:Y:S02]  /*3add0*/  IADD3 R22, P2, PT, R14.reuse, R0, RZ ;  /* 0x000000000e167210 */ /* 0x041fe40007f5e0ff */
[----:B------:R-:W-:Y:S01]  /*3ade0*/  IADD3 R14, P5, PT, R14, R3, RZ ;  /* 0x000000030e0e7210 */ /* 0x000fe20007fbe0ff */
[----:B---3--:R-:W3:Y:S04]  /*3adf0*/  LDL.LU.64 R8, [R1+0x1fb8] ;  /* 0x001fb80001087983 */ /* 0x008ee80000300a00 */
[----:B------:R0:W-:Y:S04]  /*3ae00*/  STL [R1+0xcb0], R14 ;  /* 0x000cb00e01007387 */ /* 0x0001e80000100800 */
[----:B0-----:R-:W4:Y:S01]  /*3ae10*/  LDL.LU.64 R14, [R1+0x1fb0] ;  /* 0x001fb000010e7983 */ /* 0x001f220000300a00 */
[----:B------:R-:W-:-:S03]  /*3ae20*/  IMAD.X R23, R19, 0x1, R2, P2 ;  /* 0x0000000113177824 */ /* 0x000fc600010e0602 */
[----:B----4-:R-:W-:Y:S04]  /*3ae30*/  STL.64 [R1+0x1f98], R14 ;  /* 0x001f980e01007387 */ /* 0x010fe80000100a00 */
[----:B------:R0:W-:Y:S04]  /*3ae40*/  STL.64 [R1+0xcb8], R22 ;  /* 0x000cb81601007387 */ /* 0x0001e80000100a00 */
[----:B0-----:R-:W4:Y:S04]  /*3ae50*/  LDL.LU.64 R22, [R1+0x1fa8] ;  /* 0x001fa80001167983 */ /* 0x001f280000300a00 */
[----:B------:R-:W-:Y:S04]  /*3ae60*/  STL.64 [R1+0x1f90], R20 ;  /* 0x001f901401007387 */ /* 0x000fe80000100a00 */
[----:B----4-:R0:W-:Y:S04]  /*3ae70*/  STL.64 [R1+0x1f88], R22 ;  /* 0x001f881601007387 */ /* 0x0101e80000100a00 */
[----:B0-----:R1:W4:Y:S01]  /*3ae80*/  LDL.64 R22, [R1+0xcb0] ;  /* 0x000cb00001167983 */ /* 0x0013220000100a00 */
[----:B------:R-:W-:-:S02]  /*3ae90*/  SHF.R.S32.HI R18, RZ, 0x1f, R5 ;  /* 0x0000001fff127819 */ /* 0x000fc40000011405 */
[----:B------:R-:W-:Y:S01]  /*3aea0*/  IADD3 R14, P3, PT, R5, R0, RZ ;  /* 0x00000000050e7210 */ /* 0x000fe20007f7e0ff */
[----:B----4-:R-:W-:Y:S01]  /*3aeb0*/  IMAD.X R23, R19, 0x1, R4, P5 ;  /* 0x0000000113177824 */ /* 0x010fe200028e0604 */
[----:B------:R-:W-:-:S04]  /*3aec0*/  IADD3 R22, P5, PT, R5, R3, RZ ;  /* 0x0000000305167210 */ /* 0x000fc80007fbe0ff */
[----:B------:R-:W-:Y:S04]  /*3aed0*/  STL [R1+0xcb4], R23 ;  /* 0x000cb41701007387 */ /* 0x000fe80000100800 */
[----:B------:R-:W4:Y:S04]  /*3aee0*/  LDL.LU R5, [R1+0x1fa0] ;  /* 0x001fa00001057983 */ /* 0x000f280000300800 */
[----:B---3--:R0:W-:Y:S04]  /*3aef0*/  STL.64 [R1+0x1f80], R8 ;  /* 0x001f800801007387 */ /* 0x0081e80000100a00 */
[----:B0-----:R-:W3:Y:S01]  /*3af00*/  LDL.LU R8, [R1+0x248] ;  /* 0x0002480001087983 */ /* 0x001ee20000300800 */
[----:B------:R-:W-:-:S02]  /*3af10*/  IMAD.X R15, R18, 0x1, R2, P3 ;  /* 0x00000001120f7824 */ /* 0x000fc400018e0602 */
[----:B------:R-:W-:-:S03]  /*3af20*/  IMAD.X R23, R18, 0x1, R4, P5 ;  /* 0x0000000112177824 */ /* 0x000fc600028e0604 */
[----:B------:R0:W-:Y:S04]  /*3af30*/  STL.64 [R1+0xca8], R14 ;  /* 0x000ca80e01007387 */ /* 0x0001e80000100a00 */
[----:B0-----:R-:W2:Y:S01]  /*3af40*/  LDL.LU.64 R14, [R1+0x1f98] ;  /* 0x001f9800010e7983 */ /* 0x001ea20000300a00 */
[C---:B---3--:R-:W-:Y:S02]  /*3af50*/  IADD3 R20, P2, PT, R8.reuse, R0, RZ ;  /* 0x0000000008147210 */ /* 0x048fe40007f5e0ff */
[----:B------:R-:W-:Y:S02]  /*3af60*/  SHF.R.S32.HI R19, RZ, 0x1f, R8 ;  /* 0x0000001fff137819 */ /* 0x000fe40000011408 */
[----:B------:R-:W-:Y:S01]  /*3af70*/  IADD3 R8, P5, PT, R8, R3, RZ ;  /* 0x0000000308087210 */ /* 0x000fe20007fbe0ff */
[----:B------:R0:W-:Y:S04]  /*3af80*/  STL [R1+0xc98], R20 ;  /* 0x000c981401007387 */ /* 0x0001e80000100800 */
[----:B0-----:R-:W3:Y:S04]  /*3af90*/  LDL.LU.64 R20, [R1+0x1f90] ;  /* 0x001f900001147983 */ /* 0x001ee80000300a00 */
[----:B------:R0:W-:Y:S04]  /*3afa0*/  STL.64 [R1+0xca0], R22 ;  /* 0x000ca01601007387 */ /* 0x0001e80000100a00 */
[----:B0-----:R-:W2:Y:S04]  /*3afb0*/  LDL.LU.64 R22, [R1+0x1f88] ;  /* 0x001f880001167983 */ /* 0x001ea80000300a00 */
[----:B----4-:R0:W-:Y:S04]  /*3afc0*/  STL.64 [R1+0x1f78], R4 ;  /* 0x001f780401007387 */ /* 0x0101e80000100a00 */
[----:B0-----:R1:W4:Y:S04]  /*3afd0*/  LDL.64 R4, [R1+0xc98] ;  /* 0x000c980001047983 */ /* 0x0013280000100a00 */
[----:B------:R0:W-:Y:S04]  /*3afe0*/  STL [R1+0xc90], R8 ;  /* 0x000c900801007387 */ /* 0x0001e80000100800 */
[----:B0-----:R-:W3:Y:S04]  /*3aff0*/  LDL.LU.64 R8, [R1+0x1f80] ;  /* 0x001f800001087983 */ /* 0x001ee80000300a00 */
[----:B--2---:R0:W-:Y:S04]  /*3b000*/  STL.64 [R1+0x1f70], R22 ;  /* 0x001f701601007387 */ /* 0x0041e80000100a00 */
[----:B0-----:R1:W2:Y:S01]  /*3b010*/  LDL.64 R22, [R1+0xc90] ;  /* 0x000c900001167983 */ /* 0x0012a20000100a00 */
[----:B----4-:R-:W-:-:S03]  /*3b020*/  IMAD.X R5, R19, 0x1, R2, P2 ;  /* 0x0000000113057824 */ /* 0x010fc600010e0602 */
[----:B---3--:R-:W-:Y:S04]  /*3b030*/  STL.64 [R1+0x1f60], R8 ;  /* 0x001f600801007387 */ /* 0x008fe80000100a00 */
[----:B------:R0:W-:Y:S04]  /*3b040*/  STL.64 [R1+0x1f68], R14 ;  /* 0x001f680e01007387 */ /* 0x0001e80000100a00 */
[----:B0-----:R-:W3:Y:S04]  /*3b050*/  LDL.LU R14, [R1+0x244] ;  /* 0x00024400010e7983 */ /* 0x001ee80000300800 */
[----:B------:R0:W-:Y:S04]  /*3b060*/  STL [R1+0xc9c], R5 ;  /* 0x000c9c0501007387 */ /* 0x0001e80000100800 */
[----:B0-----:R-:W2:Y:S01]  /*3b070*/  LDL.LU.64 R4, [R1+0x1f78] ;  /* 0x001f780001047983 */ /* 0x001ea20000300a00 */
[----:B---3--:R-:W-:-:S02]  /*3b080*/  SHF.R.S32.HI R18, RZ, 0x1f, R14 ;  /* 0x0000001fff127819 */ /* 0x008fc4000001140e */
[----:B------:R-:W-:-:S05]  /*3b090*/  IADD3 R8, P3, PT, R14, R0, RZ ;  /* 0x000000000e087210 */ /* 0x000fca0007f7e0ff */
[----:B------:R-:W-:Y:S02]  /*3b0a0*/  IMAD.X R9, R18, 0x1, R2, P3 ;  /* 0x0000000112097824 */ /* 0x000fe400018e0602 */
[----:B--2---:R-:W-:Y:S01]  /*3b0b0*/  IMAD.X R23, R19, 0x1, R4, P5 ;  /* 0x0000000113177824 */ /* 0x004fe200028e0604 */
[----:B------:R-:W-:-:S04]  /*3b0c0*/  IADD3 R14, P5, PT, R14, R3, RZ ;  /* 0x000000030e0e7210 */ /* 0x000fc80007fbe0ff */
[----:B------:R0:W-:Y:S04]  /*3b0d0*/  STL [R1+0xc94], R23 ;  /* 0x000c941701007387 */ /* 0x0001e80000100800 */
[----:B0-----:R-:W2:Y:S04]  /*3b0e0*/  LDL.LU.64 R22, [R1+0x1f70] ;  /* 0x001f700001167983 */ /* 0x001ea80000300a00 */
[----:B------:R-:W-:Y:S04]  /*3b0f0*/  STL.64 [R1+0x1f58], R4 ;  /* 0x001f580401007387 */ /* 0x000fe80000100a00 */
[----:B------:R0:W-:Y:S04]  /*3b100*/  STL [R1+0xc80], R14 ;  /* 0x000c800e01007387 */ /* 0x0001e80000100800 */
[----:B0-----:R-:W3:Y:S04]  /*3b110*/  LDL.LU.64 R14, [R1+0x1f68] ;  /* 0x001f6800010e7983 */ /* 0x001ee80000300a00 */
[----:B------:R0:W-:Y:S04]  /*3b120*/  STL.64 [R1+0xc88], R8 ;  /* 0x000c880801007387 */ /* 0x0001e80000100a00 */
[----:B0-----:R-:W4:Y:S04]  /*3b130*/  LDL.LU.64 R8, [R1+0x1f60] ;  /* 0x001f600001087983 */ /* 0x001f280000300a00 */
[----:B------:R0:W-:Y:S04]  /*3b140*/  STL.64 [R1+0x1f50], R2 ;  /* 0x001f500201007387 */ /* 0x0001e80000100a00 */
[----:B0-----:R1:W2:Y:S04]  /*3b150*/  LDL.64 R2, [R1+0xc80] ;  /* 0x000c800001027983 */ /* 0x0012a80000100a00 */
[----:B------:R0:W-:Y:S04]  /*3b160*/  STL.64 [R1+0x1f30], R24 ;  /* 0x001f301801007387 */ /* 0x0001e80000100a00 */
[----:B0-----:R-:W2:Y:S02]  /*3b170*/  LDL.LU R25, [R1+0x240] ;  /* 0x0002400001197983 */ /* 0x001ea40000300800 */
[----:B--2---:R-:W-:-:S05]  /*3b180*/  IADD3 R4, P2, PT, R25, R0, RZ ;  /* 0x0000000019047210 */ /* 0x004fca0007f5e0ff */
[----:B------:R0:W-:Y:S04]  /*3b190*/  STL [R1+0xc78], R4 ;  /* 0x000c780401007387 */ /* 0x0001e80000100800 */
[----:B0-----:R-:W2:Y:S02]  /*3b1a0*/  LDL.LU.64 R4, [R1+0x1f58] ;  /* 0x001f580001047983 */ /* 0x001ea40000300a00 */
[----:B--2---:R-:W-:-:S05]  /*3b1b0*/  IMAD.X R3, R18, 0x1, R4, P5 ;  /* 0x0000000112037824 */ /* 0x004fca00028e0604 */
[----:B------:R0:W-:Y:S04]  /*3b1c0*/  STL [R1+0xc84], R3 ;  /* 0x000c840301007387 */ /* 0x0001e80000100800 */
[----:B0-----:R-:W2:Y:S04]  /*3b1d0*/  LDL.LU.64 R2, [R1+0x1f50] ;  /* 0x001f500001027983 */ /* 0x001ea80000300a00 */
[----:B------:R0:W-:Y:S04]  /*3b1e0*/  STL.64 [R1+0x1f48], R4 ;  /* 0x001f480401007387 */ /* 0x0001e80000100a00 */
[----:B0-----:R1:W2:Y:S01]  /*3b1f0*/  LDL.64 R4, [R1+0xc78] ;  /* 0x000c780001047983 */ /* 0x0012a20000100a00 */
[----:B------:R-:W-:-:S03]  /*3b200*/  SHF.R.S32.HI R19, RZ, 0x1f, R25 ;  /* 0x0000001fff137819 */ /* 0x000fc60000011419 */
[----:B------:R0:W-:Y:S04]  /*3b210*/  STL.64 [R1+0x1f38], R26 ;  /* 0x001f381a01007387 */ /* 0x0001e80000100a00 */
[----:B0-----:R-:W3:Y:S04]  /*3b220*/  LDL.LU R26, [R1+0x22c] ;  /* 0x00022c00011a7983 */ /* 0x001ee80000300800 */
[----:B------:R-:W-:Y:S01]  /*3b230*/  STL.64 [R1+0x1f40], R20 ;  /* 0x001f401401007387 */ /* 0x000fe20000100a00 */
[----:B--2---:R-:W-:-:S05]  /*3b240*/  IMAD.X R5, R19, 0x1, R2, P2 ;  /* 0x0000000113057824 */ /* 0x004fca00010e0602 */
[----:B------:R0:W-:Y:S04]  /*3b250*/  STL [R1+0xc7c], R5 ;  /* 0x000c7c0501007387 */ /* 0x0001e80000100800 */
[----:B0-----:R-:W2:Y:S01]  /*3b260*/  LDL.LU.64 R4, [R1+0x1f48] ;  /* 0x001f480001047983 */ /* 0x001ea20000300a00 */
[----:B------:R-:W-:Y:S02]  /*3b270*/  IADD3 R20, P5, PT, R25, R3, RZ ;  /* 0x0000000319147210 */ /* 0x000fe40007fbe0ff */
[----:B---3--:R-:W-:Y:S02]  /*3b280*/  SHF.R.S32.HI R18, RZ, 0x1f, R26 ;  /* 0x0000001fff127819 */ /* 0x008fe4000001141a */
[----:B------:R-:W-:-:S05]  /*3b290*/  IADD3 R24, P3, PT, R26, R0, RZ ;  /* 0x000000001a187210 */ /* 0x000fca0007f7e0ff */
[----:B------:R-:W-:Y:S02]  /*3b2a0*/  IMAD.X R25, R18, 0x1, R2, P3 ;  /* 0x0000000112197824 */ /* 0x000fe400018e0602 */
[----:B--2---:R-:W-:Y:S01]  /*3b2b0*/  IMAD.X R21, R19, 0x1, R4, P5 ;  /* 0x0000000113157824 */ /* 0x004fe200028e0604 */
[----:B------:R-:W-:-:S04]  /*3b2c0*/  IADD3 R26, P5, PT, R26, R3, RZ ;  /* 0x000000031a1a7210 */ /* 0x000fc80007fbe0ff */
[----:B------:R0:W-:Y:S04]  /*3b2d0*/  STL.64 [R1+0xc70], R20 ;  /* 0x000c701401007387 */ /* 0x0001e80000100a00 */
[----:B0-----:R-:W2:Y:S04]  /*3b2e0*/  LDL.LU.64 R20, [R1+0x1f40] ;  /* 0x001f400001147983 */ /* 0x001ea80000300a00 */
[----:B------:R0:W-:Y:S04]  /*3b2f0*/  STL [R1+0xc60], R26 ;  /* 0x000c601a01007387 */ /* 0x0001e80000100800 */
[----:B0-----:R-:W3:Y:S04]  /*3b300*/  LDL.LU.64 R26, [R1+0x1f38] ;  /* 0x001f3800011a7983 */ /* 0x001ee80000300a00 */
[----:B------:R0:W-:Y:S04]  /*3b310*/  STL.64 [R1+0xc68], R24 ;  /* 0x000c681801007387 */ /* 0x0001e80000100a00 */
[----:B0-----:R-:W2:Y:S04]  /*3b320*/  LDL.LU.64 R24, [R1+0x1f30] ;  /* 0x001f300001187983 */ /* 0x001ea80000300a00 */
[----:B--2---:R0:W-:Y:S04]  /*3b330*/  STL.64 [R1+0x1f20], R24 ;  /* 0x001f201801007387 */ /* 0x0041e80000100a00 */
[----:B0-----:R-:W2:Y:S04]  /*3b340*/  LDL.LU R25, [R1+0x228] ;  /* 0x0002280001197983 */ /* 0x001ea80000300800 */
[----:B------:R-:W-:Y:S04]  /*3b350*/  STL.64 [R1+0x1f28], R20 ;  /* 0x001f281401007387 */ /* 0x000fe80000100a00 */
[----:B------:R0:W-:Y:S04]  /*3b360*/  STL.64 [R1+0x1f10], R10 ;  /* 0x001f100a01007387 */ /* 0x0001e80000100a00 */
[----:B0-----:R1:W3:Y:S04]  /*3b370*/  LDL.64 R10, [R1+0xc60] ;  /* 0x000c6000010a7983 */ /* 0x0012e80000100a00 */
[----:B------:R0:W-:Y:S04]  /*3b380*/  STL.64 [R1+0x1f18], R28 ;  /* 0x001f181c01007387 */ /* 0x0001e80000100a00 */
[----:B0-----:R-:W4:Y:S01]  /*3b390*/  LDL.LU R28, [R1+0x224] ;  /* 0x00022400011c7983 */ /* 0x001f220000300800 */
[----:B--2---:R-:W-:-:S02]  /*3b3a0*/  SHF.R.S32.HI R19, RZ, 0x1f, R25 ;  /* 0x0000001fff137819 */ /* 0x004fc40000011419 */
[----:B------:R-:W-:-:S05]  /*3b3b0*/  IADD3 R20, P2, PT, R25, R0, RZ ;  /* 0x0000000019147210 */ /* 0x000fca0007f5e0ff */
[----:B------:R-:W-:Y:S02]  /*3b3c0*/  IMAD.X R21, R19, 0x1, R2, P2 ;  /* 0x0000000113157824 */ /* 0x000fe400010e0602 */
[----:B---3--:R-:W-:Y:S01]  /*3b3d0*/  IMAD.X R11, R18, 0x1, R4, P5 ;  /* 0x00000001120b7824 */ /* 0x008fe200028e0604 */
[----:B------:R-:W-:-:S05]  /*3b3e0*/  IADD3 R24, P5, PT, R25, R3, RZ ;  /* 0x0000000319187210 */ /* 0x000fca0007fbe0ff */
[----:B------:R-:W-:Y:S01]  /*3b3f0*/  IMAD.X R25, R19, 0x1, R4, P5 ;  /* 0x0000000113197824 */ /* 0x000fe200028e0604 */
[----:B------:R-:W-:Y:S04]  /*3b400*/  STL [R1+0xc64], R11 ;  /* 0x000c640b01007387 */ /* 0x000fe80000100800 */
[----:B------:R0:W-:Y:S01]  /*3b410*/  STL.64 [R1+0xc58], R20 ;  /* 0x000c581401007387 */ /* 0x0001e20000100a00 */
[----:B----4-:R-:W-:Y:S02]  /*3b420*/  SHF.R.S32.HI R18, RZ, 0x1f, R28 ;  /* 0x0000001fff127819 */ /* 0x010fe4000001141c */
[C---:B------:R-:W-:Y:S02]  /*3b430*/  IADD3 R10, P3, PT, R28.reuse, R0, RZ ;  /* 0x000000001c0a7210 */ /* 0x040fe40007f7e0ff */
[----:B------:R-:W-:Y:S01]  /*3b440*/  IADD3 R28, P5, PT, R28, R3, RZ ;  /* 0x000000031c1c7210 */ /* 0x000fe20007fbe0ff */
[----:B0-----:R-:W2:Y:S02]  /*3b450*/  LDL.LU.64 R20, [R1+0x1f28] ;  /* 0x001f280001147983 */ /* 0x001ea40000300a00 */
[----:B------:R-:W-:-:S02]  /*3b460*/  IMAD.X R11, R18, 0x1, R2, P3 ;  /* 0x00000001120b7824 */ /* 0x000fc400018e0602 */
[----:B------:R0:W-:Y:S04]  /*3b470*/  STL.64 [R1+0xc50], R24 ;  /* 0x000c501801007387 */ /* 0x0001e80000100a00 */
[----:B0-----:R-:W3:Y:S04]  /*3b480*/  LDL.LU.64 R24, [R1+0x1f20] ;  /* 0x001f200001187983 */ /* 0x001ee80000300a00 */
[----:B------:R0:W-:Y:S04]  /*3b490*/  STL [R1+0xc40], R28 ;  /* 0x000c401c01007387 */ /* 0x0001e80000100800 */
[----:B0-----:R-:W4:Y:S04]  /*3b4a0*/  LDL.LU.64 R28, [R1+0x1f18] ;  /* 0x001f1800011c7983 */ /* 0x001f280000300a00 */
[----:B------:R0:W-:Y:S04]  /*3b4b0*/  STL.64 [R1+0xc48], R10 ;  /* 0x000c480a01007387 */ /* 0x0001e80000100a00 */
[----:B0-----:R-:W2:Y:S04]  /*3b4c0*/  LDL.LU.64 R10, [R1+0x1f10] ;  /* 0x001f1000010a7983 */ /* 0x001ea80000300a00 */
[----:B------:R-:W-:Y:S04]  /*3b4d0*/  STL [R1+0x1f08], R17 ;  /* 0x001f081101007387 */ /* 0x000fe80000100800 */
[----:B--2---:R0:W-:Y:S04]  /*3b4e0*/  STL.64 [R1+0x1f00], R10 ;  /* 0x001f000a01007387 */ /* 0x0041e80000100a00 */
[----:B0-----:R-:W2:Y:S04]  /*3b4f0*/  LDL.LU R11, [R1+0x220] ;  /* 0x00022000010b7983 */ /* 0x001ea80000300800 */
[----:B----4-:R0:W-:Y:S04]  /*3b500*/  STL.64 [R1+0x1ef8], R28 ;  /* 0x001ef81c01007387 */ /* 0x0101e80000100a00 */
[----:B0-----:R1:W4:Y:S01]  /*3b510*/  LDL.64 R28, [R1+0xc40] ;  /* 0x000c4000011c7983 */ /* 0x0013220000100a00 */
[----:B------:R-:W-:-:S02]  /*3b520*/  IMAD.MOV.U32 R10, RZ, RZ, R27 ;  /* 0x000000ffff0a7224 */ /* 0x000fc400078e001b */
[----:B------:R-:W-:Y:S02]  /*3b530*/  IMAD.MOV.U32 R27, RZ, RZ, R16 ;  /* 0x000000ffff1b7224 */ /* 0x000fe400078e0010 */
[----:B------:R-:W-:Y:S01]  /*3b540*/  IMAD.MOV.U32 R17, RZ, RZ, R10 ;  /* 0x000000ffff117224 */ /* 0x000fe200078e000a */
[----:B--2---:R-:W-:Y:S02]  /*3b550*/  SHF.R.S32.HI R19, RZ, 0x1f, R11 ;  /* 0x0000001fff137819 */ /* 0x004fe4000001140b */
[-C--:B------:R-:W-:Y:S01]  /*3b560*/  IADD3 R16, P2, PT, R11, R0.reuse, RZ ;  /* 0x000000000b107210 */ /* 0x080fe20007f5e0ff */
[----:B----4-:R-:W-:Y:S01]  /*3b570*/  IMAD.X R29, R18, 0x1, R4, P5 ;  /* 0x00000001121d7824 */ /* 0x010fe200028e0604 */
[--C-:B------:R-:W-:Y:S02]  /*3b580*/  SHF.R.S32.HI R18, RZ, 0x1f, R17.reuse ;  /* 0x0000001fff127819 */ /* 0x100fe40000011411 */
[----:B------:R-:W-:Y:S02]  /*3b590*/  IADD3 R28, P3, PT, R17, R0, RZ ;  /* 0x00000000111c7210 */ /* 0x000fe40007f7e0ff */
[----:B------:R0:W-:Y:S02]  /*3b5a0*/  STL [R1+0xc44], R29 ;  /* 0x000c441d01007387 */ /* 0x0001e40000100800 */
[----:B0-----:R-:W-:-:S02]  /*3b5b0*/  IMAD.MOV.U32 R29, RZ, RZ, R17 ;  /* 0x000000ffff1d7224 */ /* 0x001fc400078e0011 */
[----:B------:R-:W-:-:S05]  /*3b5c0*/  IMAD.X R17, R19, 0x1, R2, P2 ;  /* 0x0000000113117824 */ /* 0x000fca00010e0602 */
[----:B------:R0:W-:Y:S04]  /*3b5d0*/  STL.64 [R1+0xc38], R16 ;  /* 0x000c381001007387 */ /* 0x0001e80000100a00 */
[----:B0-----:R-:W2:Y:S04]  /*3b5e0*/  LDL.LU R17, [R1+0x1f08] ;  /* 0x001f080001117983 */ /* 0x001ea80000300800 */
[----:B------:R-:W2:Y:S01]  /*3b5f0*/  LDL.LU R16, [R1+0x1d8] ;  /* 0x0001d80001107983 */ /* 0x000ea20000300800 */
[----:B------:R-:W-:-:S05]  /*3b600*/  IADD3 R10, P5, PT, R11, R3, RZ ;  /* 0x000000030b0a7210 */ /* 0x000fca0007fbe0ff */
[----:B------:R-:W-:-:S05]  /*3b610*/  IMAD.X R11, R19, 0x1, R4, P5 ;  /* 0x00000001130b7824 */ /* 0x000fca00028e0604 */
[----:B------:R0:W-:Y:S04]  /*3b620*/  STL.64 [R1+0xc30], R10 ;  /* 0x000c300a01007387 */ /* 0x0001e80000100a00 */
[----:B0-----:R-:W4:Y:S04]  /*3b630*/  LDL.LU.64 R10, [R1+0x1f00] ;  /* 0x001f0000010a7983 */ /* 0x001f280000300a00 */
[----:B--2---:R0:W-:Y:S02]  /*3b640*/  STL.64 [R1+0x1ef0], R16 ;  /* 0x001ef01001007387 */ /* 0x0041e40000100a00 */
[----:B0-----:R-:W-:Y:S01]  /*3b650*/  IADD3 R16, P5, PT, R29, R3, RZ ;  /* 0x000000031d107210 */ /* 0x001fe20007fbe0ff */
[----:B------:R-:W-:-:S05]  /*3b660*/  IMAD.X R29, R18, 0x1, R2, P3 ;  /* 0x00000001121d7824 */ /* 0x000fca00018e0602 */
[----:B------:R0:W-:Y:S04]  /*3b670*/  STL.64 [R1+0xc28], R28 ;  /* 0x000c281c01007387 */ /* 0x0001e80000100a00 */
[----:B0-----:R-:W2:Y:S01]  /*3b680*/  LDL.LU.64 R28, [R1+0x1ef8] ;  /* 0x001ef800011c7983 */ /* 0x001ea20000300a00 */
[----:B------:R-:W-:-:S03]  /*3b690*/  IMAD.X R17, R18, 0x1, R4, P5 ;  /* 0x0000000112117824 */ /* 0x000fc600028e0604 */
[----:B--2---:R-:W-:Y:S04]  /*3b6a0*/  STL.64 [R1+0x1ee8], R28 ;  /* 0x001ee81c01007387 */ /* 0x004fe80000100a00 */
[----:B------:R0:W-:Y:S04]  /*3b6b0*/  STL.64 [R1+0x1ed0], R22 ;  /* 0x001ed01601007387 */ /* 0x0001e80000100a00 */
[----:B0-----:R-:W2:Y:S04]  /*3b6c0*/  LDL.LU R23, [R1+0x208] ;  /* 0x0002080001177983 */ /* 0x001ea80000300800 */
[----:B------:R0:W-:Y:S04]  /*3b6d0*/  STL.64 [R1+0x1ed8], R8 ;  /* 0x001ed80801007387 */ /* 0x0001e80000100a00 */
[----:B0-----:R-:W3:Y:S04]  /*3b6e0*/  LDL.LU R8, [R1+0x204] ;  /* 0x0002040001087983 */ /* 0x001ee80000300800 */
[----:B------:R0:W-:Y:S04]  /*3b6f0*/  STL.64 [R1+0xc20], R16 ;  /* 0x000c201001007387 */ /* 0x0001e80000100a00 */
[----:B0-----:R-:W4:Y:S01]  /*3b700*/  LDL.LU.64 R16, [R1+0x1ef0] ;  /* 0x001ef00001107983 */ /* 0x001f220000300a00 */
[----:B--2---:R-:W-:-:S02]  /*3b710*/  SHF.R.S32.HI R19, RZ, 0x1f, R23 ;  /* 0x0000001fff137819 */ /* 0x004fc40000011417 */
[----:B------:R-:W-:-:S05]  /*3b720*/  IADD3 R28, P2, PT, R23, R0, RZ ;  /* 0x00000000171c7210 */ /* 0x000fca0007f5e0ff */
[----:B------:R-:W-:Y:S01]  /*3b730*/  IMAD.X R29, R19, 0x1, R2, P2 ;  /* 0x00000001131d7824 */ /* 0x000fe200010e0602 */
[----:B---3--:R-:W-:Y:S02]  /*3b740*/  SHF.R.S32.HI R18, RZ, 0x1f, R8 ;  /* 0x0000001fff127819 */ /* 0x008fe40000011408 */
[----:B------:R-:W-:Y:S01]  /*3b750*/  IADD3 R22, P3, PT, R8, R0, RZ ;  /* 0x0000000008167210 */ /* 0x000fe20007f7e0ff */
[----:B----4-:R0:W-:Y:S04]  /*3b760*/  STL.64 [R1+0x1ee0], R16 ;  /* 0x001ee01001007387 */ /* 0x0101e80000100a00 */
[----:B------:R2:W-:Y:S01]  /*3b770*/  STL.64 [R1+0xc18], R28 ;  /* 0x000c181c01007387 */ /* 0x0005e20000100a00 */
[----:B0-----:R-:W-:Y:S01]  /*3b780*/  IADD3 R16, P5, PT, R23, R3, RZ ;  /* 0x0000000317107210 */ /* 0x001fe20007fbe0ff */
[----:B------:R-:W-:-:S02]  /*3b790*/  IMAD.X R23, R18, 0x1, R2, P3 ;  /* 0x0000000112177824 */ /* 0x000fc400018e0602 */
[----:B--2---:R-:W2:Y:S02]  /*3b7a0*/  LDL.LU.64 R28, [R1+0x1ee8] ;  /* 0x001ee800011c7983 */ /* 0x004ea40000300a00 */
[----:B------:R-:W-:Y:S01]  /*3b7b0*/  IMAD.X R17, R19, 0x1, R4, P5 ;  /* 0x0000000113117824 */ /* 0x000fe200028e0604 */
[----:B------:R-:W-:-:S04]  /*3b7c0*/  IADD3 R8, P5, PT, R8, R3, RZ ;  /* 0x0000000308087210 */ /* 0x000fc80007fbe0ff */
[----:B------:R0:W-:Y:S04]  /*3b7d0*/  STL.64 [R1+0xc10], R16 ;  /* 0x000c101001007387 */ /* 0x0001e80000100a00 */
[----:B0-----:R-:W3:Y:S04]  /*3b7e0*/  LDL.LU.64 R16, [R1+0x1ee0] ;  /* 0x001ee00001107983 */ /* 0x001ee80000300a00 */
[----:B------:R0:W-:Y:S04]  /*3b7f0*/  STL [R1+0xc00], R8 ;  /* 0x000c000801007387 */ /* 0x0001e80000100800 */
[----:B0-----:R-:W4:Y:S04]  /*3b800*/  LDL.LU.64 R8, [R1+0x1ed8] ;  /* 0x001ed80001087983 */ /* 0x001f280000300a00 */
[----:B------:R0:W-:Y:S04]  /*3b810*/  STL.64 [R1+0xc08], R22 ;  /* 0x000c081601007387 */ /* 0x0001e80000100a00 */
[----:B0-----:R-:W2:Y:S04]  /*3b820*/  LDL.LU.64 R22, [R1+0x1ed0] ;  /* 0x001ed00001167983 */ /* 0x001ea80000300a00 */
[----:B--2---:R0:W-:Y:S04]  /*3b830*/  STL.64 [R1+0x1ec0], R22 ;  /* 0x001ec01601007387 */ /* 0x0041e80000100a00 */
[----:B0-----:R-:W2:Y:S04]  /*3b840*/  LDL.LU R23, [R1+0x200] ;  /* 0x0002000001177983 */ /* 0x001ea80000300800 */
[----:B----4-:R-:W-:Y:S04]  /*3b850*/  STL.64 [R1+0x1ec8], R8 ;  /* 0x001ec80801007387 */ /* 0x010fe80000100a00 */
[----:B------:R0:W-:Y:S04]  /*3b860*/  STL.64 [R1+0x1eb8], R10 ;  /* 0x001eb80a01007387 */ /* 0x0001e80000100a00 */
[----:B0-----:R1:W4:Y:S02]  /*3b870*/  LDL.64 R10, [R1+0xc00] ;  /* 0x000c0000010a7983 */ /* 0x0013240000100a00 */
[----:B----4-:R-:W-:-:S05]  /*3b880*/  IMAD.X R11, R18, 0x1, R4, P5 ;  /* 0x00000001120b7824 */ /* 0x010fca00028e0604 */
[----:B------:R-:W-:Y:S04]  /*3b890*/  STL [R1+0xc04], R11 ;  /* 0x000c040b01007387 */ /* 0x000fe80000100800 */
[----:B------:R0:W-:Y:S04]  /*3b8a0*/  STL.64 [R1+0x1ea8], R24 ;  /* 0x001ea81801007387 */ /* 0x0001e80000100a00 */
[----:B0-----:R-:W4:Y:S01]  /*3b8b0*/  LDL.LU R25, [R1+0x1dc] ;  /* 0x0001dc0001197983 */ /* 0x001f220000300800 */
[----:B--2---:R-:W-:Y:S02]  /*3b8c0*/  SHF.R.S32.HI R19, RZ, 0x1f, R23 ;  /* 0x0000001fff137819 */ /* 0x004fe40000011417 */
[----:B------:R-:W-:-:S02]  /*3b8d0*/  IADD3 R8, P2, PT, R23, R0, RZ ;  /* 0x0000000017087210 */ /* 0x000fc40007f5e0ff */
[----:B------:R-:W-:-:S03]  /*3b8e0*/  IADD3 R22, P5, PT, R23, R3, RZ ;  /* 0x0000000317167210 */ /* 0x000fc60007fbe0ff */
[C---:B------:R-:W-:Y:S02]  /*3b8f0*/  IMAD.X R9, R19.reuse, 0x1, R2, P2 ;  /* 0x0000000113097824 */ /* 0x040fe400010e0602 */
[----:B------:R-:W-:-:S03]  /*3b900*/  IMAD.X R23, R19, 0x1, R4, P5 ;  /* 0x0000000113177824 */ /* 0x000fc600028e0604 */
[----:B------:R0:W-:Y:S04]  /*3b910*/  STL.64 [R1+0xbf8], R8 ;  /* 0x000bf80801007387 */ /* 0x0001e80000100a00 */
[----:B0-----:R-:W2:Y:S04]  /*3b920*/  LDL.LU.64 R8, [R1+0x1ec8] ;  /* 0x001ec80001087983 */ /* 0x001ea80000300a00 */
[----:B------:R0:W-:Y:S04]  /*3b930*/  STL.64 [R1+0xbf0], R22 ;  /* 0x000bf01601007387 */ /* 0x0001e80000100a00 */
[----:B0-----:R-:W2:Y:S04]  /*3b940*/  LDL.LU.64 R22, [R1+0x1ec0] ;  /* 0x001ec00001167983 */ /* 0x001ea80000300a00 */
[----:B------:R3:W-:Y:S02]  /*3b950*/  STL.64 [R1+0x1eb0], R4 ;  /* 0x001eb00401007387 */ /* 0x0007e40000100a00 */
[----:B---3--:R-:W-:-:S02]  /*3b960*/  IADD3 R4, P2, PT, R16, R0, RZ ;  /* 0x0000000010047210 */ /* 0x008fc40007f5e0ff */
[----:B----4-:R-:W-:Y:S02]  /*3b970*/  SHF.R.S32.HI R18, RZ, 0x1f, R25 ;  /* 0x0000001fff127819 */ /* 0x010fe40000011419 */
[----:B------:R-:W-:-:S05]  /*3b980*/  IADD3 R10, P3, PT, R25, R0, RZ ;  /* 0x00000000190a7210 */ /* 0x000fca0007f7e0ff */
[----:B------:R-:W-:-:S05]  /*3b990*/  IMAD.X R11, R18, 0x1, R2, P3 ;  /* 0x00000001120b7824 */ /* 0x000fca00018e0602 */
[----:B------:R0:W-:Y:S04]  /*3b9a0*/  STL.64 [R1+0xbe8], R10 ;  /* 0x000be80a01007387 */ /* 0x0001e80000100a00 */
[----:B0-----:R-:W3:Y:S04]  /*3b9b0*/  LDL.LU.64 R10, [R1+0x1eb8] ;  /* 0x001eb800010a7983 */ /* 0x001ee80000300a00 */
[----:B------:R0:W-:Y:S04]  /*3b9c0*/  STL [R1+0xbd8], R4 ;  /* 0x000bd80401007387 */ /* 0x0001e80000100800 */
[----:B0-----:R-:W4:Y:S01]  /*3b9d0*/  LDL.LU.64 R4, [R1+0x1eb0] ;  /* 0x001eb00001047983 */ /* 0x001f220000300a00 */
[----:B------:R-:W-:-:S05]  /*3b9e0*/  IADD3 R24, P5, PT, R25, R3, RZ ;  /* 0x0000000319187210 */ /* 0x000fca0007fbe0ff */
[----:B----4-:R-:W-:-:S05]  /*3b9f0*/  IMAD.X R25, R18, 0x1, R4, P5 ;  /* 0x0000000112197824 */ /* 0x010fca00028e0604 */
[----:B------:R0:W-:Y:S04]  /*3ba00*/  STL.64 [R1+0xbe0], R24 ;  /* 0x000be01801007387 */ /* 0x0001e80000100a00 */
[----:B0-----:R-:W4:Y:S04]  /*3ba10*/  LDL.LU.64 R24, [R1+0x1ea8] ;  /* 0x001ea80001187983 */ /* 0x001f280000300a00 */
[----:B------:R0:W-:Y:S04]  /*3ba20*/  STL.64 [R1+0x1e98], R4 ;  /* 0x001e980401007387 */ /* 0x0001e80000100a00 */
[----:B0-----:R1:W2:Y:S01]  /*3ba30*/  LDL.64 R4, [R1+0xbd8] ;  /* 0x000bd80001047983 */ /* 0x0012a20000100a00 */
[----:B------:R-:W-:-:S03]  /*3ba40*/  SHF.R.S32.HI R19, RZ, 0x1f, R16 ;  /* 0x0000001fff137819 */ /* 0x000fc60000011410 */
[----:B----4-:R-:W-:Y:S04]  /*3ba50*/  STL.64 [R1+0x1e80], R24 ;  /* 0x001e801801007387 */ /* 0x010fe80000100a00 */
[----:B------:R0:W-:Y:S01]  /*3ba60*/  STL.64 [R1+0x1e88], R28 ;  /* 0x001e881c01007387 */ /* 0x0001e20000100a00 */
[----:B--2---:R-:W-:-:S03]  /*3ba70*/  IMAD.X R5, R19, 0x1, R2, P2 ;  /* 0x0000000113057824 */ /* 0x004fc600010e0602 */
[----:B0-----:R-:W2:Y:S04]  /*3ba80*/  LDL.LU R28, [R1+0x1d4] ;  /* 0x0001d400011c7983 */ /* 0x001ea80000300800 */
[----:B------:R0:W-:Y:S02]  /*3ba90*/  STL.64 [R1+0x1e90], R26 ;  /* 0x001e901a01007387 */ /* 0x0001e40000100a00 */
[----:B0-----:R-:W-:Y:S02]  /*3baa0*/  IADD3 R26, P5, PT, R16, R3, RZ ;  /* 0x00000003101a7210 */ /* 0x001fe40007fbe0ff */
[----:B------:R-:W4:Y:S04]  /*3bab0*/  LDL.LU R16, [R1+0x1ea0] ;  /* 0x001ea00001107983 */ /* 0x000f280000300800 */
[----:B------:R0:W-:Y:S04]  /*3bac0*/  STL [R1+0xbdc], R5 ;  /* 0x000bdc0501007387 */ /* 0x0001e80000100800 */
[----:B0-----:R-:W3:Y:S01]  /*3bad0*/  LDL.LU.64 R4, [R1+0x1e98] ;  /* 0x001e980001047983 */ /* 0x001ee20000300a00 */
[----:B--2---:R-:W-:-:S02]  /*3bae0*/  SHF.R.S32.HI R18, RZ, 0x1f, R28 ;  /* 0x0000001fff127819 */ /* 0x004fc4000001141c */
[----:B------:R-:W-:-:S05]  /*3baf0*/  IADD3 R24, P3, PT, R28, R0, RZ ;  /* 0x000000001c187210 */ /* 0x000fca0007f7e0ff */
[----:B------:R-:W-:Y:S02]  /*3bb00*/  IMAD.X R25, R18, 0x1, R2, P3 ;  /* 0x0000000112197824 */ /* 0x000fe400018e0602 */
[----:B---3--:R-:W-:Y:S01]  /*3bb10*/  IMAD.X R27, R19, 0x1, R4, P5 ;  /* 0x00000001131b7824 */ /* 0x008fe200028e0604 */
[----:B------:R-:W-:-:S04]  /*3bb20*/  IADD3 R28, P5, PT, R28, R3, RZ ;  /* 0x000000031c1c7210 */ /* 0x000fc80007fbe0ff */
[----:B------:R0:W-:Y:S04]  /*3bb30*/  STL.64 [R1+0xbd0], R26 ;  /* 0x000bd01a01007387 */ /* 0x0001e80000100a00 */
[----:B0-----:R-:W2:Y:S04]  /*3bb40*/  LDL.LU.64 R26, [R1+0x1e90] ;  /* 0x001e9000011a7983 */ /* 0x001ea80000300a00 */
[----:B------:R-:W-:Y:S04]  /*3bb50*/  STL.64 [R1+0x1e78], R4 ;  /* 0x001e780401007387 */ /* 0x000fe80000100a00 */
[----:B------:R0:W-:Y:S04]  /*3bb60*/  STL [R1+0xbc0], R28 ;  /* 0x000bc01c01007387 */ /* 0x0001e80000100800 */
[----:B0-----:R-:W3:Y:S04]  /*3bb70*/  LDL.LU.64 R28, [R1+0x1e88] ;  /* 0x001e8800011c7983 */ /* 0x001ee80000300a00 */
[----:B------:R0:W-:Y:S04]  /*3bb80*/  STL.64 [R1+0xbc8], R24 ;  /* 0x000bc81801007387 */ /* 0x0001e80000100a00 */
[----:B0-----:R-:W2:Y:S04]  /*3bb90*/  LDL.LU.64 R24, [R1+0x1e80] ;  /* 0x001e800001187983 */ /* 0x001ea80000300a00 */
[----:B------:R0:W-:Y:S04]  /*3bba0*/  STL.64 [R1+0x1e70], R2 ;  /* 0x001e700201007387 */ /* 0x0001e80000100a00 */
[----:B0-----:R1:W2:Y:S04]  /*3bbb0*/  LDL.64 R2, [R1+0xbc0] ;  /* 0x000bc00001027983 */ /* 0x0012a80000100a00 */
[----:B----4-:R0:W-:Y:S04]  /*3bbc0*/  STL.64 [R1+0x1e50], R16 ;  /* 0x001e501001007387 */ /* 0x0101e80000100a00 */
[----:B0-----:R-:W4:Y:S04]  /*3bbd0*/  LDL.LU R16, [R1+0x1d0] ;  /* 0x0001d00001107983 */ /* 0x001f280000300800 */
[----:B------:R0:W-:Y:S04]  /*3bbe0*/  STL.64 [R1+0x1e58], R10 ;  /* 0x001e580a01007387 */ /* 0x0001e80000100a00 */
[----:B0-----:R-:W2:Y:S01]  /*3bbf0*/  LDL.LU R10, [R1+0x1bc] ;  /* 0x0001bc00010a7983 */ /* 0x001ea20000300800 */
[----:B----4-:R-:W-:-:S05]  /*3bc00*/  IADD3 R4, P2, PT, R16, R0, RZ ;  /* 0x0000000010047210 */ /* 0x010fca0007f5e0ff */
[----:B------:R0:W-:Y:S04]  /*3bc10*/  STL [R1+0xbb8], R4 ;  /* 0x000bb80401007387 */ /* 0x0001e80000100800 */
[----:B0-----:R-:W2:Y:S02]  /*3bc20*/  LDL.LU.64 R4, [R1+0x1e78] ;  /* 0x001e780001047983 */ /* 0x001ea40000300a00 */
[----:B--2---:R-:W-:-:S05]  /*3bc30*/  IMAD.X R3, R18, 0x1, R4, P5 ;  /* 0x0000000112037824 */ /* 0x004fca00028e0604 */
[----:B------:R0:W-:Y:S04]  /*3bc40*/  STL [R1+0xbc4], R3 ;  /* 0x000bc40301007387 */ /* 0x0001e80000100800 */
[----:B0-----:R-:W2:Y:S04]  /*3bc50*/  LDL.LU.64 R2, [R1+0x1e70] ;  /* 0x001e700001027983 */ /* 0x001ea80000300a00 */
[----:B------:R0:W-:Y:S04]  /*3bc60*/  STL.64 [R1+0x1e68], R4 ;  /* 0x001e680401007387 */ /* 0x0001e80000100a00 */
[----:B0-----:R1:W4:Y:S01]  /*3bc70*/  LDL.64 R4, [R1+0xbb8] ;  /* 0x000bb80001047983 */ /* 0x0013220000100a00 */
[----:B------:R-:W-:-:S02]  /*3bc80*/  SHF.R.S32.HI R19, RZ, 0x1f, R16 ;  /* 0x0000001fff137819 */ /* 0x000fc40000011410 */
[----:B--2---:R-:W-:-:S05]  /*3bc90*/  IADD3 R16, P5, PT, R16, R3, RZ ;  /* 0x0000000310107210 */ /* 0x004fca0007fbe0ff */
[----:B------:R-:W-:Y:S04]  /*3bca0*/  STL [R1+0xbb0], R16 ;  /* 0x000bb01001007387 */ /* 0x000fe80000100800 */
[----:B------:R0:W-:Y:S01]  /*3bcb0*/  STL.64 [R1+0x1e60], R6 ;  /* 0x001e600601007387 */ /* 0x0001e20000100a00 */
[----:B----4-:R-:W-:-:S03]  /*3bcc0*/  IMAD.X R5, R19, 0x1, R2, P2 ;  /* 0x0000000113057824 */ /* 0x010fc600010e0602 */
[----:B0-----:R1:W2:Y:S04]  /*3bcd0*/  LDL.64 R6, [R1+0xbb0] ;  /* 0x000bb00001067983 */ /* 0x0012a80000100a00 */
[----:B------:R0:W-:Y:S04]  /*3bce0*/  STL [R1+0xbbc], R5 ;  /* 0x000bbc0501007387 */ /* 0x0001e80000100800 */
[----:B0-----:R-:W2:Y:S01]  /*3bcf0*/  LDL.LU.64 R4, [R1+0x1e68] ;  /* 0x001e680001047983 */ /* 0x001ea20000300a00 */
[----:B------:R-:W-:Y:S02]  /*3bd00*/  SHF.R.S32.HI R18, RZ, 0x1f, R10 ;  /* 0x0000001fff127819 */ /* 0x000fe4000001140a */
[----:B------:R-:W-:-:S05]  /*3bd10*/  IADD3 R16, P3, PT, R10, R0, RZ ;  /* 0x000000000a107210 */ /* 0x000fca0007f7e0ff */
[----:B------:R-:W-:Y:S02]  /*3bd20*/  IMAD.X R17, R18, 0x1, R2, P3 ;  /* 0x0000000112117824 */ /* 0x000fe400018e0602 */
[----:B--2---:R-:W-:Y:S01]  /*3bd30*/  IMAD.X R7, R19, 0x1, R4, P5 ;  /* 0x0000000113077824 */ /* 0x004fe200028e0604 */
[----:B------:R-:W-:-:S04]  /*3bd40*/  IADD3 R10, P5, PT, R10, R3, RZ ;  /* 0x000000030a0a7210 */ /* 0x000fc80007fbe0ff */
[----:B------:R0:W-:Y:S04]  /*3bd50*/  STL [R1+0xbb4], R7 ;  /* 0x000bb40701007387 */ /* 0x0001e80000100800 */
[----:B0-----:R-:W2:Y:S04]  /*3bd60*/  LDL.LU.64 R6, [R1+0x1e60] ;  /* 0x001e600001067983 */ /* 0x001ea80000300a00 */
[----:B------:R0:W-:Y:S04]  /*3bd70*/  STL [R1+0xba0], R10 ;  /* 0x000ba00a01007387 */ /* 0x0001e80000100800 */
[----:B0-----:R-:W4:Y:S04]  /*3bd80*/  LDL.LU.64 R10, [R1+0x1e58] ;  /* 0x001e5800010a7983 */ /* 0x001f280000300a00 */
[----:B------:R0:W-:Y:S04]  /*3bd90*/  STL.64 [R1+0xba8], R16 ;  /* 0x000ba81001007387 */ /* 0x0001e80000100a00 */
[----:B0-----:R-:W2:Y:S04]  /*3bda0*/  LDL.LU.64 R16, [R1+0x1e50] ;  /* 0x001e500001107983 */ /* 0x001ea80000300a00 */
[----:B--2---:R0:W-:Y:S04]  /*3bdb0*/  STL.64 [R1+0x1e38], R16 ;  /* 0x001e381001007387 */ /* 0x0041e80000100a00 */
[----:B0-----:R-:W2:Y:S04]  /*3bdc0*/  LDL.LU R16, [R1+0x1b4] ;  /* 0x0001b40001107983 */ /* 0x001ea80000300800 */
[----:B----4-:R0:W-:Y:S04]  /*3bdd0*/  STL.64 [R1+0x1e40], R10 ;  /* 0x001e400a01007387 */ /* 0x0101e80000100a00 */
[----:B0-----:R-:W4:Y:S04]  /*3bde0*/  LDL.LU R11, [R1+0x1b8] ;  /* 0x0001b800010b7983 */ /* 0x001f280000300800 */
[----:B------:R-:W-:Y:S04]  /*3bdf0*/  STL.64 [R1+0x1e48], R12 ;  /* 0x001e480c01007387 */ /* 0x000fe80000100a00 */
[----:B------:R0:W-:Y:S04]  /*3be00*/  STL.64 [R1+0x1e30], R24 ;  /* 0x001e301801007387 */ /* 0x0001e80000100a00 */
[----:B0-----:R1:W2:Y:S01]  /*3be10*/  LDL.64 R24, [R1+0xba0] ;  /* 0x000ba00001187983 */ /* 0x0012a20000100a00 */
[----:B----4-:R-:W-:-:S02]  /*3be20*/  SHF.R.S32.HI R19, RZ, 0x1f, R11 ;  /* 0x0000001fff137819 */ /* 0x010fc4000001140b */
[----:B------:R-:W-:-:S05]  /*3be30*/  IADD3 R12, P2, PT, R11, R0, RZ ;  /* 0x000000000b0c7210 */ /* 0x000fca0007f5e0ff */
[----:B------:R-:W-:Y:S02]  /*3be40*/  IMAD.X R13, R19, 0x1, R2, P2 ;  /* 0x00000001130d7824 */ /* 0x000fe400010e0602 */
[----:B--2---:R-:W-:Y:S01]  /*3be50*/  IMAD.X R25, R18, 0x1, R4, P5 ;  /* 0x0000000112197824 */ /* 0x004fe200028e0604 */
[-C--:B------:R-:W-:Y:S02]  /*3be60*/  IADD3 R10, P5, PT, R11, R3.reuse, RZ ;  /* 0x000000030b0a7210 */ /* 0x080fe40007fbe0ff */
[----:B------:R-:W-:Y:S02]  /*3be70*/  SHF.R.S32.HI R18, RZ, 0x1f, R16 ;  /* 0x0000001fff127819 */ /* 0x000fe40000011410 */
[C---:B------:R-:W-:Y:S01]  /*3be80*/  IADD3 R24, P3, PT, R16.reuse, R0, RZ ;  /* 0x0000000010187210 */ /* 0x040fe20007f7e0ff */
[----:B------:R-:W-:Y:S01]  /*3be90*/  IMAD.X R11, R19, 0x1, R4, P5 ;  /* 0x00000001130b7824 */ /* 0x000fe200028e0604 */
[----:B------:R0:W-:Y:S01]  /*3bea0*/  STL [R1+0xba4], R25 ;  /* 0x000ba41901007387 */ /* 0x0001e20000100800 */
[----:B------:R-:W-:-:S03]  /*3beb0*/  IADD3 R16, P5, PT, R16, R3, RZ ;  /* 0x0000000310107210 */ /* 0x000fc60007fbe0ff */
[----:B------:R2:W-:Y:S01]  /*3bec0*/  STL.64 [R1+0xb98], R12 ;  /* 0x000b980c01007387 */ /* 0x0005e20000100a00 */
[----:B0-----:R-:W-:-:S03]  /*3bed0*/  IMAD.X R25, R18, 0x1, R2, P3 ;  /* 0x0000000112197824 */ /* 0x001fc600018e0602 */
[----:B--2---:R-:W2:Y:S04]  /*3bee0*/  LDL.LU.64 R12, [R1+0x1e48] ;  /* 0x001e4800010c7983 */ /* 0x004ea80000300a00 */
[----:B------:R0:W-:Y:S04]  /*3bef0*/  STL.64 [R1+0xb90], R10 ;  /* 0x000b900a01007387 */ /* 0x0001e80000100a00 */
[----:B0-----:R-:W4:Y:S04]  /*3bf00*/  LDL.LU.64 R10, [R1+0x1e40] ;  /* 0x001e4000010a7983 */ /* 0x001f280000300a00 */
[----:B------:R0:W-:Y:S04]  /*3bf10*/  STL [R1+0xb80], R16 ;  /* 0x000b801001007387 */ /* 0x0001e80000100800 */
[----:B0-----:R-:W2:Y:S04]  /*3bf20*/  LDL.LU.64 R16, [R1+0x1e38] ;  /* 0x001e380001107983 */ /* 0x001ea80000300a00 */
[----:B------:R0:W-:Y:S04]  /*3bf30*/  STL.64 [R1+0xb88], R24 ;  /* 0x000b881801007387 */ /* 0x0001e80000100a00 */
[----:B0-----:R-:W2:Y:S04]  /*3bf40*/  LDL.LU.64 R24, [R1+0x1e30] ;  /* 0x001e300001187983 */ /* 0x001ea80000300a00 */
[----:B--2---:R0:W-:Y:S04]  /*3bf50*/  STL.64 [R1+0x1e10], R24 ;  /* 0x001e101801007387 */ /* 0x0041e80000100a00 */
[----:B0-----:R-:W2:Y:S04]  /*3bf60*/  LDL.LU R25, [R1+0x1b0] ;  /* 0x0001b00001197983 */ /* 0x001ea80000300800 */
[----:B------:R0:W-:Y:S04]  /*3bf70*/  STL.64 [R1+0x1e18], R8 ;  /* 0x001e180801007387 */ /* 0x0001e80000100a00 */
[----:B0-----:R-:W3:Y:S04]  /*3bf80*/  LDL.LU R8, [R1+0x19c] ;  /* 0x00019c0001087983 */ /* 0x001ee80000300800 */
[----:B------:R0:W-:Y:S04]  /*3bf90*/  STL.64 [R1+0x1e20], R20 ;  /* 0x001e201401007387 */ /* 0x0001e80000100a00 */
[----:B0-----:R1:W3:Y:S04]  /*3bfa0*/  LDL.64 R20, [R1+0xb80] ;  /* 0x000b800001147983 */ /* 0x0012e80000100a00 */
[----:B------:R0:W-:Y:S01]  /*3bfb0*/  STL.64 [R1+0x1e28], R6 ;  /* 0x001e280601007387 */ /* 0x0001e20000100a00 */
[----:B--2---:R-:W-:-:S02]  /*3bfc0*/  SHF.R.S32.HI R19, RZ, 0x1f, R25 ;  /* 0x0000001fff137819 */ /* 0x004fc40000011419 */
[----:B0-----:R-:W-:-:S05]  /*3bfd0*/  IADD3 R6, P2, PT, R25, R0, RZ ;  /* 0x0000000019067210 */ /* 0x001fca0007f5e0ff */
[----:B------:R-:W-:Y:S02]  /*3bfe0*/  IMAD.X R7, R19, 0x1, R2, P2 ;  /* 0x0000000113077824 */ /* 0x000fe400010e0602 */
[----:B---3--:R-:W-:-:S05]  /*3bff0*/  IMAD.X R21, R18, 0x1, R4, P5 ;  /* 0x0000000112157824 */ /* 0x008fca00028e0604 */
[----:B------:R-:W-:Y:S04]  /*3c000*/  STL [R1+0xb84], R21 ;  /* 0x000b841501007387 */ /* 0x000fe80000100800 */
[----:B------:R0:W-:Y:S04]  /*3c010*/  STL.64 [R1+0xb78], R6 ;  /* 0x000b780601007387 */ /* 0x0001e80000100a00 */
[----:B0-----:R-:W2:Y:S01]  /*3c020*/  LDL.LU.64 R6, [R1+0x1e28] ;  /* 0x001e280001067983 */ /* 0x001ea20000300a00 */
[----:B------:R-:W-:Y:S02]  /*3c030*/  IADD3 R20, P5, PT, R25, R3, RZ ;  /* 0x0000000319147210 */ /* 0x000fe40007fbe0ff */
[----:B------:R-:W-:-:S02]  /*3c040*/  SHF.R.S32.HI R18, RZ, 0x1f, R8 ;  /* 0x0000001fff127819 */ /* 0x000fc40000011408 */
[C---:B------:R-:W-:Y:S01]  /*3c050*/  IADD3 R24, P3, PT, R8.reuse, R0, RZ ;  /* 0x0000000008187210 */ /* 0x040fe20007f7e0ff */
[----:B------:R-:W-:Y:S01]  /*3c060*/  IMAD.X R21, R19, 0x1, R4, P5 ;  /* 0x0000000113157824 */ /* 0x000fe200028e0604 */
[----:B------:R-:W-:-:S03]  /*3c070*/  IADD3 R8, P5, PT, R8, R3, RZ ;  /* 0x0000000308087210 */ /* 0x000fc60007fbe0ff */
[----:B------:R-:W-:Y:S01]  /*3c080*/  IMAD.X R25, R18, 0x1, R2, P3 ;  /* 0x0000000112197824 */ /* 0x000fe200018e0602 */
[----:B------:R0:W-:Y:S04]  /*3c090*/  STL.64 [R1+0xb70], R20 ;  /* 0x000b701401007387 */ /* 0x0001e80000100a00 */
[----:B0-----:R-:W3:Y:S04]  /*3c0a0*/  LDL.LU.64 R20, [R1+0x1e20] ;  /* 0x001e200001147983 */ /* 0x001ee80000300a00 */
[----:B------:R-:W-:Y:S04]  /*3c0b0*/  STL.64 [R1+0x1e08], R4 ;  /* 0x001e080401007387 */ /* 0x000fe80000100a00 */
[----:B------:R0:W-:Y:S04]  /*3c0c0*/  STL [R1+0xb60], R8 ;  /* 0x000b600801007387 */ /* 0x0001e80000100800 */
[----:B0-----:R-:W3:Y:S04]  /*3c0d0*/  LDL.LU.64 R8, [R1+0x1e18] ;  /* 0x001e180001087983 */ /* 0x001ee80000300a00 */
[----:B------:R0:W-:Y:S04]  /*3c0e0*/  STL.64 [R1+0xb68], R24 ;  /* 0x000b681801007387 */ /* 0x0001e80000100a00 */
[----:B0-----:R-:W3:Y:S04]  /*3c0f0*/  LDL.LU.64 R24, [R1+0x1e10] ;  /* 0x001e100001187983 */ /* 0x001ee80000300a00 */
[----:B--2---:R0:W-:Y:S04]  /*3c100*/  STL.64 [R1+0x1df0], R6 ;  /* 0x001df00601007387 */ /* 0x0041e80000100a00 */
[----:B0-----:R-:W2:Y:S04]  /*3c110*/  LDL.LU R6, [R1+0x194] ;  /* 0x0001940001067983 */ /* 0x001ea80000300800 */
[----:B------:R0:W-:Y:S04]  /*3c120*/  STL.64 [R1+0x1de8], R16 ;  /* 0x001de81001007387 */ /* 0x0001e80000100a00 */
[----:B0-----:R-:W2:Y:S04]  /*3c130*/  LDL.LU R17, [R1+0x198] ;  /* 0x0001980001117983 */ /* 0x001ea80000300800 */
[----:B----4-:R0:W-:Y:S04]  /*3c140*/  STL.64 [R1+0x1df8], R10 ;  /* 0x001df80a01007387 */ /* 0x0101e80000100a00 */
[----:B0-----:R1:W4:Y:S01]  /*3c150*/  LDL.64 R10, [R1+0xb60] ;  /* 0x000b6000010a7983 */ /* 0x0013220000100a00 */
[----:B--2---:R-:W-:-:S05]  /*3c160*/  IADD3 R4, P2, PT, R17, R0, RZ ;  /* 0x0000000011047210 */ /* 0x004fca0007f5e0ff */
[----:B------:R0:W-:Y:S04]  /*3c170*/  STL [R1+0xb58], R4 ;  /* 0x000b580401007387 */ /* 0x0001e80000100800 */
[----:B0-----:R-:W4:Y:S01]  /*3c180*/  LDL.LU.64 R4, [R1+0x1e08] ;  /* 0x001e080001047983 */ /* 0x001f220000300a00 */
[----:B------:R-:W-:Y:S01]  /*3c190*/  SHF.R.S32.HI R19, RZ, 0x1f, R17 ;  /* 0x0000001fff137819 */ /* 0x000fe20000011411 */
[----:B----4-:R-:W-:Y:S02]  /*3c1a0*/  IMAD.X R11, R18, 0x1, R4, P5 ;  /* 0x00000001120b7824 */ /* 0x010fe400028e0604 */
[----:B------:R0:W-:Y:S04]  /*3c1b0*/  STL.64 [R1+0x1e00], R4 ;  /* 0x001e000401007387 */ /* 0x0001e80000100a00 */
[----:B0-----:R1:W2:Y:S04]  /*3c1c0*/  LDL.64 R4, [R1+0xb58] ;  /* 0x000b580001047983 */ /* 0x0012a80000100a00 */
[----:B------:R-:W-:Y:S01]  /*3c1d0*/  STL [R1+0xb64], R11 ;  /* 0x000b640b01007387 */ /* 0x000fe20000100800 */
[----:B--2---:R-:W-:-:S05]  /*3c1e0*/  IMAD.X R5, R19, 0x1, R2, P2 ;  /* 0x0000000113057824 */ /* 0x004fca00010e0602 */
[----:B------:R0:W-:Y:S04]  /*3c1f0*/  STL [R1+0xb5c], R5 ;  /* 0x000b5c0501007387 */ /* 0x0001e80000100800 */
[----:B0-----:R-:W2:Y:S01]  /*3c200*/  LDL.LU.64 R4, [R1+0x1e00] ;  /* 0x001e000001047983 */ /* 0x001ea20000300a00 */
[----:B------:R-:W-:Y:S02]  /*3c210*/  IADD3 R10, P5, PT, R17, R3, RZ ;  /* 0x00000003110a7210 */ /* 0x000fe40007fbe0ff */
[----:B------:R-:W-:Y:S02]  /*3c220*/  SHF.R.S32.HI R18, RZ, 0x1f, R6 ;  /* 0x0000001fff127819 */ /* 0x000fe40000011406 */
[----:B------:R-:W-:-:S05]  /*3c230*/  IADD3 R16, P3, PT, R6, R0, RZ ;  /* 0x0000000006107210 */ /* 0x000fca0007f7e0ff */
[----:B------:R-:W-:Y:S02]  /*3c240*/  IMAD.X R17, R18, 0x1, R2, P3 ;  /* 0x0000000112117824 */ /* 0x000fe400018e0602 */
[----:B--2---:R-:W-:Y:S01]  /*3c250*/  IMAD.X R11, R19, 0x1, R4, P5 ;  /* 0x00000001130b7824 */ /* 0x004fe200028e0604 */
[----:B------:R-:W-:-:S04]  /*3c260*/  IADD3 R6, P5, PT, R6, R3, RZ ;  /* 0x0000000306067210 */ /* 0x000fc80007fbe0ff */
[----:B------:R0:W-:Y:S04]  /*3c270*/  STL.64 [R1+0xb50], R10 ;  /* 0x000b500a01007387 */ /* 0x0001e80000100a00 */
[----:B0-----:R-:W2:Y:S04]  /*3c280*/  LDL.LU.64 R10, [R1+0x1df8] ;  /* 0x001df800010a7983 */ /* 0x001ea80000300a00 */
[----:B------:R0:W-:Y:S04]  /*3c290*/  STL [R1+0xb40], R6 ;  /* 0x000b400601007387 */ /* 0x0001e80000100800 */
[----:B0-----:R-:W4:Y:S04]  /*3c2a0*/  LDL.LU.64 R6, [R1+0x1df0] ;  /* 0x001df00001067983 */ /* 0x001f280000300a00 */
[----:B------:R0:W-:Y:S04]  /*3c2b0*/  STL.64 [R1+0xb48], R16 ;  /* 0x000b481001007387 */ /* 0x0001e80000100a00 */
[----:B0-----:R-:W2:Y:S04]  /*3c2c0*/  LDL.LU.64 R16, [R1+0x1de8] ;  /* 0x001de80001107983 */ /* 0x001ea80000300a00 */
[----:B--2---:R-:W-:Y:S04]  /*3c2d0*/  STL.64 [R1+0x1de0], R16 ;  /* 0x001de01001007387 */ /* 0x004fe80000100a00 */
[----:B------:R0:W-:Y:S04]  /*3c2e0*/  STL.64 [R1+0x1dd0], R10 ;  /* 0x001dd00a01007387 */ /* 0x0001e80000100a00 */
[----:B0-----:R-:W2:Y:S04]  /*3c2f0*/  LDL.LU R10, [R1+0x16c] ;  /* 0x00016c00010a7983 */ /* 0x001ea80000300800 */
[----:B------:R0:W-:Y:S04]  /*3c300*/  STL.64 [R1+0x1dd8], R12 ;  /* 0x001dd80c01007387 */ /* 0x0001e80000100a00 */
[----:B0-----:R-:W2:Y:S04]  /*3c310*/  LDL.LU R13, [R1+0x190] ;  /* 0x00019000010d7983 */ /* 0x001ea80000300800 */
[----:B---3--:R0:W-:Y:S04]  /*3c320*/  STL.64 [R1+0x1dc8], R24 ;  /* 0x001dc81801007387 */ /* 0x0081e80000100a00 */
[----:B0-----:R1:W3:Y:S01]  /*3c330*/  LDL.64 R24, [R1+0xb40] ;  /* 0x000b400001187983 */ /* 0x0012e20000100a00 */
[----:B--2---:R-:W-:-:S02]  /*3c340*/  SHF.R.S32.HI R19, RZ, 0x1f, R13 ;  /* 0x0000001fff137819 */ /* 0x004fc4000001140d */
[----:B------:R-:W-:-:S05]  /*3c350*/  IADD3 R16, P2, PT, R13, R0, RZ ;  /* 0x000000000d107210 */ /* 0x000fca0007f5e0ff */
[----:B------:R-:W-:Y:S02]  /*3c360*/  IMAD.X R17, R19, 0x1, R2, P2 ;  /* 0x0000000113117824 */ /* 0x000fe400010e0602 */
[----:B---3--:R-:W-:Y:S01]  /*3c370*/  IMAD.X R25, R18, 0x1, R4, P5 ;  /* 0x0000000112197824 */ /* 0x008fe200028e0604 */
        /* <DEDUP_REMOVED lines=10> */
[----:B0-----:R-:W3:Y:S04]  /*3c420*/  LDL.LU.64 R12, [R1+0x1dd8] ;  /* 0x001dd800010c7983 */ /* 0x001ee80000300a00 */
[----:B------:R0:W-:Y:S04]  /*3c430*/  STL [R1+0xb20], R10 ;  /* 0x000b200a01007387 */ /* 0x0001e80000100800 */
[----:B0-----:R-:W2:Y:S04]  /*3c440*/  LDL.LU.64 R10, [R1+0x1dd0] ;  /* 0x001dd000010a7983 */ /* 0x001ea80000300a00 */
[----:B------:R0:W-:Y:S04]  /*3c450*/  STL.64 [R1+0xb28], R24 ;  /* 0x000b281801007387 */ /* 0x0001e80000100a00 */
[----:B0-----:R-:W2:Y:S04]  /*3c460*/  LDL.LU.64 R24, [R1+0x1dc8] ;  /* 0x001dc80001187983 */ /* 0x001ea80000300a00 */
[----:B--2---:R0:W-:Y:S04]  /*3c470*/  STL.64 [R1+0x1db0], R24 ;  /* 0x001db01801007387 */ /* 0x0041e80000100a00 */
[----:B0-----:R-:W2:Y:S04]  /*3c480*/  LDL.LU R24, [R1+0x164] ;  /* 0x0001640001187983 */ /* 0x001ea80000300800 */
[----:B------:R0:W-:Y:S04]  /*3c490*/  STL.64 [R1+0x1db8], R20 ;  /* 0x001db81401007387 */ /* 0x0001e80000100a00 */
[----:B0-----:R-:W2:Y:S04]  /*3c4a0*/  LDL.LU R21, [R1+0x168] ;  /* 0x0001680001157983 */ /* 0x001ea80000300800 */
[----:B------:R-:W-:Y:S04]  /*3c4b0*/  STL.64 [R1+0x1dc0], R8 ;  /* 0x001dc00801007387 */ /* 0x000fe80000100a00 */
[----:B----4-:R0:W-:Y:S04]  /*3c4c0*/  STL.64 [R1+0x1da8], R6 ;  /* 0x001da80601007387 */ /* 0x0101e80000100a00 */
[----:B0-----:R1:W4:Y:S01]  /*3c4d0*/  LDL.64 R6, [R1+0xb20] ;  /* 0x000b200001067983 */ /* 0x0013220000100a00 */
[----:B--2---:R-:W-:-:S02]  /*3c4e0*/  SHF.R.S32.HI R19, RZ, 0x1f, R21 ;  /* 0x0000001fff137819 */ /* 0x004fc40000011415 */
[----:B------:R-:W-:-:S05]  /*3c4f0*/  IADD3 R8, P2, PT, R21, R0, RZ ;  /* 0x0000000015087210 */ /* 0x000fca0007f5e0ff */
[----:B------:R-:W-:Y:S02]  /*3c500*/  IMAD.X R9, R19, 0x1, R2, P2 ;  /* 0x0000000113097824 */ /* 0x000fe400010e0602 */
[----:B----4-:R-:W-:Y:S01]  /*3c510*/  IMAD.X R7, R18, 0x1, R4, P5 ;  /* 0x0000000112077824 */ /* 0x010fe200028e0604 */
        /* <DEDUP_REMOVED lines=15> */
[----:B--2---:R-:W-:Y:S04]  /*3c610*/  STL.64 [R1+0x1da0], R6 ;  /* 0x001da00601007387 */ /* 0x004fe80000100a00 */
[----:B------:R0:W-:Y:S04]  /*3c620*/  STL.64 [R1+0x1d90], R16 ;  /* 0x001d901001007387 */ /* 0x0001e80000100a00 */
[----:B0-----:R-:W2:Y:S04]  /*3c630*/  LDL.LU R16, [R1+0x15c] ;  /* 0x00015c0001107983 */ /* 0x001ea80000300800 */
[----:B------:R0:W-:Y:S04]  /*3c640*/  STL.64 [R1+0x1d88], R10 ;  /* 0x001d880a01007387 */ /* 0x0001e80000100a00 */
[----:B0-----:R-:W4:Y:S04]  /*3c650*/  LDL.LU R11, [R1+0x160] ;  /* 0x00016000010b7983 */ /* 0x001f280000300800 */
[----:B---3--:R0:W-:Y:S04]  /*3c660*/  STL.64 [R1+0x1d98], R12 ;  /* 0x001d980c01007387 */ /* 0x0081e80000100a00 */
[----:B0-----:R1:W3:Y:S01]  /*3c670*/  LDL.64 R12, [R1+0xb00] ;  /* 0x000b0000010c7983 */ /* 0x0012e20000100a00 */
[----:B--2---:R-:W-:-:S02]  /*3c680*/  IADD3 R10, P3, PT, R16, R0, RZ ;  /* 0x00000000100a7210 */ /* 0x004fc40007f7e0ff */
[----:B----4-:R-:W-:Y:S02]  /*3c690*/  SHF.R.S32.HI R19, RZ, 0x1f, R11 ;  /* 0x0000001fff137819 */ /* 0x010fe4000001140b */
[----:B------:R-:W-:-:S05]  /*3c6a0*/  IADD3 R6, P2, PT, R11, R0, RZ ;  /* 0x000000000b067210 */ /* 0x000fca0007f5e0ff */
[----:B------:R-:W-:Y:S02]  /*3c6b0*/  IMAD.X R7, R19, 0x1, R2, P2 ;  /* 0x0000000113077824 */ /* 0x000fe400010e0602 */
[----:B---3--:R-:W-:Y:S01]  /*3c6c0*/  IMAD.X R13, R18, 0x1, R4, P5 ;  /* 0x00000001120d7824 */ /* 0x008fe200028e0604 */
[-C--:B------:R-:W-:Y:S02]  /*3c6d0*/  IADD3 R12, P5, PT, R11, R3.reuse, RZ ;  /* 0x000000030b0c7210 */ /* 0x080fe40007fbe0ff */
[----:B------:R-:W-:Y:S02]  /*3c6e0*/  SHF.R.S32.HI R18, RZ, 0x1f, R16 ;  /* 0x0000001fff127819 */ /* 0x000fe40000011410 */
[----:B------:R0:W-:Y:S03]  /*3c6f0*/  STL [R1+0xb04], R13 ;  /* 0x000b040d01007387 */ /* 0x0001e60000100800 */
[----:B------:R-:W-:Y:S01]  /*3c700*/  IMAD.X R11, R18, 0x1, R2, P3 ;  /* 0x00000001120b7824 */ /* 0x000fe200018e0602 */
[----:B------:R2:W-:Y:S01]  /*3c710*/  STL.64 [R1+0xaf8], R6 ;  /* 0x000af80601007387 */ /* 0x0005e20000100a00 */
[----:B0-----:R-:W-:Y:S01]  /*3c720*/  IMAD.X R13, R19, 0x1, R4, P5 ;  /* 0x00000001130d7824 */ /* 0x001fe200028e0604 */
[----:B------:R-:W-:-:S02]  /*3c730*/  IADD3 R16, P5, PT, R16, R3, RZ ;  /* 0x0000000310107210 */ /* 0x000fc40007fbe0ff */
[----:B--2---:R-:W2:Y:S04]  /*3c740*/  LDL.LU.64 R6, [R1+0x1da0] ;  /* 0x001da00001067983 */ /* 0x004ea80000300a00 */
[----:B------:R0:W-:Y:S04]  /*3c750*/  STL.64 [R1+0xaf0], R12 ;  /* 0x000af00c01007387 */ /* 0x0001e80000100a00 */
[----:B0-----:R-:W3:Y:S04]  /*3c760*/  LDL.LU.64 R12, [R1+0x1d98] ;  /* 0x001d9800010c7983 */ /* 0x001ee80000300a00 */
[----:B------:R0:W-:Y:S04]  /*3c770*/  STL [R1+0xae0], R16 ;  /* 0x000ae01001007387 */ /* 0x0001e80000100800 */
[----:B0-----:R-:W4:Y:S04]  /*3c780*/  LDL.LU.64 R16, [R1+0x1d90] ;  /* 0x001d900001107983 */ /* 0x001f280000300a00 */
[----:B------:R0:W-:Y:S04]  /*3c790*/  STL.64 [R1+0xae8], R10 ;  /* 0x000ae80a01007387 */ /* 0x0001e80000100a00 */
[----:B0-----:R-:W2:Y:S04]  /*3c7a0*/  LDL.LU.64 R10, [R1+0x1d88] ;  /* 0x001d8800010a7983 */ /* 0x001ea80000300a00 */
[----:B--2---:R-:W-:Y:S04]  /*3c7b0*/  STL.64 [R1+0x1d80], R10 ;  /* 0x001d800a01007387 */ /* 0x004fe80000100a00 */
[----:B---3--:R0:W-:Y:S04]  /*3c7c0*/  STL.64 [R1+0x1d70], R12 ;  /* 0x001d700c01007387 */ /* 0x0081e80000100a00 */
[----:B0-----:R-:W2:Y:S04]  /*3c7d0*/  LDL.LU R12, [R1+0x154] ;  /* 0x00015400010c7983 */ /* 0x001ea80000300800 */
[----:B------:R0:W-:Y:S04]  /*3c7e0*/  STL.64 [R1+0x1d68], R24 ;  /* 0x001d681801007387 */ /* 0x0001e80000100a00 */
[----:B0-----:R-:W3:Y:S04]  /*3c7f0*/  LDL.LU R25, [R1+0x158] ;  /* 0x0001580001197983 */ /* 0x001ee80000300800 */
[----:B------:R0:W-:Y:S04]  /*3c800*/  STL.64 [R1+0x1d78], R20 ;  /* 0x001d781401007387 */ /* 0x0001e80000100a00 */
[----:B0-----:R1:W4:Y:S01]  /*3c810*/  LDL.64 R20, [R1+0xae0] ;  /* 0x000ae00001147983 */ /* 0x0013220000100a00 */
[----:B--2---:R-:W-:-:S02]  /*3c820*/  IADD3 R24, P3, PT, R12, R0, RZ ;  /* 0x000000000c187210 */ /* 0x004fc40007f7e0ff */
[----:B---3--:R-:W-:Y:S02]  /*3c830*/  SHF.R.S32.HI R19, RZ, 0x1f, R25 ;  /* 0x0000001fff137819 */ /* 0x008fe40000011419 */
[----:B------:R-:W-:-:S05]  /*3c840*/  IADD3 R10, P2, PT, R25, R0, RZ ;  /* 0x00000000190a7210 */ /* 0x000fca0007f5e0ff */
[----:B------:R-:W-:Y:S02]  /*3c850*/  IMAD.X R11, R19, 0x1, R2, P2 ;  /* 0x00000001130b7824 */ /* 0x000fe400010e0602 */
[----:B----4-:R-:W-:Y:S01]  /*3c860*/  IMAD.X R21, R18, 0x1, R4, P5 ;  /* 0x0000000112157824 */ /* 0x010fe200028e0604 */
        /* <DEDUP_REMOVED lines=16> */
[----:B---3--:R-:W-:Y:S04]  /*3c970*/  STL.64 [R1+0x1d60], R20 ;  /* 0x001d601401007387 */ /* 0x008fe80000100a00 */
        /* <DEDUP_REMOVED lines=19> */
[----:B------:R-:W-:Y:S04]  /*3cab0*/  STL.64 [R1+0x1d40], R4 ;  /* 0x001d400401007387 */ /* 0x000fe80000100a00 */
[----:B------:R0:W-:Y:S04]  /*3cac0*/  STL [R1+0xaa0], R16 ;  /* 0x000aa01001007387 */ /* 0x0001e80000100800 */
[----:B0-----:R-:W4:Y:S04]  /*3cad0*/  LDL.LU.64 R16, [R1+0x1d50] ;  /* 0x001d500001107983 */ /* 0x001f280000300a00 */
[----:B------:R0:W-:Y:S04]  /*3cae0*/  STL.64 [R1+0xaa8], R6 ;  /* 0x000aa80601007387 */ /* 0x0001e80000100a00 */
[----:B0-----:R-:W2:Y:S04]  /*3caf0*/  LDL.LU.64 R6, [R1+0x1d48] ;  /* 0x001d480001067983 */ /* 0x001ea80000300a00 */
[----:B------:R0:W-:Y:S04]  /*3cb00*/  STL.64 [R1+0x1d20], R26 ;  /* 0x001d201a01007387 */ /* 0x0001e80000100a00 */
[----:B0-----:R-:W2:Y:S04]  /*3cb10*/  LDL.LU R27, [R1+0x144] ;  /* 0x00014400011b7983 */ /* 0x001ea80000300800 */
[----:B------:R0:W-:Y:S04]  /*3cb20*/  STL.64 [R1+0x1d30], R10 ;  /* 0x001d300a01007387 */ /* 0x0001e80000100a00 */
[----:B0-----:R1:W3:Y:S01]  /*3cb30*/  LDL.64 R10, [R1+0xaa0] ;  /* 0x000aa000010a7983 */ /* 0x0012e20000100a00 */
[----:B--2---:R-:W-:-:S05]  /*3cb40*/  IADD3 R4, P2, PT, R27, R0, RZ ;  /* 0x000000001b047210 */ /* 0x004fca0007f5e0ff */
[----:B------:R0:W-:Y:S04]  /*3cb50*/  STL [R1+0xa98], R4 ;  /* 0x000a980401007387 */ /* 0x0001e80000100800 */
[----:B0-----:R-:W3:Y:S01]  /*3cb60*/  LDL.LU.64 R4, [R1+0x1d40] ;  /* 0x001d400001047983 */ /* 0x001ee20000300a00 */
[----:B------:R-:W-:Y:S01]  /*3cb70*/  SHF.R.S32.HI R19, RZ, 0x1f, R27 ;  /* 0x0000001fff137819 */ /* 0x000fe2000001141b */
[----:B---3--:R-:W-:Y:S02]  /*3cb80*/  IMAD.X R11, R18, 0x1, R4, P5 ;  /* 0x00000001120b7824 */ /* 0x008fe400028e0604 */
[----:B------:R0:W-:Y:S04]  /*3cb90*/  STL.64 [R1+0x1d38], R4 ;  /* 0x001d380401007387 */ /* 0x0001e80000100a00 */
[----:B0-----:R1:W2:Y:S04]  /*3cba0*/  LDL.64 R4, [R1+0xa98] ;  /* 0x000a980001047983 */ /* 0x0012a80000100a00 */
[----:B------:R-:W-:Y:S04]  /*3cbb0*/  STL [R1+0xaa4], R11 ;  /* 0x000aa40b01007387 */ /* 0x000fe80000100800 */
[----:B------:R0:W-:Y:S04]  /*3cbc0*/  STL.64 [R1+0x1d28], R24 ;  /* 0x001d281801007387 */ /* 0x0001e80000100a00 */
[----:B0-----:R-:W3:Y:S01]  /*3cbd0*/  LDL.LU R24, [R1+0x140] ;  /* 0x0001400001187983 */ /* 0x001ee20000300800 */
        /* <DEDUP_REMOVED lines=15> */
[----:B------:R0:W-:Y:S04]  /*3ccd0*/  STL.64 [R1+0x1d18], R2 ;  /* 0x001d180201007387 */ /* 0x0001e80000100a00 */
[----:B0-----:R1:W3:Y:S04]  /*3cce0*/  LDL.64 R2, [R1+0xa80] ;  /* 0x000a800001027983 */ /* 0x0012e80000100a00 */
[----:B--2---:R-:W-:Y:S04]  /*3ccf0*/  STL.64 [R1+0x1d10], R26 ;  /* 0x001d101a01007387 */ /* 0x004fe80000100a00 */
[----:B------:R0:W-:Y:S01]  /*3cd00*/  STL.64 [R1+0x1cf8], R6 ;  /* 0x001cf80601007387 */ /* 0x0001e20000100a00 */
[----:B---3--:R-:W-:-:S03]  /*3cd10*/  IMAD.X R3, R18, 0x1, R4, P5 ;  /* 0x0000000112037824 */ /* 0x008fc600028e0604 */
[----:B0-----:R-:W2:Y:S04]  /*3cd20*/  LDL.LU R6, [R1+0x13c] ;  /* 0x00013c0001067983 */ /* 0x001ea80000300800 */
[----:B----4-:R0:W-:Y:S04]  /*3cd30*/  STL.64 [R1+0x1d00], R16 ;  /* 0x001d001001007387 */ /* 0x0101e80000100a00 */
[----:B0-----:R-:W3:Y:S04]  /*3cd40*/  LDL.LU R16, [R1+0x138] ;  /* 0x0001380001107983 */ /* 0x001ee80000300800 */
[----:B------:R0:W-:Y:S04]  /*3cd50*/  STL [R1+0xa84], R3 ;  /* 0x000a840301007387 */ /* 0x0001e80000100800 */
[----:B0-----:R-:W4:Y:S01]  /*3cd60*/  LDL.LU.64 R2, [R1+0x1d18] ;  /* 0x001d180001027983 */ /* 0x001f220000300a00 */
[----:B--2---:R-:W-:-:S02]  /*3cd70*/  SHF.R.S32.HI R19, RZ, 0x1f, R6 ;  /* 0x0000001fff137819 */ /* 0x004fc40000011406 */
[C---:B------:R-:W-:Y:S02]  /*3cd80*/  IADD3 R26, P2, PT, R6.reuse, R0, RZ ;  /* 0x00000000061a7210 */ /* 0x040fe40007f5e0ff */
[----:B----4-:R-:W-:-:S05]  /*3cd90*/  IADD3 R6, P5, PT, R6, R3, RZ ;  /* 0x0000000306067210 */ /* 0x010fca0007fbe0ff */
[----:B------:R-:W-:Y:S04]  /*3cda0*/  STL [R1+0xa70], R6 ;  /* 0x000a700601007387 */ /* 0x000fe80000100800 */
[----:B------:R0:W-:Y:S04]  /*3cdb0*/  STL.64 [R1+0x1d08], R10 ;  /* 0x001d080a01007387 */ /* 0x0001e80000100a00 */
[----:B0-----:R1:W2:Y:S01]  /*3cdc0*/  LDL.64 R10, [R1+0xa70] ;  /* 0x000a7000010a7983 */ /* 0x0012a20000100a00 */
[----:B------:R-:W-:Y:S01]  /*3cdd0*/  IMAD.X R27, R19, 0x1, R2, P2 ;  /* 0x00000001131b7824 */ /* 0x000fe200010e0602 */
[----:B---3--:R-:W-:-:S02]  /*3cde0*/  SHF.R.S32.HI R18, RZ, 0x1f, R16 ;  /* 0x0000001fff127819 */ /* 0x008fc40000011410 */
[----:B------:R-:W-:Y:S02]  /*3cdf0*/  IADD3 R6, P3, PT, R16, R0, RZ ;  /* 0x0000000010067210 */ /* 0x000fe40007f7e0ff */
[----:B------:R0:W-:Y:S03]  /*3ce00*/  STL.64 [R1+0xa78], R26 ;  /* 0x000a781a01007387 */ /* 0x0001e60000100a00 */
[----:B------:R-:W-:Y:S01]  /*3ce10*/  IMAD.X R7, R18, 0x1, R2, P3 ;  /* 0x0000000112077824 */ /* 0x000fe200018e0602 */
[----:B0-----:R-:W3:Y:S01]  /*3ce20*/  LDL.LU.64 R26, [R1+0x1d10] ;  /* 0x001d1000011a7983 */ /* 0x001ee20000300a00 */
        /* <DEDUP_REMOVED lines=11> */
[----:B0-----:R1:W4:Y:S04]  /*3cee0*/  LDL.64 R16, [R1+0xa60] ;  /* 0x000a600001107983 */ /* 0x0013280000100a00 */
[----:B------:R0:W-:Y:S01]  /*3cef0*/  STL.64 [R1+0x1cf0], R10 ;  /* 0x001cf00a01007387 */ /* 0x0001e20000100a00 */
[----:B--2---:R-:W-:-:S02]  /*3cf00*/  SHF.R.S32.HI R19, RZ, 0x1f, R7 ;  /* 0x0000001fff137819 */ /* 0x004fc40000011407 */
[----:B0-----:R-:W-:-:S05]  /*3cf10*/  IADD3 R10, P2, PT, R7, R0, RZ ;  /* 0x00000000070a7210 */ /* 0x001fca0007f5e0ff */
[----:B------:R-:W-:Y:S02]  /*3cf20*/  IMAD.X R11, R19, 0x1, R2, P2 ;  /* 0x00000001130b7824 */ /* 0x000fe400010e0602 */
[----:B----4-:R-:W-:Y:S01]  /*3cf30*/  IMAD.X R17, R18, 0x1, R4, P5 ;  /* 0x0000000112117824 */ /* 0x010fe200028e0604 */
[----:B------:R-:W-:-:S04]  /*3cf40*/  IADD3 R16, P5, PT, R7, R3, RZ ;  /* 0x0000000307107210 */ /* 0x000fc80007fbe0ff */
[----:B------:R0:W-:Y:S04]  /*3cf50*/  STL [R1+0xa64], R17 ;  /* 0x000a641101007387 */ /* 0x0001e80000100800 */
[----:B------:R3:W-:Y:S01]  /*3cf60*/  STL.64 [R1+0x1cd8], R24 ;  /* 0x001cd81801007387 */ /* 0x0007e20000100a00 */
[----:B0-----:R-:W-:Y:S02]  /*3cf70*/  IMAD.X R17, R19, 0x1, R4, P5 ;  /* 0x0000000113117824 */ /* 0x001fe400028e0604 */
[----:B---3--:R-:W-:Y:S02]  /*3cf80*/  IMAD.MOV.U32 R25, RZ, RZ, R26 ;  /* 0x000000ffff197224 */ /* 0x008fe400078e001a */
[----:B------:R-:W2:Y:S04]  /*3cf90*/  LDL.LU R26, [R1+0x118] ;  /* 0x00011800011a7983 */ /* 0x000ea80000300800 */
[----:B------:R0:W-:Y:S04]  /*3cfa0*/  STL.64 [R1+0xa58], R10 ;  /* 0x000a580a01007387 */ /* 0x0001e80000100a00 */
[----:B0-----:R-:W3:Y:S04]  /*3cfb0*/  LDL.LU.64 R10, [R1+0x1cf0] ;  /* 0x001cf000010a7983 */ /* 0x001ee80000300a00 */
[----:B------:R0:W-:Y:S04]  /*3cfc0*/  STL.64 [R1+0xa50], R16 ;  /* 0x000a501001007387 */ /* 0x0001e80000100a00 */
[----:B0-----:R-:W4:Y:S01]  /*3cfd0*/  LDL.LU.64 R16, [R1+0x1ce8] ;  /* 0x001ce80001107983 */ /* 0x001f220000300a00 */
[----:B------:R-:W-:-:S02]  /*3cfe0*/  SHF.R.S32.HI R18, RZ, 0x1f, R25 ;  /* 0x0000001fff127819 */ /* 0x000fc40000011419 */
[----:B------:R-:W-:-:S05]  /*3cff0*/  IADD3 R6, P3, PT, R25, R0, RZ ;  /* 0x0000000019067210 */ /* 0x000fca0007f7e0ff */
[----:B------:R-:W-:Y:S01]  /*3d000*/  IMAD.X R7, R18, 0x1, R2, P3 ;  /* 0x0000000112077824 */ /* 0x000fe200018e0602 */
[----:B------:R-:W-:-:S04]  /*3d010*/  IADD3 R24, P5, PT, R25, R3, RZ ;  /* 0x0000000319187210 */ /* 0x000fc80007fbe0ff */
[----:B------:R0:W-:Y:S01]  /*3d020*/  STL.64 [R1+0xa48], R6 ;  /* 0x000a480601007387 */ /* 0x0001e20000100a00 */
[----:B------:R-:W-:-:S03]  /*3d030*/  IMAD.X R25, R18, 0x1, R4, P5 ;  /* 0x0000000112197824 */ /* 0x000fc600028e0604 */
[----:B0-----:R-:W2:Y:S04]  /*3d040*/  LDL.LU.64 R6, [R1+0x1ce0] ;  /* 0x001ce00001067983 */ /* 0x001ea80000300a00 */
[----:B----4-:R-:W-:Y:S04]  /*3d050*/  STL.64 [R1+0x1cc8], R16 ;  /* 0x001cc81001007387 */ /* 0x010fe80000100a00 */
[----:B---3--:R0:W-:Y:S04]  /*3d060*/  STL.64 [R1+0x1cd0], R10 ;  /* 0x001cd00a01007387 */ /* 0x0081e80000100a00 */
[----:B0-----:R-:W3:Y:S04]  /*3d070*/  LDL.LU R11, [R1+0x11c] ;  /* 0x00011c00010b7983 */ /* 0x001ee80000300800 */
[----:B------:R0:W-:Y:S04]  /*3d080*/  STL.64 [R1+0xa40], R24 ;  /* 0x000a401801007387 */ /* 0x0001e80000100a00 */
[----:B0-----:R-:W4:Y:S01]  /*3d090*/  LDL.LU.64 R24, [R1+0x1cd8] ;  /* 0x001cd80001187983 */ /* 0x001f220000300a00 */
[----:B--2---:R-:W-:-:S02]  /*3d0a0*/  SHF.R.S32.HI R18, RZ, 0x1f, R26 ;  /* 0x0000001fff127819 */ /* 0x004fc4000001141a */
[CC--:B---3--:R-:W-:Y:S02]  /*3d0b0*/  IADD3 R16, P2, PT, R11.reuse, R0.reuse, RZ ;  /* 0x000000000b107210 */ /* 0x0c8fe40007f5e0ff */
[----:B------:R-:W-:Y:S02]  /*3d0c0*/  SHF.R.S32.HI R19, RZ, 0x1f, R11 ;  /* 0x0000001fff137819 */ /* 0x000fe4000001140b */
[----:B------:R-:W-:Y:S01]  /*3d0d0*/  IADD3 R10, P5, PT, R11, R3, RZ ;  /* 0x000000030b0a7210 */ /* 0x000fe20007fbe0ff */
[----:B------:R-:W-:Y:S04]  /*3d0e0*/  STL [R1+0xa38], R16 ;  /* 0x000a381001007387 */ /* 0x000fe80000100800 */
[----:B------:R-:W-:Y:S01]  /*3d0f0*/  IMAD.X R11, R19, 0x1, R4, P5 ;  /* 0x00000001130b7824 */ /* 0x000fe200028e0604 */
[----:B----4-:R0:W-:Y:S04]  /*3d100*/  STL.64 [R1+0x1cb8], R24 ;  /* 0x001cb81801007387 */ /* 0x0101e80000100a00 */
[----:B------:R2:W-:Y:S01]  /*3d110*/  STL.64 [R1+0xa30], R10 ;  /* 0x000a300a01007387 */ /* 0x0005e20000100a00 */
[----:B0-----:R-:W-:Y:S01]  /*3d120*/  IMAD.MOV.U32 R24, RZ, RZ, R16 ;  /* 0x000000ffff187224 */ /* 0x001fe200078e0010 */
[----:B------:R-:W-:Y:S01]  /*3d130*/  IADD3 R16, P3, PT, R26, R0, RZ ;  /* 0x000000001a107210 */ /* 0x000fe20007f7e0ff */
[----:B------:R-:W-:-:S02]  /*3d140*/  IMAD.MOV.U32 R25, RZ, RZ, R17 ;  /* 0x000000ffff197224 */ /* 0x000fc400078e0011 */
[--C-:B------:R-:W-:Y:S01]  /*3d150*/  IMAD.X R25, R19, 0x1, R2.reuse, P2 ;  /* 0x0000000113197824 */ /* 0x100fe200010e0602 */
[----:B--2---:R-:W2:Y:S01]  /*3d160*/  LDL.LU.64 R10, [R1+0x1cd0] ;  /* 0x001cd000010a7983 */ /* 0x004ea20000300a00 */
[----:B------:R-:W-:-:S03]  /*3d170*/  IMAD.X R17, R18, 0x1, R2, P3 ;  /* 0x0000000112117824 */ /* 0x000fc600018e0602 */
[----:B------:R-:W-:Y:S04]  /*3d180*/  STL [R1+0xa3c], R25 ;  /* 0x000a3c1901007387 */ /* 0x000fe80000100800 */
[----:B------:R-:W-:Y:S04]  /*3d190*/  STL.64 [R1+0x1cc0], R4 ;  /* 0x001cc00401007387 */ /* 0x000fe80000100a00 */
        /* <DEDUP_REMOVED lines=13> */
[----:B------:R-:W-:Y:S01]  /*3d270*/  SHF.R.S32.HI R19, RZ, 0x1f, R9 ;  /* 0x0000001fff137819 */ /* 0x000fe20000011409 */
[----:B------:R-:W-:-:S02]  /*3d280*/  IMAD.MOV.U32 R26, RZ, RZ, R27 ;  /* 0x000000ffff1a7224 */ /* 0x000fc400078e001b */
[----:B----4-:R0:W-:Y:S04]  /*3d290*/  STL.64 [R1+0x1ca0], R24 ;  /* 0x001ca01801007387 */ /* 0x0101e80000100a00 */
[----:B0-----:R-:W4:Y:S01]  /*3d2a0*/  LDL.LU R24, [R1+0x110] ;  /* 0x0001100001187983 */ /* 0x001f220000300800 */
[----:B--2---:R-:W-:-:S03]  /*3d2b0*/  IMAD.X R5, R19, 0x1, R2, P2 ;  /* 0x0000000113057824 */ /* 0x004fc600010e0602 */
[----:B------:R-:W-:Y:S04]  /*3d2c0*/  STL.64 [R1+0x1ca8], R20 ;  /* 0x001ca81401007387 */ /* 0x000fe80000100a00 */
[----:B------:R-:W2:Y:S04]  /*3d2d0*/  LDL.LU R27, [R1+0xfc] ;  /* 0x0000fc00011b7983 */ /* 0x000ea80000300800 */
[----:B------:R0:W-:Y:S04]  /*3d2e0*/  STL [R1+0xa1c], R5 ;  /* 0x000a1c0501007387 */ /* 0x0001e80000100800 */
[----:B0-----:R-:W2:Y:S01]  /*3d2f0*/  LDL.LU.64 R4, [R1+0x1cb0] ;  /* 0x001cb00001047983 */ /* 0x001ea20000300a00 */
[----:B------:R-:W-:-:S02]  /*3d300*/  IADD3 R20, P5, PT, R9, R3, RZ ;  /* 0x0000000309147210 */ /* 0x000fc40007fbe0ff */
[----:B----4-:R-:W-:Y:S02]  /*3d310*/  SHF.R.S32.HI R18, RZ, 0x1f, R24 ;  /* 0x0000001fff127819 */ /* 0x010fe40000011418 */
        /* <DEDUP_REMOVED lines=10> */
[----:B------:R0:W-:Y:S04]  /*3d3c0*/  STL.64 [R1+0x1c90], R2 ;  /* 0x001c900201007387 */ /* 0x0001e80000100a00 */
[----:B0-----:R1:W3:Y:S04]  /*3d3d0*/  LDL.64 R2, [R1+0xa00] ;  /* 0x000a000001027983 */ /* 0x0012e80000100a00 */
[----:B--2---:R-:W-:Y:S04]  /*3d3e0*/  STL.64 [R1+0x1c70], R8 ;  /* 0x001c700801007387 */ /* 0x004fe80000100a00 */
[----:B----4-:R-:W-:Y:S04]  /*3d3f0*/  STL.64 [R1+0x1c88], R24 ;  /* 0x001c881801007387 */ /* 0x010fe80000100a00 */
[----:B------:R0:W-:Y:S01]  /*3d400*/  STL.64 [R1+0x1c78], R6 ;  /* 0x001c780601007387 */ /* 0x0001e20000100a00 */
[----:B---3--:R-:W-:-:S03]  /*3d410*/  IMAD.X R3, R18, 0x1, R4, P5 ;  /* 0x0000000112037824 */ /* 0x008fc600028e0604 */
[----:B0-----:R-:W2:Y:S04]  /*3d420*/  LDL.LU R6, [R1+0xf8] ;  /* 0x0000f80001067983 */ /* 0x001ea80000300800 */
[----:B------:R0:W-:Y:S04]  /*3d430*/  STL [R1+0xa04], R3 ;  /* 0x000a040301007387 */ /* 0x0001e80000100800 */
[----:B0-----:R-:W3:Y:S04]  /*3d440*/  LDL.LU.64 R2, [R1+0x1c90] ;  /* 0x001c900001027983 */ /* 0x001ee80000300a00 */
[----:B------:R0:W-:Y:S01]  /*3d450*/  STL.64 [R1+0x1c80], R28 ;  /* 0x001c801c01007387 */ /* 0x0001e20000100a00 */
[----:B---3--:R-:W-:-:S05]  /*3d460*/  IADD3 R8, P5, PT, R27, R3, RZ ;  /* 0x000000031b087210 */ /* 0x008fca0007fbe0ff */
[----:B------:R3:W-:Y:S04]  /*3d470*/  STL [R1+0x9f0], R8 ;  /* 0x0009f00801007387 */ /* 0x0007e80000100800 */
[----:B0-----:R1:W4:Y:S01]  /*3d480*/  LDL.64 R28, [R1+0x9f0] ;  /* 0x0009f000011c7983 */ /* 0x0013220000100a00 */
[----:B------:R-:W-:Y:S01]  /*3d490*/  SHF.R.S32.HI R19, RZ, 0x1f, R27 ;  /* 0x0000001fff137819 */ /* 0x000fe2000001141b */
[----:B------:R-:W-:Y:S01]  /*3d4a0*/  IMAD.MOV.U32 R25, RZ, RZ, R26 ;  /* 0x000000ffff197224 */ /* 0x000fe200078e001a */
[-C--:B------:R-:W-:Y:S01]  /*3d4b0*/  IADD3 R24, P2, PT, R27, R0.reuse, RZ ;  /* 0x000000001b187210 */ /* 0x080fe20007f5e0ff */
[----:B------:R-:W4:Y:S02]  /*3d4c0*/  LDL.LU R26, [R1+0xf4] ;  /* 0x0000f400011a7983 */ /* 0x000f240000300800 */
[----:B------:R-:W-:Y:S01]  /*3d4d0*/  IMAD.MOV.U32 R9, RZ, RZ, R25 ;  /* 0x000000ffff097224 */ /* 0x000fe200078e0019 */
[----:B--2---:R-:W-:Y:S01]  /*3d4e0*/  SHF.R.S32.HI R18, RZ, 0x1f, R6 ;  /* 0x0000001fff127819 */ /* 0x004fe20000011406 */
[----:B------:R-:W-:Y:S01]  /*3d4f0*/  IMAD.X R25, R19, 0x1, R2, P2 ;  /* 0x0000000113197824 */ /* 0x000fe200010e0602 */
[----:B---3--:R-:W-:Y:S01]  /*3d500*/  IADD3 R8, P3, PT, R6, R0, RZ ;  /* 0x0000000006087210 */ /* 0x008fe20007f7e0ff */
[----:B------:R-:W-:-:S02]  /*3d510*/  IMAD.MOV.U32 R27, RZ, RZ, R11 ;  /* 0x000000ffff1b7224 */ /* 0x000fc400078e000b */
[----:B------:R-:W-:Y:S02]  /*3d520*/  IMAD.MOV.U32 R11, RZ, RZ, R16 ;  /* 0x000000ffff0b7224 */ /* 0x000fe400078e0010 */
[----:B------:R-:W2:Y:S04]  /*3d530*/  LDL.LU R16, [R1+0xf0] ;  /* 0x0000f00001107983 */ /* 0x000ea80000300800 */
[----:B------:R0:W-:Y:S04]  /*3d540*/  STL.64 [R1+0x9f8], R24 ;  /* 0x0009f81801007387 */ /* 0x0001e80000100a00 */
[----:B0-----:R-:W3:Y:S01]  /*3d550*/  LDL.LU.64 R24, [R1+0x1c88] ;  /* 0x001c880001187983 */ /* 0x001ee20000300a00 */
[----:B----4-:R-:W-:Y:S01]  /*3d560*/  IMAD.X R29, R19, 0x1, R4, P5 ;  /* 0x00000001131d7824 */ /* 0x010fe200028e0604 */
[----:B------:R-:W-:Y:S01]  /*3d570*/  IADD3 R6, P5, PT, R6, R3, RZ ;  /* 0x0000000306067210 */ /* 0x000fe20007fbe0ff */
[----:B------:R-:W-:-:S02]  /*3d580*/  IMAD.MOV.U32 R19, RZ, RZ, R9 ;  /* 0x000000ffff137224 */ /* 0x000fc400078e0009 */
[----:B------:R-:W-:Y:S01]  /*3d590*/  IMAD.X R9, R18, 0x1, R2, P3 ;  /* 0x0000000112097824 */ /* 0x000fe200018e0602 */
[----:B------:R0:W-:Y:S04]  /*3d5a0*/  STL [R1+0x9f4], R29 ;  /* 0x0009f41d01007387 */ /* 0x0001e80000100800 */
[----:B0-----:R-:W4:Y:S04]  /*3d5b0*/  LDL.LU.64 R28, [R1+0x1c80] ;  /* 0x001c8000011c7983 */ /* 0x001f280000300a00 */
[----:B------:R0:W-:Y:S04]  /*3d5c0*/  STL [R1+0x9e0], R6 ;  /* 0x0009e00601007387 */ /* 0x0001e80000100800 */
[----:B0-----:R-:W2:Y:S04]  /*3d5d0*/  LDL.LU.64 R6, [R1+0x1c78] ;  /* 0x001c780001067983 */ /* 0x001ea80000300a00 */
[----:B------:R0:W-:Y:S04]  /*3d5e0*/  STL.64 [R1+0x9e8], R8 ;  /* 0x0009e80801007387 */ /* 0x0001e80000100a00 */
[----:B0-----:R-:W2:Y:S04]  /*3d5f0*/  LDL.LU.64 R8, [R1+0x1c70] ;  /* 0x001c700001087983 */ /* 0x001ea80000300a00 */
[----:B--2---:R0:W-:Y:S04]  /*3d600*/  STL.64 [R1+0x1c60], R8 ;  /* 0x001c600801007387 */ /* 0x0041e80000100a00 */
[----:B0-----:R1:W2:Y:S04]  /*3d610*/  LDL.64 R8, [R1+0x9e0] ;  /* 0x0009e00001087983 */ /* 0x0012a80000100a00 */
[----:B------:R-:W-:Y:S04]  /*3d620*/  STL.64 [R1+0x1c50], R6 ;  /* 0x001c500601007387 */ /* 0x000fe80000100a00 */
[----:B------:R0:W-:Y:S02]  /*3d630*/  STL.64 [R1+0x1c68], R22 ;  /* 0x001c681601007387 */ /* 0x0001e40000100a00 */
[----:B0-----:R-:W-:Y:S01]  /*3d640*/  IADD3 R22, P2, PT, R26, R0, RZ ;  /* 0x000000001a167210 */ /* 0x001fe20007f5e0ff */
[----:B--2---:R-:W-:-:S04]  /*3d650*/  IMAD.MOV.U32 R9, RZ, RZ, R19 ;  /* 0x000000ffff097224 */ /* 0x004fc800078e0013 */
[----:B------:R-:W-:Y:S02]  /*3d660*/  IMAD.MOV.U32 R23, RZ, RZ, R9 ;  /* 0x000000ffff177224 */ /* 0x000fe400078e0009 */
[----:B------:R-:W-:Y:S01]  /*3d670*/  IMAD.X R9, R18, 0x1, R4, P5 ;  /* 0x0000000112097824 */ /* 0x000fe200028e0604 */
[----:B------:R-:W-:Y:S02]  /*3d680*/  SHF.R.S32.HI R19, RZ, 0x1f, R26 ;  /* 0x0000001fff137819 */ /* 0x000fe4000001141a */
[----:B------:R-:W-:Y:S01]  /*3d690*/  IADD3 R8, P5, PT, R26, R3, RZ ;  /* 0x000000031a087210 */ /* 0x000fe20007fbe0ff */
[----:B------:R-:W-:Y:S01]  /*3d6a0*/  IMAD.MOV.U32 R26, RZ, RZ, R12 ;  /* 0x000000ffff1a7224 */ /* 0x000fe200078e000c */
[----:B------:R0:W-:Y:S01]  /*3d6b0*/  STL [R1+0x9e4], R9 ;  /* 0x0009e40901007387 */ /* 0x0001e20000100800 */
[----:B---3--:R-:W-:-:S03]  /*3d6c0*/  IMAD.MOV.U32 R12, RZ, RZ, R24 ;  /* 0x000000ffff0c7224 */ /* 0x008fc600078e0018 */
[----:B------:R-:W2:Y:S01]  /*3d6d0*/  LDL.LU R24, [R1+0xd0] ;  /* 0x0000d00001187983 */ /* 0x000ea20000300800 */
[----:B------:R-:W-:Y:S02]  /*3d6e0*/  IMAD.MOV.U32 R7, RZ, RZ, R23 ;  /* 0x000000ffff077224 */ /* 0x000fe400078e0017 */
[C---:B------:R-:W-:Y:S02]  /*3d6f0*/  IMAD.X R23, R19.reuse, 0x1, R2, P2 ;  /* 0x0000000113177824 */ /* 0x040fe400010e0602 */
[----:B0-----:R-:W-:Y:S01]  /*3d700*/  IMAD.X R9, R19, 0x1, R4, P5 ;  /* 0x0000000113097824 */ /* 0x001fe200028e0604 */
[----:B------:R-:W-:Y:S02]  /*3d710*/  SHF.R.S32.HI R18, RZ, 0x1f, R16 ;  /* 0x0000001fff127819 */ /* 0x000fe40000011410 */
[----:B------:R0:W-:Y:S01]  /*3d720*/  STL.64 [R1+0x9d8], R22 ;  /* 0x0009d81601007387 */ /* 0x0001e20000100a00 */
[----:B------:R-:W-:-:S03]  /*3d730*/  IADD3 R6, P3, PT, R16, R0, RZ ;  /* 0x0000000010067210 */ /* 0x000fc60007f7e0ff */
[----:B0-----:R-:W3:Y:S04]  /*3d740*/  LDL.LU.64 R22, [R1+0x1c68] ;  /* 0x001c680001167983 */ /* 0x001ee80000300a00 */
[----:B------:R0:W-:Y:S04]  /*3d750*/  STL.64 [R1+0x9d0], R8 ;  /* 0x0009d00801007387 */ /* 0x0001e80000100a00 */
[----:B0-----:R-:W3:Y:S04]  /*3d760*/  LDL.LU.64 R8, [R1+0x1c60] ;  /* 0x001c600001087983 */ /* 0x001ee80000300a00 */
[----:B--2---:R0:W-:Y:S02]  /*3d770*/  STL.64 [R1+0x1c48], R24 ;  /* 0x001c481801007387 */ /* 0x0041e40000100a00 */
[----:B0-----:R-:W-:-:S02]  /*3d780*/  IMAD.MOV.U32 R25, RZ, RZ, R7 ;  /* 0x000000ffff197224 */ /* 0x001fc400078e0007 */
[----:B------:R-:W-:Y:S01]  /*3d790*/  IMAD.X R7, R18, 0x1, R2, P3 ;  /* 0x0000000112077824 */ /* 0x000fe200018e0602 */
[----:B------:R-:W-:Y:S02]  /*3d7a0*/  IADD3 R24, P5, PT, R16, R3, RZ ;  /* 0x0000000310187210 */ /* 0x000fe40007fbe0ff */
[----:B------:R-:W2:Y:S04]  /*3d7b0*/  LDL.LU R16, [R1+0x1c58] ;  /* 0x001c580001107983 */ /* 0x000ea80000300800 */
[----:B------:R0:W-:Y:S04]  /*3d7c0*/  STL.64 [R1+0x9c8], R6 ;  /* 0x0009c80601007387 */ /* 0x0001e80000100a00 */
[----:B0-----:R-:W2:Y:S04]  /*3d7d0*/  LDL.LU.64 R6, [R1+0x1c50] ;  /* 0x001c500001067983 */ /* 0x001ea80000300a00 */
[----:B--2---:R0:W-:Y:S04]  /*3d7e0*/  STL.64 [R1+0x1c28], R6 ;  /* 0x001c280601007387 */ /* 0x0041e80000100a00 */
[----:B0-----:R-:W2:Y:S04]  /*3d7f0*/  LDL.LU R7, [R1+0xdc] ;  /* 0x0000dc0001077983 */ /* 0x001ea80000300800 */
[----:B------:R0:W-:Y:S04]  /*3d800*/  STL.64 [R1+0x1c30], R26 ;  /* 0x001c301a01007387 */ /* 0x0001e80000100a00 */
[----:B0-----:R-:W3:Y:S04]  /*3d810*/  LDL.LU R26, [R1+0xd8] ;  /* 0x0000d800011a7983 */ /* 0x001ee80000300800 */
[----:B------:R0:W-:Y:S02]  /*3d820*/  STL.64 [R1+0x1c40], R20 ;  /* 0x001c401401007387 */ /* 0x0001e40000100a00 */
[----:B0-----:R-:W-:-:S02]  /*3d830*/  IMAD.MOV.U32 R21, RZ, RZ, R25 ;  /* 0x000000ffff157224 */ /* 0x001fc400078e0019 */
[----:B------:R-:W-:-:S05]  /*3d840*/  IMAD.X R25, R18, 0x1, R4, P5 ;  /* 0x0000000112197824 */ /* 0x000fca00028e0604 */
[----:B------:R0:W-:Y:S04]  /*3d850*/  STL.64 [R1+0x9c0], R24 ;  /* 0x0009c01801007387 */ /* 0x0001e80000100a00 */
[----:B0-----:R-:W4:Y:S01]  /*3d860*/  LDL.LU.64 R24, [R1+0x1c48] ;  /* 0x001c480001187983 */ /* 0x001f220000300a00 */
[----:B--2---:R-:W-:Y:S02]  /*3d870*/  SHF.R.S32.HI R19, RZ, 0x1f, R7 ;  /* 0x0000001fff137819 */ /* 0x004fe40000011407 */
[CC--:B------:R-:W-:Y:S02]  /*3d880*/  IADD3 R20, P2, PT, R7.reuse, R0.reuse, RZ ;  /* 0x0000000007147210 */ /* 0x0c0fe40007f5e0ff */
[----:B---3--:R-:W-:Y:S02]  /*3d890*/  SHF.R.S32.HI R18, RZ, 0x1f, R26 ;  /* 0x0000001fff127819 */ /* 0x008fe4000001141a */
[----:B------:R-:W-:Y:S01]  /*3d8a0*/  IADD3 R6, P3, PT, R26, R0, RZ ;  /* 0x000000001a067210 */ /* 0x000fe20007f7e0ff */
[----:B----4-:R0:W-:Y:S02]  /*3d8b0*/  STL.64 [R1+0x1c38], R24 ;  /* 0x001c381801007387 */ /* 0x0101e40000100a00 */
[----:B0-----:R-:W-:Y:S01]  /*3d8c0*/  IADD3 R24, P5, PT, R7, R3, RZ ;  /* 0x0000000307187210 */ /* 0x001fe20007fbe0ff */
[----:B------:R-:W-:-:S02]  /*3d8d0*/  IMAD.MOV.U32 R7, RZ, RZ, R21 ;  /* 0x000000ffff077224 */ /* 0x000fc400078e0015 */
[C---:B------:R-:W-:Y:S02]  /*3d8e0*/  IMAD.X R21, R19.reuse, 0x1, R2, P2 ;  /* 0x0000000113157824 */ /* 0x040fe400010e0602 */
[----:B------:R-:W-:Y:S01]  /*3d8f0*/  IMAD.X R25, R19, 0x1, R4, P5 ;  /* 0x0000000113197824 */ /* 0x000fe200028e0604 */
[----:B------:R-:W-:Y:S01]  /*3d900*/  IADD3 R26, P5, PT, R26, R3, RZ ;  /* 0x000000031a1a7210 */ /* 0x000fe20007fbe0ff */
[----:B------:R-:W-:Y:S01]  /*3d910*/  IMAD.MOV.U32 R19, RZ, RZ, R7 ;  /* 0x000000ffff137224 */ /* 0x000fe200078e0007 */
[----:B------:R0:W-:Y:S01]  /*3d920*/  STL.64 [R1+0x9b8], R20 ;  /* 0x0009b81401007387 */ /* 0x0001e20000100a00 */
[----:B------:R-:W-:-:S03]  /*3d930*/  IMAD.X R7, R18, 0x1, R2, P3 ;  /* 0x0000000112077824 */ /* 0x000fc600018e0602 */
[----:B0-----:R-:W2:Y:S04]  /*3d940*/  LDL.LU.64 R20, [R1+0x1c40] ;  /* 0x001c400001147983 */ /* 0x001ea80000300a00 */
        /* <DEDUP_REMOVED lines=10> */
[----:B0-----:R1:W4:Y:S01]  /*3d9f0*/  LDL.64 R16, [R1+0x9a0] ;  /* 0x0009a00001107983 */ /* 0x0013220000100a00 */
[----:B------:R-:W-:-:S04]  /*3da00*/  IMAD.MOV.U32 R6, RZ, RZ, R19 ;  /* 0x000000ffff067224 */ /* 0x000fc800078e0013 */
[----:B------:R-:W-:Y:S01]  /*3da10*/  IMAD.MOV.U32 R27, RZ, RZ, R6 ;  /* 0x000000ffff1b7224 */ /* 0x000fe200078e0006 */
[----:B--2---:R-:W-:Y:S02]  /*3da20*/  SHF.R.S32.HI R19, RZ, 0x1f, R7 ;  /* 0x0000001fff137819 */ /* 0x004fe40000011407 */
[C---:B------:R-:W-:Y:S01]  /*3da30*/  IADD3 R26, P2, PT, R7.reuse, R0, RZ ;  /* 0x00000000071a7210 */ /* 0x040fe20007f5e0ff */
[----:B----4-:R-:W-:Y:S01]  /*3da40*/  IMAD.X R17, R18, 0x1, R4, P5 ;  /* 0x0000000112117824 */ /* 0x010fe200028e0604 */
[----:B------:R-:W-:-:S04]  /*3da50*/  IADD3 R6, P5, PT, R7, R3, RZ ;  /* 0x0000000307067210 */ /* 0x000fc80007fbe0ff */
[----:B------:R0:W-:Y:S01]  /*3da60*/  STL [R1+0x9a4], R17 ;  /* 0x0009a41101007387 */ /* 0x0001e20000100800 */
[C---:B------:R-:W-:Y:S02]  /*3da70*/  IMAD.X R7, R19.reuse, 0x1, R4, P5 ;  /* 0x0000000113077824 */ /* 0x040fe400028e0604 */
[----:B0-----:R-:W-:Y:S02]  /*3da80*/  IMAD.MOV.U32 R17, RZ, RZ, R27 ;  /* 0x000000ffff117224 */ /* 0x001fe400078e001b */
[----:B------:R-:W-:-:S05]  /*3da90*/  IMAD.X R27, R19, 0x1, R2, P2 ;  /* 0x00000001131b7824 */ /* 0x000fca00010e0602 */
[----:B------:R0:W-:Y:S04]  /*3daa0*/  STL.64 [R1+0x998], R26 ;  /* 0x0009981a01007387 */ /* 0x0001e80000100a00 */
[----:B0-----:R-:W2:Y:S04]  /*3dab0*/  LDL.LU.64 R26, [R1+0x1c20] ;  /* 0x001c2000011a7983 */ /* 0x001ea80000300a00 */
[----:B------:R0:W-:Y:S04]  /*3dac0*/  STL.64 [R1+0x990], R6 ;  /* 0x0009900601007387 */ /* 0x0001e80000100a00 */
[----:B0-----:R-:W4:Y:S01]  /*3dad0*/  LDL.LU.64 R6, [R1+0x1c18] ;  /* 0x001c180001067983 */ /* 0x001f220000300a00 */
[----:B---3--:R-:W-:-:S02]  /*3dae0*/  SHF.R.S32.HI R18, RZ, 0x1f, R24 ;  /* 0x0000001fff127819 */ /* 0x008fc40000011418 */
[-C--:B------:R-:W-:Y:S01]  /*3daf0*/  IADD3 R16, P3, PT, R24, R0.reuse, RZ ;  /* 0x0000000018107210 */ /* 0x080fe20007f7e0ff */
[----:B------:R-:W-:Y:S01]  /*3db00*/  IMAD.MOV.U32 R19, RZ, RZ, R17 ;  /* 0x000000ffff137224 */ /* 0x000fe200078e0011 */
[----:B------:R-:W-:Y:S03]  /*3db10*/  STL.64 [R1+0x1c00], R4 ;  /* 0x001c000401007387 */ /* 0x000fe60000100a00 */
[----:B------:R-:W-:Y:S01]  /*3db20*/  IMAD.X R17, R18, 0x1, R2, P3 ;  /* 0x0000000112117824 */ /* 0x000fe200018e0602 */
[----:B----4-:R0:W-:Y:S02]  /*3db30*/  STL.64 [R1+0x1bf8], R6 ;  /* 0x001bf80601007387 */ /* 0x0101e40000100a00 */
[----:B0-----:R-:W-:Y:S02]  /*3db40*/  IADD3 R6, P5, PT, R24, R3, RZ ;  /* 0x0000000318067210 */ /* 0x001fe40007fbe0ff */
[----:B------:R-:W3:Y:S04]  /*3db50*/  LDL.LU R24, [R1+0x1c10] ;  /* 0x001c100001187983 */ /* 0x000ee80000300800 */
[----:B------:R0:W-:Y:S04]  /*3db60*/  STL.64 [R1+0x988], R16 ;  /* 0x0009881001007387 */ /* 0x0001e80000100a00 */
[----:B0-----:R-:W4:Y:S04]  /*3db70*/  LDL.LU.64 R16, [R1+0x1c08] ;  /* 0x001c080001107983 */ /* 0x001f280000300a00 */
[----:B------:R0:W-:Y:S04]  /*3db80*/  STL.64 [R1+0x1be0], R12 ;  /* 0x001be00c01007387 */ /* 0x0001e80000100a00 */
[----:B0-----:R-:W2:Y:S02]  /*3db90*/  LDL.LU R13, [R1+0xac] ;  /* 0x0000ac00010d7983 */ /* 0x001ea40000300800 */
[----:B--2---:R-:W-:-:S05]  /*3dba0*/  IADD3 R4, P2, PT, R13, R0, RZ ;  /* 0x000000000d047210 */ /* 0x004fca0007f5e0ff */
[----:B------:R0:W-:Y:S04]  /*3dbb0*/  STL [R1+0x978], R4 ;  /* 0x0009780401007387 */ /* 0x0001e80000100800 */
[----:B0-----:R-:W2:Y:S02]  /*3dbc0*/  LDL.LU.64 R4, [R1+0x1c00] ;  /* 0x001c000001047983 */ /* 0x001ea40000300a00 */
[----:B--2---:R-:W-:-:S05]  /*3dbd0*/  IMAD.X R7, R18, 0x1, R4, P5 ;  /* 0x0000000112077824 */ /* 0x004fca00028e0604 */
[----:B------:R0:W-:Y:S04]  /*3dbe0*/  STL.64 [R1+0x980], R6 ;  /* 0x0009800601007387 */ /* 0x0001e80000100a00 */
[----:B0-----:R-:W2:Y:S04]  /*3dbf0*/  LDL.LU.64 R6, [R1+0x1bf8] ;  /* 0x001bf80001067983 */ /* 0x001ea80000300a00 */
[----:B------:R0:W-:Y:S04]  /*3dc00*/  STL.64 [R1+0x1be8], R4 ;  /* 0x001be80401007387 */ /* 0x0001e80000100a00 */
[----:B0-----:R-:W2:Y:S04]  /*3dc10*/  LDL.64 R4, [R1+0x978] ;  /* 0x0009780001047983 */ /* 0x001ea80000100a00 */
[----:B--2---:R-:W-:Y:S04]  /*3dc20*/  STL [R1+0x1bf0], R4 ;  /* 0x001bf00401007387 */ /* 0x004fe80000100800 */
[----:B---3--:R0:W-:Y:S04]  /*3dc30*/  STL.64 [R1+0x1bd8], R24 ;  /* 0x001bd81801007387 */ /* 0x0081e80000100a00 */
[----:B0-----:R-:W2:Y:S04]  /*3dc40*/  LDL.LU R25, [R1+0xa8] ;  /* 0x0000a80001197983 */ /* 0x001ea80000300800 */
[----:B----4-:R0:W-:Y:S04]  /*3dc50*/  STL.64 [R1+0x1bd0], R16 ;  /* 0x001bd01001007387 */ /* 0x0101e80000100a00 */
[----:B0-----:R-:W3:Y:S01]  /*3dc60*/  LDL.LU R16, [R1+0x98] ;  /* 0x0000980001107983 */ /* 0x001ee20000300800 */
[----:B--2---:R-:W-:-:S05]  /*3dc70*/  IADD3 R4, P3, PT, R25, R0, RZ ;  /* 0x0000000019047210 */ /* 0x004fca0007f7e0ff */
[----:B------:R0:W-:Y:S04]  /*3dc80*/  STL [R1+0x968], R4 ;  /* 0x0009680401007387 */ /* 0x0001e80000100800 */
[----:B0-----:R1:W2:Y:S01]  /*3dc90*/  LDL.LU R4, [R1+0x1bf0] ;  /* 0x001bf00001047983 */ /* 0x0012a20000300800 */
[----:B------:R-:W-:Y:S01]  /*3dca0*/  IMAD.MOV.U32 R12, RZ, RZ, R19 ;  /* 0x000000ffff0c7224 */ /* 0x000fe200078e0013 */
[----:B------:R-:W-:-:S05]  /*3dcb0*/  SHF.R.S32.HI R19, RZ, 0x1f, R13 ;  /* 0x0000001fff137819 */ /* 0x000fca000001140d */
[----:B------:R-:W-:-:S05]  /*3dcc0*/  IMAD.X R5, R19, 0x1, R2, P2 ;  /* 0x0000000113057824 */ /* 0x000fca00010e0602 */
[----:B------:R2:W-:Y:S04]  /*3dcd0*/  STL [R1+0x97c], R5 ;  /* 0x00097c0501007387 */ /* 0x0005e80000100800 */
[----:B--2---:R-:W2:Y:S01]  /*3dce0*/  LDL.LU.64 R4, [R1+0x1be8] ;  /* 0x001be80001047983 */ /* 0x004ea20000300a00 */
[----:B------:R-:W-:Y:S01]  /*3dcf0*/  IMAD.MOV.U32 R18, RZ, RZ, R12 ;  /* 0x000000ffff127224 */ /* 0x000fe200078e000c */
[----:B------:R-:W-:-:S05]  /*3dd00*/  IADD3 R12, P5, PT, R13, R3, RZ ;  /* 0x000000030d0c7210 */ /* 0x000fca0007fbe0ff */
[----:B--2---:R-:W-:-:S05]  /*3dd10*/  IMAD.X R13, R19, 0x1, R4, P5 ;  /* 0x00000001130d7824 */ /* 0x004fca00028e0604 */
[----:B------:R0:W-:Y:S04]  /*3dd20*/  STL.64 [R1+0x970], R12 ;  /* 0x0009700c01007387 */ /* 0x0001e80000100a00 */
[----:B0-----:R-:W2:Y:S01]  /*3dd30*/  LDL.LU.64 R12, [R1+0x1be0] ;  /* 0x001be000010c7983 */ /* 0x001ea20000300a00 */
[----:B------:R-:W-:Y:S01]  /*3dd40*/  IMAD.MOV.U32 R24, RZ, RZ, R18 ;  /* 0x000000ffff187224 */ /* 0x000fe200078e0012 */
[----:B------:R-:W-:Y:S02]  /*3dd50*/  SHF.R.S32.HI R18, RZ, 0x1f, R25 ;  /* 0x0000001fff127819 */ /* 0x000fe40000011419 */
[----:B--2---:R0:W-:Y:S04]  /*3dd60*/  STL.64 [R1+0x1bc8], R12 ;  /* 0x001bc80c01007387 */ /* 0x0041e80000100a00 */
[----:B0-----:R1:W2:Y:S01]  /*3dd70*/  LDL.64 R12, [R1+0x968] ;  /* 0x00096800010c7983 */ /* 0x0012a20000100a00 */
[----:B------:R-:W-:Y:S01]  /*3dd80*/  IMAD.MOV.U32 R19, RZ, RZ, R24 ;  /* 0x000000ffff137224 */ /* 0x000fe200078e0018 */
[----:B------:R-:W-:-:S03]  /*3dd90*/  IADD3 R24, P5, PT, R25, R3, RZ ;  /* 0x0000000319187210 */ /* 0x000fc60007fbe0ff */
[----:B------:R-:W-:Y:S01]  /*3dda0*/  IMAD.MOV.U32 R25, RZ, RZ, R19 ;  /* 0x000000ffff197224 */ /* 0x000fe200078e0013 */
[----:B---3--:R-:W-:Y:S01]  /*3ddb0*/  SHF.R.S32.HI R19, RZ, 0x1f, R16 ;  /* 0x0000001fff137819 */ /* 0x008fe20000011410 */
[----:B--2---:R-:W-:Y:S01]  /*3ddc0*/  IMAD.X R13, R18, 0x1, R2, P3 ;  /* 0x00000001120d7824 */ /* 0x004fe200018e0602 */
[----:B------:R-:W-:-:S04]  /*3ddd0*/  IADD3 R12, P2, PT, R16, R0, RZ ;  /* 0x00000000100c7210 */ /* 0x000fc80007f5e0ff */
[----:B------:R0:W-:Y:S02]  /*3dde0*/  STL [R1+0x96c], R13 ;  /* 0x00096c0d01007387 */ /* 0x0001e40000100800 */
[----:B0-----:R-:W-:Y:S02]  /*3ddf0*/  IMAD.MOV.U32 R13, RZ, RZ, R25 ;  /* 0x000000ffff0d7224 */ /* 0x001fe400078e0019 */
[----:B------:R-:W-:Y:S01]  /*3de00*/  IMAD.X R25, R18, 0x1, R4, P5 ;  /* 0x0000000112197824 */ /* 0x000fe200028e0604 */
[----:B------:R-:W-:-:S04]  /*3de10*/  IADD3 R16, P5, PT, R16, R3, RZ ;  /* 0x0000000310107210 */ /* 0x000fc80007fbe0ff */
[----:B------:R0:W-:Y:S01]  /*3de20*/  STL.64 [R1+0x960], R24 ;  /* 0x0009601801007387 */ /* 0x0001e20000100a00 */
[----:B------:R-:W-:-:S03]  /*3de30*/  SHF.R.S32.HI R18, RZ, 0x1f, R13 ;  /* 0x0000001fff127819 */ /* 0x000fc6000001140d */
[----:B0-----:R-:W2:Y:S04]  /*3de40*/  LDL.LU.64 R24, [R1+0x1bd8] ;  /* 0x001bd80001187983 */ /* 0x001ea80000300a00 */
[----:B------:R0:W-:Y:S04]  /*3de50*/  STL [R1+0x950], R16 ;  /* 0x0009501001007387 */ /* 0x0001e80000100800 */
[----:B0-----:R-:W3:Y:S04]  /*3de60*/  LDL.LU.64 R16, [R1+0x1bd0] ;  /* 0x001bd00001107983 */ /* 0x001ee80000300a00 */
[----:B------:R0:W-:Y:S02]  /*3de70*/  STL.64 [R1+0x1bb8], R14 ;  /* 0x001bb80e01007387 */ /* 0x0001e40000100a00 */
[----:B0-----:R-:W-:Y:S01]  /*3de80*/  IADD3 R14, P3, PT, R13, R0, RZ ;  /* 0x000000000d0e7210 */ /* 0x001fe20007f7e0ff */
[----:B------:R-:W-:-:S02]  /*3de90*/  IMAD.MOV.U32 R15, RZ, RZ, R13 ;  /* 0x000000ffff0f7224 */ /* 0x000fc400078e000d */
[----:B------:R-:W-:-:S05]  /*3dea0*/  IMAD.X R13, R19, 0x1, R2, P2 ;  /* 0x00000001130d7824 */ /* 0x000fca00010e0602 */
[----:B------:R0:W-:Y:S04]  /*3deb0*/  STL.64 [R1+0x958], R12 ;  /* 0x0009580c01007387 */ /* 0x0001e80000100a00 */
[----:B0-----:R-:W4:Y:S04]  /*3dec0*/  LDL.LU.64 R12, [R1+0x1bc8] ;  /* 0x001bc800010c7983 */ /* 0x001f280000300a00 */
[----:B----4-:R0:W-:Y:S04]  /*3ded0*/  STL.64 [R1+0x1bc0], R12 ;  /* 0x001bc00c01007387 */ /* 0x0101e80000100a00 */
[----:B0-----:R1:W4:Y:S02]  /*3dee0*/  LDL.64 R12, [R1+0x950] ;  /* 0x00095000010c7983 */ /* 0x0013240000100a00 */
[----:B----4-:R-:W-:Y:S01]  /*3def0*/  IMAD.X R13, R19, 0x1, R4, P5 ;  /* 0x00000001130d7824 */ /* 0x010fe200028e0604 */
[----:B------:R-:W-:Y:S01]  /*3df00*/  IADD3 R12, P5, PT, R15, R3, RZ ;  /* 0x000000030f0c7210 */ /* 0x000fe20007fbe0ff */
[----:B------:R-:W-:-:S03]  /*3df10*/  IMAD.X R15, R18, 0x1, R2, P3 ;  /* 0x00000001120f7824 */ /* 0x000fc600018e0602 */
[----:B------:R0:W-:Y:S04]  /*3df20*/  STL [R1+0x954], R13 ;  /* 0x0009540d01007387 */ /* 0x0001e80000100800 */
[----:B------:R4:W-:Y:S01]  /*3df30*/  STL.64 [R1+0x948], R14 ;  /* 0x0009480e01007387 */ /* 0x0009e20000100a00 */
[----:B------:R-:W-:-:S03]  /*3df40*/  SHF.R.S32.HI R19, RZ, 0x1f, R27 ;  /* 0x0000001fff137819 */ /* 0x000fc6000001141b */
[----:B------:R1:W-:Y:S01]  /*3df50*/  STL.64 [R1+0x1bb0], R6 ;  /* 0x001bb00601007387 */ /* 0x0003e20000100a00 */
[----:B0-----:R-:W-:Y:S02]  /*3df60*/  IMAD.X R13, R18, 0x1, R4, P5 ;  /* 0x00000001120d7824 */ /* 0x001fe400028e0604 */
[----:B----4-:R-:W-:Y:S01]  /*3df70*/  IMAD.MOV.U32 R15, RZ, RZ, R26 ;  /* 0x000000ffff0f7224 */ /* 0x010fe200078e001a */
[CC--:B------:R-:W-:Y:S02]  /*3df80*/  IADD3 R14, P2, PT, R27.reuse, R0.reuse, RZ ;  /* 0x000000001b0e7210 */ /* 0x0c0fe40007f5e0ff */
[----:B-1----:R-:W-:Y:S01]  /*3df90*/  IADD3 R6, P5, PT, R27, R3, RZ ;  /* 0x000000031b067210 */ /* 0x002fe20007fbe0ff */
[--C-:B------:R-:W-:Y:S01]  /*3dfa0*/  IMAD.MOV.U32 R27, RZ, RZ, R15.reuse ;  /* 0x000000ffff1b7224 */ /* 0x100fe200078e000f */
[----:B------:R-:W-:Y:S02]  /*3dfb0*/  SHF.R.S32.HI R18, RZ, 0x1f, R15 ;  /* 0x0000001fff127819 */ /* 0x000fe4000001140f */
[----:B------:R-:W-:Y:S01]  /*3dfc0*/  IADD3 R26, P3, PT, R15, R0, RZ ;  /* 0x000000000f1a7210 */ /* 0x000fe20007f7e0ff */
[C---:B------:R-:W-:Y:S01]  /*3dfd0*/  IMAD.X R15, R19.reuse, 0x1, R2, P2 ;  /* 0x00000001130f7824 */ /* 0x040fe200010e0602 */
[----:B------:R0:W-:Y:S04]  /*3dfe0*/  STL.64 [R1+0x940], R12 ;  /* 0x0009400c01007387 */ /* 0x0001e80000100a00 */
[----:B0-----:R-:W4:Y:S04]  /*3dff0*/  LDL.LU.64 R12, [R1+0x1bc0] ;  /* 0x001bc000010c7983 */ /* 0x001f280000300a00 */
[----:B------:R0:W-:Y:S04]  /*3e000*/  STL.64 [R1+0x938], R14 ;  /* 0x0009380e01007387 */ /* 0x0001e80000100a00 */
[----:B0-----:R-:W2:Y:S01]  /*3e010*/  LDL.LU.64 R14, [R1+0x1bb8] ;  /* 0x001bb800010e7983 */ /* 0x001ea20000300a00 */
[----:B------:R-:W-:-:S03]  /*3e020*/  IMAD.X R7, R19, 0x1, R4, P5 ;  /* 0x0000000113077824 */ /* 0x000fc600028e0604 */
[----:B--2---:R-:W-:Y:S04]  /*3e030*/  STL.64 [R1+0x1ba0], R14 ;  /* 0x001ba00e01007387 */ /* 0x004fe80000100a00 */
[----:B------:R0:W-:Y:S04]  /*3e040*/  STL.64 [R1+0x930], R6 ;  /* 0x0009300601007387 */ /* 0x0001e80000100a00 */
[----:B0-----:R-:W2:Y:S01]  /*3e050*/  LDL.LU.64 R6, [R1+0x1bb0] ;  /* 0x001bb00001067983 */ /* 0x001ea20000300a00 */
[----:B------:R-:W-:Y:S01]  /*3e060*/  IADD3 R14, P5, PT, R27, R3, RZ ;  /* 0x000000031b0e7210 */ /* 0x000fe20007fbe0ff */
[----:B------:R-:W-:-:S02]  /*3e070*/  IMAD.X R27, R18, 0x1, R2, P3 ;  /* 0x00000001121b7824 */ /* 0x000fc400018e0602 */
[----:B----4-:R0:W-:Y:S04]  /*3e080*/  STL.64 [R1+0x1b88], R12 ;  /* 0x001b880c01007387 */ /* 0x0101e80000100a00 */
[----:B0-----:R-:W4:Y:S04]  /*3e090*/  LDL.LU R13, [R1+0x70] ;  /* 0x00007000010d7983 */ /* 0x001f280000300800 */
[----:B------:R0:W-:Y:S04]  /*3e0a0*/  STL.64 [R1+0x928], R26 ;  /* 0x0009281a01007387 */ /* 0x0001e80000100a00 */
[----:B0-----:R-:W3:Y:S04]  /*3e0b0*/  LDL.LU R26, [R1+0x1ba8] ;  /* 0x001ba800011a7983 */ /* 0x001ee80000300800 */
[----:B------:R-:W-:Y:S04]  /*3e0c0*/  STL.64 [R1+0x1b90], R28 ;  /* 0x001b901c01007387 */ /* 0x000fe80000100a00 */
[----:B--2---:R0:W-:Y:S04]  /*3e0d0*/  STL.64 [R1+0x1b80], R6 ;  /* 0x001b800601007387 */ /* 0x0041e80000100a00 */
[----:B0-----:R-:W2:Y:S01]  /*3e0e0*/  LDL.LU R6, [R1+0x64] ;  /* 0x0000640001067983 */ /* 0x001ea20000300800 */
[----:B------:R-:W-:Y:S01]  /*3e0f0*/  IMAD.X R15, R18, 0x1, R4, P5 ;  /* 0x00000001120f7824 */ /* 0x000fe200028e0604 */
[----:B----4-:R-:W-:-:S02]  /*3e100*/  SHF.R.S32.HI R19, RZ, 0x1f, R13 ;  /* 0x0000001fff137819 */ /* 0x010fc4000001140d */
[C---:B------:R-:W-:Y:S01]  /*3e110*/  IADD3 R28, P2, PT, R13.reuse, R0, RZ ;  /* 0x000000000d1c7210 */ /* 0x040fe20007f5e0ff */
[----:B------:R-:W-:Y:S01]  /*3e120*/  STL.64 [R1+0x1b98], R24 ;  /* 0x001b981801007387 */ /* 0x000fe20000100a00 */
[----:B------:R-:W-:-:S03]  /*3e130*/  IADD3 R12, P5, PT, R13, R3, RZ ;  /* 0x000000030d0c7210 */ /* 0x000fc60007fbe0ff */
[----:B------:R-:W4:Y:S01]  /*3e140*/  LDL.LU R27, [R1+0x5c] ;  /* 0x00005c00011b7983 */ /* 0x000f220000300800 */
[----:B------:R-:W-:-:S03]  /*3e150*/  IMAD.X R29, R19, 0x1, R2, P2 ;  /* 0x00000001131d7824 */ /* 0x000fc600010e0602 */
[----:B------:R0:W-:Y:S01]  /*3e160*/  STL.64 [R1+0x920], R14 ;  /* 0x0009200e01007387 */ /* 0x0001e20000100a00 */
[----:B------:R-:W-:-:S03]  /*3e170*/  IMAD.X R13, R19, 0x1, R4, P5 ;  /* 0x00000001130d7824 */ /* 0x000fc600028e0604 */
[----:B0-----:R-:W3:Y:S01]  /*3e180*/  LDL.LU.64 R14, [R1+0x1ba0] ;  /* 0x001ba000010e7983 */ /* 0x001ee20000300a00 */
[----:B--2---:R-:W-:-:S05]  /*3e190*/  IADD3 R24, P3, PT, R6, R0, RZ ;  /* 0x0000000006187210 */ /* 0x004fca0007f7e0ff */
[----:B------:R0:W-:Y:S04]  /*3e1a0*/  STL [R1+0x908], R24 ;  /* 0x0009081801007387 */ /* 0x0001e80000100800 */
[----:B0-----:R-:W2:Y:S04]  /*3e1b0*/  LDL.LU.64 R24, [R1+0x1b98] ;  /* 0x001b980001187983 */ /* 0x001ea80000300a00 */
[----:B------:R0:W-:Y:S04]  /*3e1c0*/  STL.64 [R1+0x918], R28 ;  /* 0x0009181c01007387 */ /* 0x0001e80000100a00 */
[----:B0-----:R-:W2:Y:S04]  /*3e1d0*/  LDL.LU.64 R28, [R1+0x1b90] ;  /* 0x001b9000011c7983 */ /* 0x001ea80000300a00 */
[----:B------:R0:W-:Y:S04]  /*3e1e0*/  STL.64 [R1+0x910], R12 ;  /* 0x0009100c01007387 */ /* 0x0001e80000100a00 */
[----:B0-----:R-:W2:Y:S01]  /*3e1f0*/  LDL.LU.64 R12, [R1+0x1b88] ;  /* 0x001b8800010c7983 */ /* 0x001ea20000300a00 */
[----:B------:R-:W-:-:S02]  /*3e200*/  SHF.R.S32.HI R18, RZ, 0x1f, R6 ;  /* 0x0000001fff127819 */ /* 0x000fc40000011406 */
[----:B------:R-:W-:Y:S01]  /*3e210*/  IADD3 R6, P5, PT, R6, R3, RZ ;  /* 0x0000000306067210 */ /* 0x000fe20007fbe0ff */
[----:B------:R-:W3:Y:S04]  /*3e220*/  LDL.LU R19, [R1+0x58] ;  /* 0x0000580001137983 */ /* 0x000ee80000300800 */
[----:B--2---:R0:W-:Y:S04]  /*3e230*/  STL.64 [R1+0x1b78], R12 ;  /* 0x001b780c01007387 */ /* 0x0041e80000100a00 */
[----:B0-----:R0:W2:Y:S04]  /*3e240*/  LDL.64 R12, [R1+0x908] ;  /* 0x00090800010c7983 */ /* 0x0010a80000100a00 */
[----:B------:R1:W-:Y:S04]  /*3e250*/  STL [R1+0x900], R6 ;  /* 0x0009000601007387 */ /* 0x0003e80000100800 */
[----:B-1----:R-:W2:Y:S04]  /*3e260*/  LDL.LU.64 R6, [R1+0x1b80] ;  /* 0x001b800001067983 */ /* 0x002ea80000300a00 */
[----:B--2---:R1:W-:Y:S04]  /*3e270*/  STL.64 [R1+0x1b70], R6 ;  /* 0x001b700601007387 */ /* 0x0043e80000100a00 */
[----:B-1----:R0:W2:Y:S01]  /*3e280*/  LDL.64 R6, [R1+0x900] ;  /* 0x0009000001067983 */ /* 0x0020a20000100a00 */
[----:B------:R-:W-:Y:S01]  /*3e290*/  IMAD.X R13, R18, 0x1, R2, P3 ;  /* 0x00000001120d7824 */ /* 0x000fe200018e0602 */
[----:B----4-:R-:W-:-:S04]  /*3e2a0*/  IADD3 R12, P2, PT, R27, R0, RZ ;  /* 0x000000001b0c7210 */ /* 0x010fc80007f5e0ff */
[----:B------:R-:W-:Y:S04]  /*3e2b0*/  STL [R1+0x90c], R13 ;  /* 0x00090c0d01007387 */ /* 0x000fe80000100800 */
[----:B------:R3:W-:Y:S02]  /*3e2c0*/  STL.64 [R1+0x1b60], R24 ;  /* 0x001b601801007387 */ /* 0x0007e40000100a00 */
[----:B---3--:R-:W-:Y:S01]  /*3e2d0*/  IMAD.MOV.U32 R25, RZ, RZ, R19 ;  /* 0x000000ffff197224 */ /* 0x008fe200078e0013 */
[----:B------:R-:W-:-:S05]  /*3e2e0*/  SHF.R.S32.HI R19, RZ, 0x1f, R27 ;  /* 0x0000001fff137819 */ /* 0x000fca000001141b */
[----:B------:R-:W-:Y:S02]  /*3e2f0*/  IMAD.X R13, R19, 0x1, R2, P2 ;  /* 0x00000001130d7824 */ /* 0x000fe400010e0602 */
[----:B--2---:R-:W-:Y:S01]  /*3e300*/  IMAD.X R7, R18, 0x1, R4, P5 ;  /* 0x0000000112077824 */ /* 0x004fe200028e0604 */
[----:B------:R-:W-:Y:S01]  /*3e310*/  IADD3 R6, P5, PT, R27, R3, RZ ;  /* 0x000000031b067210 */ /* 0x000fe20007fbe0ff */
[----:B------:R-:W-:-:S03]  /*3e320*/  IMAD.MOV.U32 R27, RZ, RZ, R14 ;  /* 0x000000ffff1b7224 */ /* 0x000fc600078e000e */
[----:B------:R1:W-:Y:S04]  /*3e330*/  STL [R1+0x904], R7 ;  /* 0x0009040701007387 */ /* 0x0003e80000100800 */
[----:B------:R-:W-:Y:S04]  /*3e340*/  STL.64 [R1+0x1b58], R26 ;  /* 0x001b581a01007387 */ /* 0x000fe80000100a00 */
[----:B------:R2:W-:Y:S01]  /*3e350*/  STL.64 [R1+0x8f8], R12 ;  /* 0x0008f80c01007387 */ /* 0x0005e20000100a00 */
[----:B-1----:R-:W-:-:S03]  /*3e360*/  IMAD.X R7, R19, 0x1, R4, P5 ;  /* 0x0000000113077824 */ /* 0x002fc600028e0604 */
[----:B--2---:R-:W2:Y:S04]  /*3e370*/  LDL.LU.64 R12, [R1+0x1b78] ;  /* 0x001b7800010c7983 */ /* 0x004ea80000300a00 */
[----:B------:R1:W-:Y:S04]  /*3e380*/  STL.64 [R1+0x8f0], R6 ;  /* 0x0008f00601007387 */ /* 0x0003e80000100a00 */
[----:B-1----:R-:W3:Y:S01]  /*3e390*/  LDL.LU.64 R6, [R1+0x1b70] ;  /* 0x001b700001067983 */ /* 0x002ee20000300a00 */
[----:B------:R-:W-:Y:S02]  /*3e3a0*/  SHF.R.S32.HI R18, RZ, 0x1f, R25 ;  /* 0x0000001fff127819 */ /* 0x000fe40000011419 */
[----:B------:R-:W-:Y:S01]  /*3e3b0*/  IADD3 R14, P3, PT, R25, R0, RZ ;  /* 0x00000000190e7210 */ /* 0x000fe20007f7e0ff */
[----:B------:R-:W-:-:S04]  /*3e3c0*/  IMAD.MOV.U32 R27, RZ, RZ, R15 ;  /* 0x000000ffff1b7224 */ /* 0x000fc800078e000f */
[----:B------:R-:W-:Y:S01]  /*3e3d0*/  IMAD.X R15, R18, 0x1, R2, P3 ;  /* 0x00000001120f7824 */ /* 0x000fe200018e0602 */
[----:B------:R-:W-:-:S04]  /*3e3e0*/  IADD3 R24, P5, PT, R25, R3, RZ ;  /* 0x0000000319187210 */ /* 0x000fc80007fbe0ff */
[----:B------:R1:W-:Y:S01]  /*3e3f0*/  STL.64 [R1+0x8e8], R14 ;  /* 0x0008e80e01007387 */ /* 0x0003e20000100a00 */
[----:B------:R-:W-:-:S03]  /*3e400*/  IMAD.X R25, R18, 0x1, R4, P5 ;  /* 0x0000000112197824 */ /* 0x000fc600028e0604 */
[----:B-1----:R-:W4:Y:S04]  /*3e410*/  LDL.LU.64 R14, [R1+0x1b68] ;  /* 0x001b6800010e7983 */ /* 0x002f280000300a00 */
[----:B---3--:R-:W-:Y:S04]  /*3e420*/  STL.64 [R1+0x1b50], R6 ;  /* 0x001b500601007387 */ /* 0x008fe80000100a00 */
[----:B------:R1:W-:Y:S04]  /*3e430*/  STL.64 [R1+0x8e0], R24 ;  /* 0x0008e01801007387 */ /* 0x0003e80000100a00 */
[----:B-1----:R-:W3:Y:S01]  /*3e440*/  LDL.LU.64 R24, [R1+0x1b60] ;  /* 0x001b600001187983 */ /* 0x002ee20000300a00 */
[----:B------:R-:W-:Y:S01]  /*3e450*/  IMAD.MOV.U32 R6, RZ, RZ, R27 ;  /* 0x000000ffff067224 */ /* 0x000fe200078e001b */
[----:B----4-:R-:W-:-:S02]  /*3e460*/  SHF.R.S32.HI R19, RZ, 0x1f, R15 ;  /* 0x0000001fff137819 */ /* 0x010fc4000001140f */
[----:B------:R-:W-:-:S05]  /*3e470*/  IADD3 R26, P2, PT, R15, R0, RZ ;  /* 0x000000000f1a7210 */ /* 0x000fca0007f5e0ff */
[----:B------:R-:W-:Y:S01]  /*3e480*/  IMAD.X R27, R19, 0x1, R2, P2 ;  /* 0x00000001131b7824 */ /* 0x000fe200010e0602 */
[----:B---3--:R-:W-:Y:S04]  /*3e490*/  STL.64 [R1+0x1b48], R24 ;  /* 0x001b481801007387 */ /* 0x008fe80000100a00 */
[----:B------:R1:W-:Y:S04]  /*3e4a0*/  STL.64 [R1+0x8d8], R26 ;  /* 0x0008d81a01007387 */ /* 0x0003e80000100a00 */
[----:B-1----:R-:W3:Y:S01]  /*3e4b0*/  LDL.LU.64 R26, [R1+0x1b58] ;  /* 0x001b5800011a7983 */ /* 0x002ee20000300a00 */
[----:B------:R-:W-:-:S05]  /*3e4c0*/  IMAD.MOV.U32 R18, RZ, RZ, R6 ;  /* 0x000000ffff127224 */ /* 0x000fca00078e0006 */
[----:B------:R-:W-:Y:S02]  /*3e4d0*/  IADD3 R6, P3, PT, R18, R0, RZ ;  /* 0x0000000012067210 */ /* 0x000fe40007f7e0ff */
[----:B------:R-:W-:-:S05]  /*3e4e0*/  IADD3 R24, P5, PT, R15, R3, RZ ;  /* 0x000000030f187210 */ /* 0x000fca0007fbe0ff */
[----:B------:R-:W-:Y:S01]  /*3e4f0*/  IMAD.X R25, R19, 0x1, R4, P5 ;  /* 0x0000000113197824 */ /* 0x000fe200028e0604 */
[----:B---3--:R1:W-:Y:S04]  /*3e500*/  STL.64 [R1+0x1b40], R26 ;  /* 0x001b401a01007387 */ /* 0x0083e80000100a00 */
[----:B------:R3:W-:Y:S01]  /*3e510*/  STL [R1+0x8c8], R6 ;  /* 0x0008c80601007387 */ /* 0x0007e20000100800 */
[----:B-1----:R-:W-:Y:S02]  /*3e520*/  IMAD.MOV.U32 R26, RZ, RZ, R6 ;  /* 0x000000ffff1a7224 */ /* 0x002fe400078e0006 */
[----:B------:R-:W-:Y:S02]  /*3e530*/  IMAD.MOV.U32 R27, RZ, RZ, R7 ;  /* 0x000000ffff1b7224 */ /* 0x000fe400078e0007 */
[----:B---3--:R-:W3:Y:S04]  /*3e540*/  LDL.LU.64 R6, [R1+0x1b50] ;  /* 0x001b500001067983 */ /* 0x008ee80000300a00 */
[----:B--2---:R1:W-:Y:S01]  /*3e550*/  STL.64 [R1+0x1b38], R12 ;  /* 0x001b380c01007387 */ /* 0x0043e20000100a00 */
[----:B------:R-:W-:-:S05]  /*3e560*/  SHF.R.S32.HI R15, RZ, 0x1f, R18 ;  /* 0x0000001fff0f7819 */ /* 0x000fca0000011412 */
[----:B------:R-:W-:Y:S01]  /*3e570*/  IMAD.X R27, R15, 0x1, R2, P3 ;  /* 0x000000010f1b7824 */ /* 0x000fe200018e0602 */
[----:B-1----:R-:W2:Y:S04]  /*3e580*/  LDL.LU R13, [R1+0x34] ;  /* 0x00003400010d7983 */ /* 0x002ea80000300800 */
[----:B------:R1:W-:Y:S02]  /*3e590*/  STL.64 [R1+0x8d0], R24 ;  /* 0x0008d01801007387 */ /* 0x0003e40000100a00 */
[----:B-1----:R-:W-:-:S05]  /*3e5a0*/  IADD3 R24, P5, PT, R18, R3, RZ ;  /* 0x0000000312187210 */ /* 0x002fca0007fbe0ff */
[----:B------:R-:W-:Y:S01]  /*3e5b0*/  IMAD.X R25, R15, 0x1, R4, P5 ;  /* 0x000000010f197824 */ /* 0x000fe200028e0604 */
[----:B---3--:R-:W-:Y:S04]  /*3e5c0*/  STL.64 [R1+0x1b30], R6 ;  /* 0x001b300601007387 */ /* 0x008fe80000100a00 */
[----:B------:R-:W-:Y:S04]  /*3e5d0*/  STL [R1+0x8cc], R27 ;  /* 0x0008cc1b01007387 */ /* 0x000fe80000100800 */
[----:B------:R1:W-:Y:S04]  /*3e5e0*/  STL.64 [R1+0x8c0], R24 ;  /* 0x0008c01801007387 */ /* 0x0003e80000100a00 */
[----:B-1----:R-:W3:Y:S01]  /*3e5f0*/  LDL.LU.64 R24, [R1+0x1b48] ;  /* 0x001b480001187983 */ /* 0x002ee20000300a00 */
[----:B--2---:R-:W-:-:S02]  /*3e600*/  SHF.R.S32.HI R18, RZ, 0x1f, R13 ;  /* 0x0000001fff127819 */ /* 0x004fc4000001140d */
[C---:B------:R-:W-:Y:S02]  /*3e610*/  IADD3 R26, P2, PT, R13.reuse, R0, RZ ;  /* 0x000000000d1a7210 */ /* 0x040fe40007f5e0ff */
[----:B------:R-:W-:-:S03]  /*3e620*/  IADD3 R12, P5, PT, R13, R3, RZ ;  /* 0x000000030d0c7210 */ /* 0x000fc60007fbe0ff */
[C---:B------:R-:W-:Y:S02]  /*3e630*/  IMAD.X R27, R18.reuse, 0x1, R2, P2 ;  /* 0x00000001121b7824 */ /* 0x040fe400010e0602 */
[----:B------:R-:W-:Y:S01]  /*3e640*/  IMAD.X R13, R18, 0x1, R4, P5 ;  /* 0x00000001120d7824 */ /* 0x000fe200028e0604 */
[----:B---3--:R1:W-:Y:S04]  /*3e650*/  STL.64 [R1+0x1b28], R24 ;  /* 0x001b281801007387 */ /* 0x0083e80000100a00 */
[----:B-1----:R-:W2:Y:S04]  /*3e660*/  LDL.LU R25, [R1+0x3c] ;  /* 0x00003c0001197983 */ /* 0x002ea80000300800 */
[----:B------:R1:W-:Y:S04]  /*3e670*/  STL.64 [R1+0x8b8], R26 ;  /* 0x0008b81a01007387 */ /* 0x0003e80000100a00 */
[----:B-1----:R-:W3:Y:S04]  /*3e680*/  LDL.LU.64 R26, [R1+0x1b40] ;  /* 0x001b4000011a7983 */ /* 0x002ee80000300a00 */
[----:B------:R1:W-:Y:S04]  /*3e690*/  STL.64 [R1+0x8a8], R12 ;  /* 0x0008a80c01007387 */ /* 0x0003e80000100a00 */
[----:B-1----:R-:W4:Y:S01]  /*3e6a0*/  LDL.LU.64 R12, [R1+0x1b38] ;  /* 0x001b3800010c7983 */ /* 0x002f220000300a00 */
[----:B------:R-:W-:Y:S01]  /*3e6b0*/  IMAD.MOV.U32 R19, RZ, RZ, R7 ;  /* 0x000000ffff137224 */ /* 0x000fe200078e0007 */
[----:B--2---:R-:W-:-:S05]  /*3e6c0*/  IADD3 R6, P3, PT, R25, R0, RZ ;  /* 0x0000000019067210 */ /* 0x004fca0007f7e0ff */
[----:B------:R1:W-:Y:S01]  /*3e6d0*/  STL [R1+0x8a0], R6 ;  /* 0x0008a00601007387 */ /* 0x0003e20000100800 */
[----:B------:R-:W-:-:S03]  /*3e6e0*/  IMAD.MOV.U32 R18, RZ, RZ, R6 ;  /* 0x000000ffff127224 */ /* 0x000fc600078e0006 */
[----:B-1----:R-:W2:Y:S01]  /*3e6f0*/  LDL.LU.64 R6, [R1+0x1b30] ;  /* 0x001b300001067983 */ /* 0x002ea20000300a00 */
[----:B------:R-:W-:Y:S02]  /*3e700*/  SHF.R.S32.HI R15, RZ, 0x1f, R25 ;  /* 0x0000001fff0f7819 */ /* 0x000fe40000011419 */
[----:B------:R-:W-:-:S03]  /*3e710*/  IADD3 R24, P5, PT, R25, R3, RZ ;  /* 0x0000000319187210 */ /* 0x000fc60007fbe0ff */
[C---:B------:R-:W-:Y:S02]  /*3e720*/  IMAD.X R19, R15.reuse, 0x1, R2, P3 ;  /* 0x000000010f137824 */ /* 0x040fe400018e0602 */
[----:B------:R-:W-:Y:S01]  /*3e730*/  IMAD.X R25, R15, 0x1, R4, P5 ;  /* 0x000000010f197824 */ /* 0x000fe200028e0604 */
[----:B----4-:R-:W-:Y:S04]  /*3e740*/  STL.64 [R1+0x1b18], R12 ;  /* 0x001b180c01007387 */ /* 0x010fe80000100a00 */
[----:B------:R-:W-:Y:S04]  /*3e750*/  STL.64 [R1+0x1b20], R28 ;  /* 0x001b201c01007387 */ /* 0x000fe80000100a00 */
[----:B------:R-:W-:Y:S04]  /*3e760*/  STL [R1+0x8a4], R19 ;  /* 0x0008a41301007387 */ /* 0x000fe80000100800 */
[----:B------:R1:W-:Y:S04]  /*3e770*/  STL.64 [R1+0x898], R24 ;  /* 0x0008981801007387 */ /* 0x0003e80000100a00 */
[----:B-1----:R-:W4:Y:S01]  /*3e780*/  LDL.LU.64 R24, [R1+0x1b28] ;  /* 0x001b280001187983 */ /* 0x002f220000300a00 */
[----:B--2---:R-:W-:-:S02]  /*3e790*/  IMAD.MOV.U32 R28, RZ, RZ, R7 ;  /* 0x000000ffff1c7224 */ /* 0x004fc400078e0007 */
[----:B------:R-:W-:Y:S02]  /*3e7a0*/  IMAD.MOV.U32 R7, RZ, RZ, R10 ;  /* 0x000000ffff077224 */ /* 0x000fe400078e000a */
[----:B---3--:R-:W-:Y:S02]  /*3e7b0*/  IMAD.MOV.U32 R10, RZ, RZ, R26 ;  /* 0x000000ffff0a7224 */ /* 0x008fe400078e001a */
[----:B------:R-:W2:Y:S01]  /*3e7c0*/  LDL.LU R26, [R1+0xc] ;  /* 0x00000c00011a7983 */ /* 0x000ea20000300800 */
[----:B------:R-:W-:Y:S01]  /*3e7d0*/  IMAD.MOV.U32 R19, RZ, RZ, R9 ;  /* 0x000000ffff137224 */ /* 0x000fe200078e0009 */
[----:B------:R-:W-:Y:S02]  /*3e7e0*/  SHF.R.S32.HI R18, RZ, 0x1f, R17 ;  /* 0x0000001fff127819 */ /* 0x000fe40000011411 */
[C---:B------:R-:W-:Y:S01]  /*3e7f0*/  IADD3 R12, P2, PT, R17.reuse, R0, RZ ;  /* 0x00000000110c7210 */ /* 0x040fe20007f5e0ff */
[----:B------:R-:W-:Y:S01]  /*3e800*/  IMAD.MOV.U32 R9, RZ, RZ, R16 ;  /* 0x000000ffff097224 */ /* 0x000fe200078e0010 */
[----:B------:R-:W-:-:S03]  /*3e810*/  IADD3 R16, P5, PT, R17, R3, RZ ;  /* 0x0000000311107210 */ /* 0x000fc60007fbe0ff */
[C---:B------:R-:W-:Y:S02]  /*3e820*/  IMAD.X R13, R18.reuse, 0x1, R2, P2 ;  /* 0x00000001120d7824 */ /* 0x040fe400010e0602 */
[----:B------:R-:W-:Y:S01]  /*3e830*/  IMAD.X R17, R18, 0x1, R4, P5 ;  /* 0x0000000112117824 */ /* 0x000fe200028e0604 */
[----:B----4-:R1:W-:Y:S02]  /*3e840*/  STL.64 [R1+0x1b00], R24 ;  /* 0x001b001801007387 */ /* 0x0103e40000100a00 */
[----:B-1----:R-:W-:-:S05]  /*3e850*/  IMAD.MOV.U32 R25, RZ, RZ, R28 ;  /* 0x000000ffff197224 */ /* 0x002fca00078e001c */
[----:B------:R-:W-:-:S05]  /*3e860*/  IADD3 R28, P3, PT, R25, R0, RZ ;  /* 0x00000000191c7210 */ /* 0x000fca0007f7e0ff */
[----:B------:R1:W-:Y:S04]  /*3e870*/  STL [R1+0x880], R28 ;  /* 0x0008801c01007387 */ /* 0x0003e80000100800 */
[----:B-1----:R-:W3:Y:S04]  /*3e880*/  LDL.LU.64 R28, [R1+0x1b20] ;  /* 0x001b2000011c7983 */ /* 0x002ee80000300a00 */
[----:B------:R1:W-:Y:S04]  /*3e890*/  STL.64 [R1+0x890], R12 ;  /* 0x0008900c01007387 */ /* 0x0003e80000100a00 */
[----:B-1----:R-:W4:Y:S04]  /*3e8a0*/  LDL.LU.64 R12, [R1+0x1b18] ;  /* 0x001b1800010c7983 */ /* 0x002f280000300a00 */
[----:B------:R1:W-:Y:S04]  /*3e8b0*/  STL.64 [R1+0x888], R16 ;  /* 0x0008881001007387 */ /* 0x0003e80000100a00 */
[----:B-1----:R-:W3:Y:S04]  /*3e8c0*/  LDL.LU.64 R16, [R1+0x1b10] ;  /* 0x001b100001107983 */ /* 0x002ee80000300a00 */
[----:B--2---:R1:W-:Y:S04]  /*3e8d0*/  STL.64 [R1+0x1b08], R26 ;  /* 0x001b081a01007387 */ /* 0x0043e80000100a00 */
[----:B-1----:R0:W2:Y:S01]  /*3e8e0*/  LDL.64 R26, [R1+0x880] ;  /* 0x00088000011a7983 */ /* 0x0020a20000100a00 */
[----:B------:R-:W-:-:S02]  /*3e8f0*/  SHF.R.S32.HI R15, RZ, 0x1f, R25 ;  /* 0x0000001fff0f7819 */ /* 0x000fc40000011419 */
[----:B------:R-:W-:-:S05]  /*3e900*/  IADD3 R24, P5, PT, R25, R3, RZ ;  /* 0x0000000319187210 */ /* 0x000fca0007fbe0ff */
[C---:B------:R-:W-:Y:S01]  /*3e910*/  IMAD.X R25, R15.reuse, 0x1, R4, P5 ;  /* 0x000000010f197824 */ /* 0x040fe200028e0604 */
[----:B---3--:R-:W-:Y:S01]  /*3e920*/  SHF.R.S32.HI R18, RZ, 0x1f, R16 ;  /* 0x0000001fff127819 */ /* 0x008fe20000011410 */
[----:B--2---:R-:W-:Y:S01]  /*3e930*/  IMAD.X R27, R15, 0x1, R2, P3 ;  /* 0x000000010f1b7824 */ /* 0x004fe200018e0602 */
[----:B------:R-:W-:-:S04]  /*3e940*/  IADD3 R26, P2, PT, R16, R0, RZ ;  /* 0x00000000101a7210 */ /* 0x000fc80007f5e0ff */
[----:B------:R1:W-:Y:S04]  /*3e950*/  STL [R1+0x884], R27 ;  /* 0x0008841b01007387 */ /* 0x0003e80000100800 */
[----:B------:R-:W-:Y:S04]  /*3e960*/  STL.64 [R1+0x1af8], R22 ;  /* 0x001af81601007387 */ /* 0x000fe80000100a00 */
[----:B------:R-:W-:Y:S01]  /*3e970*/  STL.64 [R1+0x878], R24 ;  /* 0x0008781801007387 */ /* 0x000fe20000100a00 */
[----:B-1----:R-:W-:-:S05]  /*3e980*/  IMAD.X R27, R18, 0x1, R2, P2 ;  /* 0x00000001121b7824 */ /* 0x002fca00010e0602 */
[----:B------:R1:W-:Y:S04]  /*3e990*/  STL.64 [R1+0x870], R26 ;  /* 0x0008701a01007387 */ /* 0x0003e80000100a00 */
[----:B-1----:R-:W2:Y:S01]  /*3e9a0*/  LDL.LU.64 R26, [R1+0x1b08] ;  /* 0x001b0800011a7983 */ /* 0x002ea20000300a00 */
[-C--:B------:R-:W-:Y:S02]  /*3e9b0*/  IADD3 R24, P5, PT, R16, R3.reuse, RZ ;  /* 0x0000000310187210 */ /* 0x080fe40007fbe0ff */
[----:B------:R-:W-:Y:S02]  /*3e9c0*/  SHF.R.S32.HI R15, RZ, 0x1f, R19 ;  /* 0x0000001fff0f7819 */ /* 0x000fe40000011413 */
[C---:B------:R-:W-:Y:S01]  /*3e9d0*/  IADD3 R22, P3, PT, R19.reuse, R0, RZ ;  /* 0x0000000013167210 */ /* 0x040fe20007f7e0ff */
[----:B------:R-:W-:Y:S01]  /*3e9e0*/  IMAD.X R25, R18, 0x1, R4, P5 ;  /* 0x0000000112197824 */ /* 0x000fe200028e0604 */
[----:B------:R-:W-:-:S03]  /*3e9f0*/  IADD3 R18, P5, PT, R19, R3, RZ ;  /* 0x0000000313127210 */ /* 0x000fc60007fbe0ff */
[C---:B------:R-:W-:Y:S01]  /*3ea00*/  IMAD.X R23, R15.reuse, 0x1, R2, P3 ;  /* 0x000000010f177824 */ /* 0x040fe200018e0602 */
[----:B------:R1:W-:Y:S01]  /*3ea10*/  STL.64 [R1+0x868], R24 ;  /* 0x0008681801007387 */ /* 0x0003e20000100a00 */
[----:B------:R-:W-:Y:S01]  /*3ea20*/  IMAD.X R19, R15, 0x1, R4, P5 ;  /* 0x000000010f137824 */ /* 0x000fe200028e0604 */
[----:B------:R-:W-:Y:S02]  /*3ea30*/  SHF.R.S32.HI R16, RZ, 0x1f, R17 ;  /* 0x0000001fff107819 */ /* 0x000fe40000011411 */
[----:B-1----:R-:W3:Y:S04]  /*3ea40*/  LDL.LU.64 R24, [R1+0x1b00] ;  /* 0x001b000001187983 */ /* 0x002ee80000300a00 */
[----:B------:R1:W-:Y:S04]  /*3ea50*/  STL.64 [R1+0x860], R22 ;  /* 0x0008601601007387 */ /* 0x0003e80000100a00 */
[----:B------:R0:W-:Y:S01]  /*3ea60*/  STL.64 [R1+0x858], R18 ;  /* 0x0008581201007387 */ /* 0x0001e20000100a00 */
[----:B-1----:R-:W-:Y:S01]  /*3ea70*/  IADD3 R22, P2, PT, R17, R0, RZ ;  /* 0x0000000011167210 */ /* 0x002fe20007f5e0ff */
[----:B--2---:R-:W-:-:S04]  /*3ea80*/  IMAD.MOV.U32 R23, RZ, RZ, R27 ;  /* 0x000000ffff177224 */ /* 0x004fc800078e001b */
[----:B0-----:R-:W-:Y:S02]  /*3ea90*/  IMAD.MOV.U32 R19, RZ, RZ, R23 ;  /* 0x000000ffff137224 */ /* 0x001fe400078e0017 */
[----:B------:R-:W-:-:S05]  /*3eaa0*/  IMAD.X R23, R16, 0x1, R2, P2 ;  /* 0x0000000110177824 */ /* 0x000fca00010e0602 */
[----:B------:R0:W-:Y:S04]  /*3eab0*/  STL.64 [R1+0x850], R22 ;  /* 0x0008501601007387 */ /* 0x0001e80000100a00 */
[----:B0-----:R-:W2:Y:S01]  /*3eac0*/  LDL.LU.64 R22, [R1+0x1af8] ;  /* 0x001af80001167983 */ /* 0x001ea20000300a00 */
[----:B----4-:R-:W-:Y:S01]  /*3ead0*/  IMAD.MOV.U32 R15, RZ, RZ, R12 ;  /* 0x000000ffff0f7224 */ /* 0x010fe200078e000c */
[----:B------:R-:W-:Y:S01]  /*3eae0*/  IADD3 R12, P5, PT, R17, R3, RZ ;  /* 0x00000003110c7210 */ /* 0x000fe20007fbe0ff */
[----:B------:R-:W-:-:S04]  /*3eaf0*/  IMAD.MOV.U32 R27, RZ, RZ, R13 ;  /* 0x000000ffff1b7224 */ /* 0x000fc800078e000d */
[----:B------:R-:W-:Y:S01]  /*3eb00*/  IMAD.X R13, R16, 0x1, R4, P5 ;  /* 0x00000001100d7824 */ /* 0x000fe200028e0604 */
[----:B------:R-:W-:Y:S02]  /*3eb10*/  SHF.R.S32.HI R17, RZ, 0x1f, R26 ;  /* 0x0000001fff117819 */ /* 0x000fe4000001141a */
[----:B------:R-:W-:Y:S01]  /*3eb20*/  IADD3 R18, P3, PT, R26, R0, RZ ;  /* 0x000000001a127210 */ /* 0x000fe20007f7e0ff */
[----:B--2---:R-:W-:Y:S04]  /*3eb30*/  STL.64 [R1+0x1ae0], R22 ;  /* 0x001ae01601007387 */ /* 0x004fe80000100a00 */
[----:B------:R0:W-:Y:S04]  /*3eb40*/  STL.64 [R1+0x848], R12 ;  /* 0x0008480c01007387 */ /* 0x0001e80000100a00 */
[----:B0-----:R-:W2:Y:S01]  /*3eb50*/  LDL.LU.64 R12, [R1+0x1af0] ;  /* 0x001af000010c7983 */ /* 0x001ea20000300a00 */
[----:B------:R-:W-:-:S02]  /*3eb60*/  IMAD.MOV.U32 R16, RZ, RZ, R19 ;  /* 0x000000ffff107224 */ /* 0x000fc400078e0013 */
[----:B------:R-:W-:Y:S01]  /*3eb70*/  IMAD.X R19, R17, 0x1, R2, P3 ;  /* 0x0000000111137824 */ /* 0x000fe200018e0602 */
[----:B------:R-:W-:Y:S02]  /*3eb80*/  IADD3 R22, P2, PT, R26, R3, RZ ;  /* 0x000000031a167210 */ /* 0x000fe40007f5e0ff */
[----:B------:R-:W4:Y:S04]  /*3eb90*/  LDL.LU R26, [R1+0x1ae8] ;  /* 0x001ae800011a7983 */ /* 0x000f280000300800 */
[----:B------:R-:W-:Y:S01]  /*3eba0*/  STL.64 [R1+0x840], R18 ;  /* 0x0008401201007387 */ /* 0x000fe20000100a00 */
[----:B------:R-:W-:-:S03]  /*3ebb0*/  IMAD.MOV.U32 R23, RZ, RZ, R15 ;  /* 0x000000ffff177224 */ /* 0x000fc600078e000f */
[----:B--2---:R0:W-:Y:S04]  /*3ebc0*/  STL.64 [R1+0x19b8], R12 ;  /* 0x0019b80c01007387 */ /* 0x0041e80000100a00 */
[----:B0-----:R-:W2:Y:S01]  /*3ebd0*/  LDL.LU R12, [R1+0x54] ;  /* 0x00005400010c7983 */ /* 0x001ea20000300800 */
[--C-:B------:R-:W-:Y:S02]  /*3ebe0*/  SHF.R.S32.HI R15, RZ, 0x1f, R16.reuse ;  /* 0x0000001fff0f7819 */ /* 0x100fe40000011410 */
[----:B------:R-:W-:Y:S01]  /*3ebf0*/  IADD3 R18, P3, PT, R16, R0, RZ ;  /* 0x0000000010127210 */ /* 0x000fe20007f7e0ff */
[----:B------:R-:W-:Y:S02]  /*3ec00*/  IMAD.MOV.U32 R19, RZ, RZ, R16 ;  /* 0x000000ffff137224 */ /* 0x000fe400078e0010 */
[----:B------:R-:W-:-:S02]  /*3ec10*/  VIADD R16, R13, UR69 ;  /* 0x000000450d107c36 */ /* 0x000fc40008000000 */
[----:B------:R-:W-:Y:S02]  /*3ec20*/  IMAD.MOV.U32 R13, RZ, RZ, R23 ;  /* 0x000000ffff0d7224 */ /* 0x000fe400078e0017 */
[----:B------:R-:W-:-:S03]  /*3ec30*/  IMAD.X R23, R17, 0x1, R4, P2 ;  /* 0x0000000111177824 */ /* 0x000fc600010e0604 */
[----:B--2---:R-:W-:Y:S04]  /*3ec40*/  STL.64 [R1+0x1ad8], R12 ;  /* 0x001ad80c01007387 */ /* 0x004fe80000100a00 */
[----:B------:R0:W-:Y:S04]  /*3ec50*/  STL.64 [R1+0x838], R22 ;  /* 0x0008381601007387 */ /* 0x0001e80000100a00 */
[----:B0-----:R-:W2:Y:S04]  /*3ec60*/  LDL.LU.64 R22, [R1+0x1ae0] ;  /* 0x001ae00001167983 */ /* 0x001ea80000300a00 */
[----:B---3--:R0:W-:Y:S01]  /*3ec70*/  STL.64 [R1+0x1ac0], R24 ;  /* 0x001ac01801007387 */ /* 0x0081e20000100a00 */
[----:B------:R-:W-:Y:S01]  /*3ec80*/  IADD3 R12, P2, PT, R19, R3, RZ ;  /* 0x00000003130c7210 */ /* 0x000fe20007f5e0ff */
[----:B------:R-:W-:-:S04]  /*3ec90*/  IMAD.X R19, R15, 0x1, R2, P3 ;  /* 0x000000010f137824 */ /* 0x000fc800018e0602 */
[----:B------:R-:W-:Y:S02]  /*3eca0*/  IMAD.X R13, R15, 0x1, R4, P2 ;  /* 0x000000010f0d7824 */ /* 0x000fe400010e0604 */
[----:B0-----:R-:W-:Y:S02]  /*3ecb0*/  IMAD.MOV.U32 R25, RZ, RZ, R21 ;  /* 0x000000ffff197224 */ /* 0x001fe400078e0015 */
[----:B------:R-:W3:Y:S04]  /*3ecc0*/  LDL.LU R21, [R1+0x4] ;  /* 0x0000040001157983 */ /* 0x000ee80000300800 */
[----:B----4-:R0:W-:Y:S01]  /*3ecd0*/  STL.64 [R1+0x1ab8], R26 ;  /* 0x001ab81a01007387 */ /* 0x0101e20000100a00 */
[----:B------:R-:W-:-:S03]  /*3ece0*/  SHF.R.S32.HI R17, RZ, 0x1f, R25 ;  /* 0x0000001fff117819 */ /* 0x000fc60000011419 */
[----:B------:R-:W-:Y:S01]  /*3ecf0*/  STL.64 [R1+0x830], R18 ;  /* 0x0008301201007387 */ /* 0x000fe20000100a00 */
[----:B0-----:R-:W-:Y:S01]  /*3ed00*/  IMAD.MOV.U32 R26, RZ, RZ, R28 ;  /* 0x000000ffff1a7224 */ /* 0x001fe200078e001c */
[----:B------:R-:W-:-:S04]  /*3ed10*/  IADD3 R28, P3, PT, R25, R0, RZ ;  /* 0x00000000191c7210 */ /* 0x000fc80007f7e0ff */
[----:B------:R0:W-:Y:S04]  /*3ed20*/  STL.64 [R1+0x1ac8], R26 ;  /* 0x001ac81a01007387 */ /* 0x0001e80000100a00 */
[----:B------:R1:W-:Y:S01]  /*3ed30*/  STL.64 [R1+0x828], R12 ;  /* 0x0008280c01007387 */ /* 0x0003e20000100a00 */
[----:B0-----:R-:W-:Y:S02]  /*3ed40*/  IMAD.MOV.U32 R26, RZ, RZ, R29 ;  /* 0x000000ffff1a7224 */ /* 0x001fe400078e001d */
[----:B------:R-:W-:Y:S01]  /*3ed50*/  IMAD.X R29, R17, 0x1, R2, P3 ;  /* 0x00000001111d7824 */ /* 0x000fe200018e0602 */
[----:B-1----:R-:W4:Y:S04]  /*3ed60*/  LDL.LU.64 R12, [R1+0x1ad8] ;  /* 0x001ad800010c7983 */ /* 0x002f280000300a00 */
[----:B------:R0:W-:Y:S04]  /*3ed70*/  STL.64 [R1+0x820], R28 ;  /* 0x0008201c01007387 */ /* 0x0001e80000100a00 */
[----:B0-----:R-:W2:Y:S01]  /*3ed80*/  LDL.LU.64 R28, [R1+0x1ad0] ;  /* 0x001ad000011c7983 */ /* 0x001ea20000300a00 */
[----:B------:R-:W-:Y:S01]  /*3ed90*/  VIADD R19, R16, UR70 ;  /* 0x0000004610137c36 */ /* 0x000fe20008000000 */
[----:B------:R-:W-:-:S03]  /*3eda0*/  IADD3 R24, P2, PT, R25, R3, RZ ;  /* 0x0000000319187210 */ /* 0x000fc60007f5e0ff */
[----:B------:R-:W-:Y:S01]  /*3edb0*/  VIADD R18, R19, UR71 ;  /* 0x0000004713127c36 */ /* 0x000fe20008000000 */
[----:B------:R-:W0:Y:S04]  /*3edc0*/  LDCU.64 UR70, c[0x0][0x398] ;  /* 0x00007300ff4677ac */ /* 0x000e280008000a00 */
[----:B------:R1:W-:Y:S01]  /*3edd0*/  STL.64 [R1+0x1990], R18 ;  /* 0x0019901201007387 */ /* 0x0003e20000100a00 */
[----:B----4-:R-:W-:Y:S02]  /*3ede0*/  IMAD.MOV.U32 R25, RZ, RZ, R12 ;  /* 0x000000ffff197224 */ /* 0x010fe400078e000c */
[----:B------:R-:W-:Y:S02]  /*3edf0*/  IMAD.MOV.U32 R12, RZ, RZ, R13 ;  /* 0x000000ffff0c7224 */ /* 0x000fe400078e000d */
[----:B------:R-:W-:-:S02]  /*3ee00*/  VIADD R13, R18, UR72 ;  /* 0x00000048120d7c36 */ /* 0x000fc40008000000 */
[----:B-1----:R-:W-:Y:S02]  /*3ee10*/  IMAD.MOV.U32 R18, RZ, RZ, R26 ;  /* 0x000000ffff127224 */ /* 0x002fe400078e001a */
[----:B------:R-:W-:Y:S02]  /*3ee20*/  IMAD.MOV.U32 R19, RZ, RZ, R25 ;  /* 0x000000ffff137224 */ /* 0x000fe400078e0019 */
[----:B------:R-:W-:Y:S01]  /*3ee30*/  IMAD.X R25, R17, 0x1, R4, P2 ;  /* 0x0000000111197824 */ /* 0x000fe200010e0604 */
[----:B------:R-:W1:Y:S01]  /*3ee40*/  LDCU UR72, c[0x0][0x398] ;  /* 0x00007300ff4877ac */ /* 0x000e620008000800 */
[----:B--2---:R-:W-:-:S05]  /*3ee50*/  IADD3 R26, P3, PT, R29, R0, RZ ;  /* 0x000000001d1a7210 */ /* 0x004fca0007f7e0ff */
[----:B------:R2:W-:Y:S04]  /*3ee60*/  STL [R1+0x810], R26 ;  /* 0x0008101a01007387 */ /* 0x0005e80000100800 */
[----:B--2---:R-:W2:Y:S04]  /*3ee70*/  LDL.LU.64 R26, [R1+0x1ac8] ;  /* 0x001ac800011a7983 */ /* 0x004ea80000300a00 */
[----:B------:R4:W-:Y:S04]  /*3ee80*/  STL.64 [R1+0x818], R24 ;  /* 0x0008181801007387 */ /* 0x0009e80000100a00 */
[----:B----4-:R-:W4:Y:S01]  /*3ee90*/  LDL.LU.64 R24, [R1+0x1ac0] ;  /* 0x001ac00001187983 */ /* 0x010f220000300a00 */
[----:B------:R-:W-:Y:S01]  /*3eea0*/  SHF.R.S32.HI R15, RZ, 0x1f, R29 ;  /* 0x0000001fff0f7819 */ /* 0x000fe2000001141d */
[----:B--2---:R-:W-:Y:S01]  /*3eeb0*/  IMAD.MOV.U32 R17, RZ, RZ, R26 ;  /* 0x000000ffff117224 */ /* 0x004fe200078e001a */
[----:B------:R-:W-:Y:S01]  /*3eec0*/  IADD3 R26, P2, PT, R29, R3, RZ ;  /* 0x000000031d1a7210 */ /* 0x000fe20007f5e0ff */
[----:B------:R-:W-:Y:S01]  /*3eed0*/  VIADD R29, R13, UR73 ;  /* 0x000000490d1d7c36 */ /* 0x000fe20008000000 */
[----:B------:R-:W2:Y:S01]  /*3eee0*/  LDCU UR73, c[0x0][0x398] ;  /* 0x00007300ff4977ac */ /* 0x000ea20008000800 */
[----:B----4-:R4:W-:Y:S04]  /*3eef0*/  STL.64 [R1+0x1aa0], R24 ;  /* 0x001aa01801007387 */ /* 0x0109e80000100a00 */
[----:B----4-:R4:W2:Y:S04]  /*3ef00*/  LDL.64 R24, [R1+0x810] ;  /* 0x0008100001187983 */ /* 0x0108a80000100a00 */
[----:B------:R0:W-:Y:S04]  /*3ef10*/  STL [R1+0x808], R26 ;  /* 0x0008081a01007387 */ /* 0x0001e80000100800 */
[----:B0-----:R-:W3:Y:S04]  /*3ef20*/  LDL.LU.64 R26, [R1+0x1ab8] ;  /* 0x001ab800011a7983 */ /* 0x001ee80000300a00 */
[----:B------:R0:W-:Y:S04]  /*3ef30*/  STL.64 [R1+0x1ab0], R12 ;  /* 0x001ab00c01007387 */ /* 0x0001e80000100a00 */
[----:B0-----:R4:W3:Y:S01]  /*3ef40*/  LDL.64 R12, [R1+0x808] ;  /* 0x00080800010c7983 */ /* 0x0018e20000100a00 */
[----:B--2---:R-:W-:-:S05]  /*3ef50*/  IMAD.X R25, R15, 0x1, R2, P3 ;  /* 0x000000010f197824 */ /* 0x004fca00018e0602 */
[----:B------:R0:W-:Y:S04]  /*3ef60*/  STL [R1+0x814], R25 ;  /* 0x0008141901007387 */ /* 0x0001e80000100800 */
[----:B------:R-:W-:Y:S04]  /*3ef70*/  STL [R1+0x1998], R29 ;  /* 0x0019981d01007387 */ /* 0x000fe80000100800 */
[----:B------:R2:W-:Y:S01]  /*3ef80*/  STL [R1+0x19e8], R28 ;  /* 0x0019e81c01007387 */ /* 0x0005e20000100800 */
[----:B0-----:R-:W-:Y:S02]  /*3ef90*/  IMAD.MOV.U32 R25, RZ, RZ, R7 ;  /* 0x000000ffff197224 */ /* 0x001fe400078e0007 */
[----:B------:R-:W-:-:S02]  /*3efa0*/  VIADD R7, R29, UR74 ;  /* 0x0000004a1d077c36 */ /* 0x000fc40008000000 */
[----:B---3--:R-:W-:Y:S01]  /*3efb0*/  IMAD.MOV.U32 R13, RZ, RZ, R17 ;  /* 0x000000ffff0d7224 */ /* 0x008fe200078e0011 */
[----:B------:R-:W-:Y:S01]  /*3efc0*/  IADD3 R24, P3, PT, R21, R0, RZ ;  /* 0x0000000015187210 */ /* 0x000fe20007f7e0ff */
[----:B--2---:R-:W-:Y:S01]  /*3efd0*/  IMAD.MOV.U32 R28, RZ, RZ, R18 ;  /* 0x000000ffff1c7224 */ /* 0x004fe200078e0012 */
[----:B------:R-:W0:Y:S01]  /*3efe0*/  LDCU UR74, c[0x0][0x398] ;  /* 0x00007300ff4a77ac */ /* 0x000e220008000800 */
[----:B------:R-:W-:Y:S02]  /*3eff0*/  IMAD.MOV.U32 R29, RZ, RZ, R13 ;  /* 0x000000ffff1d7224 */ /* 0x000fe400078e000d */
[----:B------:R-:W-:Y:S01]  /*3f000*/  IMAD.X R13, R15, 0x1, R4, P2 ;  /* 0x000000010f0d7824 */ /* 0x000fe200010e0604 */
[----:B------:R-:W-:Y:S04]  /*3f010*/  STL [R1+0xc], R7 ;  /* 0x00000c0701007387 */ /* 0x000fe80000100800 */
[----:B------:R2:W-:Y:S04]  /*3f020*/  STL [R1+0x80c], R13 ;  /* 0x00080c0d01007387 */ /* 0x0005e80000100800 */
[----:B--2---:R-:W2:Y:S01]  /*3f030*/  LDL.LU.64 R12, [R1+0x1ab0] ;  /* 0x001ab000010c7983 */ /* 0x004ea20000300a00 */
[----:B------:R-:W-:Y:S01]  /*3f040*/  SHF.R.S32.HI R17, RZ, 0x1f, R21 ;  /* 0x0000001fff117819 */ /* 0x000fe20000011415 */
[----:B------:R-:W-:-:S04]  /*3f050*/  IMAD.MOV.U32 R15, RZ, RZ, R25 ;  /* 0x000000ffff0f7224 */ /* 0x000fc800078e0019 */
[----:B------:R-:W-:Y:S01]  /*3f060*/  IMAD.X R25, R17, 0x1, R2, P3 ;  /* 0x0000000111197824 */ /* 0x000fe200018e0602 */
[----:B--2---:R2:W-:Y:S02]  /*3f070*/  STL.64 [R1+0x1a98], R12 ;  /* 0x001a980c01007387 */ /* 0x0045e40000100a00 */
[----:B--2---:R-:W-:Y:S02]  /*3f080*/  IADD3 R12, P2, PT, R21, R3, RZ ;  /* 0x00000003150c7210 */ /* 0x004fe40007f5e0ff */
[----:B------:R-:W2:Y:S04]  /*3f090*/  LDL.LU R21, [R1+0x1aa8] ;  /* 0x001aa80001157983 */ /* 0x000ea80000300800 */
[----:B------:R3:W-:Y:S04]  /*3f0a0*/  STL.64 [R1+0x800], R24 ;  /* 0x0008001801007387 */ /* 0x0007e80000100a00 */
[----:B------:R-:W-:Y:S04]  /*3f0b0*/  STL [R1+0x7f8], R12 ;  /* 0x0007f80c01007387 */ /* 0x000fe80000100800 */
[----:B---3--:R-:W3:Y:S01]  /*3f0c0*/  LDL.LU.64 R24, [R1+0x1aa0] ;  /* 0x001aa00001187983 */ /* 0x008ee20000300a00 */
[----:B------:R-:W-:-:S03]  /*3f0d0*/  VIADD R7, R7, UR40 ;  /* 0x0000002807077c36 */ /* 0x000fc60008000000 */
[----:B------:R-:W3:Y:S01]  /*3f0e0*/  LDL.LU R18, [R1+0x18] ;  /* 0x0000180001127983 */ /* 0x000ee20000300800 */
[----:B------:R-:W0:Y:S03]  /*3f0f0*/  LDCU UR40, c[0x0][0x39c] ;  /* 0x00007380ff2877ac */ /* 0x000e260008000800 */
[----:B--2---:R2:W-:Y:S04]  /*3f100*/  STL.64 [R1+0x1a88], R20 ;  /* 0x001a881401007387 */ /* 0x0045e80000100a00 */
[----:B--2---:R-:W2:Y:S04]  /*3f110*/  LDL.LU R20, [R1+0x10] ;  /* 0x0000100001147983 */ /* 0x004ea80000300800 */
[----:B------:R-:W-:Y:S04]  /*3f120*/  STL [R1+0x8], R7 ;  /* 0x0000080701007387 */ /* 0x000fe80000100800 */
[----:B---3--:R3:W-:Y:S04]  /*3f130*/  STL.64 [R1+0x1a90], R24 ;  /* 0x001a901801007387 */ /* 0x0087e80000100a00 */
[----:B---3--:R4:W3:Y:S01]  /*3f140*/  LDL.64 R24, [R1+0x7f8] ;  /* 0x0007f80001187983 */ /* 0x0088e20000100a00 */
[----:B------:R-:W-:-:S02]  /*3f150*/  IMAD.MOV.U32 R21, RZ, RZ, R15 ;  /* 0x000000ffff157224 */ /* 0x000fc400078e000f */
[----:B------:R-:W-:Y:S01]  /*3f160*/  VIADD R7, R7, UR43 ;  /* 0x0000002b07077c36 */ /* 0x000fe20008000000 */
[----:B--2---:R-:W-:Y:S02]  /*3f170*/  SHF.R.S32.HI R15, RZ, 0x1f, R20 ;  /* 0x0000001fff0f7819 */ /* 0x004fe40000011414 */
[----:B------:R-:W-:-:S05]  /*3f180*/  IADD3 R12, P3, PT, R20, R0, RZ ;  /* 0x00000000140c7210 */ /* 0x000fca0007f7e0ff */
[----:B------:R-:W-:Y:S02]  /*3f190*/  IMAD.X R13, R15, 0x1, R2, P3 ;  /* 0x000000010f0d7824 */ /* 0x000fe400018e0602 */
[----:B---3--:R-:W-:-:S05]  /*3f1a0*/  IMAD.X R25, R17, 0x1, R4, P2 ;  /* 0x0000000111197824 */ /* 0x008fca00010e0604 */
[----:B------:R-:W-:Y:S04]  /*3f1b0*/  STL [R1+0x7fc], R25 ;  /* 0x0007fc1901007387 */ /* 0x000fe80000100800 */
[----:B------:R2:W-:Y:S04]  /*3f1c0*/  STL.64 [R1+0x1a80], R26 ;  /* 0x001a801a01007387 */ /* 0x0005e80000100a00 */
[----:B------:R-:W-:Y:S04]  /*3f1d0*/  STL [R1+0x4], R7 ;  /* 0x0000040701007387 */ /* 0x000fe80000100800 */
[----:B--2---:R-:W2:Y:S04]  /*3f1e0*/  LDL.LU R27, [R1+0x1c] ;  /* 0x00001c00011b7983 */ /* 0x004ea80000300800 */
[----:B------:R3:W-:Y:S04]  /*3f1f0*/  STL.64 [R1+0x7f0], R12 ;  /* 0x0007f00c01007387 */ /* 0x0007e80000100a00 */
[----:B---3--:R-:W3:Y:S01]  /*3f200*/  LDL.LU.64 R12, [R1+0x1a98] ;  /* 0x001a9800010c7983 */ /* 0x008ee20000300a00 */
[----:B------:R-:W-:Y:S01]  /*3f210*/  IADD3 R24, P2, PT, R20, R3, RZ ;  /* 0x0000000314187210 */ /* 0x000fe20007f5e0ff */
[----:B------:R-:W-:Y:S01]  /*3f220*/  VIADD R7, R7, UR76 ;  /* 0x0000004c07077c36 */ /* 0x000fe20008000000 */
[----:B------:R-:W0:Y:S03]  /*3f230*/  LDCU UR76, c[0x0][0x398] ;  /* 0x00007300ff4c77ac */ /* 0x000e260008000800 */
[----:B------:R-:W-:Y:S01]  /*3f240*/  IMAD.X R25, R15, 0x1, R4, P2 ;  /* 0x000000010f197824 */ /* 0x000fe200010e0604 */
[----:B--2---:R-:W-:-:S02]  /*3f250*/  SHF.R.S32.HI R17, RZ, 0x1f, R27 ;  /* 0x0000001fff117819 */ /* 0x004fc4000001141b */
[C---:B------:R-:W-:Y:S02]  /*3f260*/  IADD3 R20, P3, PT, R27.reuse, R0, RZ ;  /* 0x000000001b147210 */ /* 0x040fe40007f7e0ff */
[----:B------:R-:W-:-:S05]  /*3f270*/  IADD3 R26, P2, PT, R27, R3, RZ ;  /* 0x000000031b1a7210 */ /* 0x000fca0007f5e0ff */
[----:B------:R-:W-:Y:S01]  /*3f280*/  IMAD.X R27, R17, 0x1, R4, P2 ;  /* 0x00000001111b7824 */ /* 0x000fe200010e0604 */
[----:B---3--:R2:W-:Y:S04]  /*3f290*/  STL.64 [R1+0x1a78], R12 ;  /* 0x001a780c01007387 */ /* 0x0085e80000100a00 */
[----:B------:R3:W-:Y:S04]  /*3f2a0*/  STL [R1+0x14], R7 ;  /* 0x0000140701007387 */ /* 0x0007e80000100800 */
[----:B------:R0:W-:Y:S01]  /*3f2b0*/  STL.64 [R1+0x7e8], R24 ;  /* 0x0007e81801007387 */ /* 0x0001e20000100a00 */
[----:B--2---:R-:W-:-:S02]  /*3f2c0*/  IMAD.MOV.U32 R13, RZ, RZ, R21 ;  /* 0x000000ffff0d7224 */ /* 0x004fc400078e0015 */
[----:B------:R-:W-:Y:S02]  /*3f2d0*/  IMAD.X R21, R17, 0x1, R2, P3 ;  /* 0x0000000111157824 */ /* 0x000fe400018e0602 */
[----:B---3--:R-:W-:Y:S01]  /*3f2e0*/  VIADD R7, R7, UR45 ;  /* 0x0000002d07077c36 */ /* 0x008fe20008000000 */
[----:B0-----:R-:W2:Y:S04]  /*3f2f0*/  LDL.LU.64 R24, [R1+0x1a90] ;  /* 0x001a900001187983 */ /* 0x001ea80000300a00 */
[----:B------:R0:W-:Y:S04]  /*3f300*/  STL.64 [R1+0x7e0], R20 ;  /* 0x0007e01401007387 */ /* 0x0001e80000100a00 */
[----:B0-----:R-:W3:Y:S04]  /*3f310*/  LDL.LU.64 R20, [R1+0x1a88] ;  /* 0x001a880001147983 */ /* 0x001ee80000300a00 */
[----:B------:R-:W-:Y:S04]  /*3f320*/  STL [R1+0x10], R7 ;  /* 0x0000100701007387 */ /* 0x000fe80000100800 */
[----:B------:R-:W-:Y:S04]  /*3f330*/  STL.64 [R1+0x1a70], R22 ;  /* 0x001a701601007387 */ /* 0x000fe80000100a00 */
[----:B------:R0:W-:Y:S04]  /*3f340*/  STL.64 [R1+0x7d8], R26 ;  /* 0x0007d81a01007387 */ /* 0x0001e80000100a00 */
[----:B0-----:R-:W2:Y:S01]  /*3f350*/  LDL.LU.64 R26, [R1+0x1a80] ;  /* 0x001a8000011a7983 */ /* 0x001ea20000300a00 */
[----:B------:R-:W-:-:S02]  /*3f360*/  SHF.R.S32.HI R15, RZ, 0x1f, R18 ;  /* 0x0000001fff0f7819 */ /* 0x000fc40000011412 */
[C---:B------:R-:W-:Y:S01]  /*3f370*/  IADD3 R12, P3, PT, R18.reuse, R0, RZ ;  /* 0x00000000120c7210 */ /* 0x040fe20007f7e0ff */
[----:B------:R-:W-:Y:S02]  /*3f380*/  VIADD R7, R7, UR75 ;  /* 0x0000004b07077c36 */ /* 0x000fe40008000000 */
[----:B------:R-:W-:Y:S01]  /*3f390*/  IMAD.MOV.U32 R23, RZ, RZ, R13 ;  /* 0x000000ffff177224 */ /* 0x000fe200078e000d */
[----:B------:R-:W-:Y:S01]  /*3f3a0*/  IADD3 R22, P2, PT, R18, R3, RZ ;  /* 0x0000000312167210 */ /* 0x000fe20007f5e0ff */
[----:B------:R-:W0:Y:S01]  /*3f3b0*/  LDCU UR75, c[0x0][0x398] ;  /* 0x00007300ff4b77ac */ /* 0x000e220008000800 */
[----:B------:R-:W-:Y:S01]  /*3f3c0*/  IMAD.X R13, R15, 0x1, R2, P3 ;  /* 0x000000010f0d7824 */ /* 0x000fe200018e0602 */
[----:B------:R-:W-:Y:S01]  /*3f3d0*/  STL [R1+0x20], R7 ;  /* 0x0000200701007387 */ /* 0x000fe20000100800 */
[----:B---3--:R-:W-:-:S03]  /*3f3e0*/  IMAD.MOV.U32 R18, RZ, RZ, R21 ;  /* 0x000000ffff127224 */ /* 0x008fc600078e0015 */
[----:B--2---:R-:W-:Y:S04]  /*3f3f0*/  STL.64 [R1+0x1a68], R26 ;  /* 0x001a681a01007387 */ /* 0x004fe80000100a00 */
[----:B------:R-:W2:Y:S04]  /*3f400*/  LDL.LU R21, [R1+0x2c] ;  /* 0x00002c0001157983 */ /* 0x000ea80000300800 */
[----:B------:R3:W-:Y:S04]  /*3f410*/  STL.64 [R1+0x7d0], R12 ;  /* 0x0007d00c01007387 */ /* 0x0007e80000100a00 */
[----:B---3--:R-:W3:Y:S01]  /*3f420*/  LDL.LU.64 R12, [R1+0x1a78] ;  /* 0x001a7800010c7983 */ /* 0x008ee20000300a00 */
[----:B------:R-:W-:-:S02]  /*3f430*/  VIADD R7, R7, UR6 ;  /* 0x0000000607077c36 */ /* 0x000fc40008000000 */
[----:B------:R-:W-:Y:S02]  /*3f440*/  IMAD.MOV.U32 R17, RZ, RZ, R23 ;  /* 0x000000ffff117224 */ /* 0x000fe400078e0017 */
[----:B------:R-:W-:Y:S01]  /*3f450*/  IMAD.X R23, R15, 0x1, R4, P2 ;  /* 0x000000010f177824 */ /* 0x000fe200010e0604 */
[----:B------:R-:W-:Y:S01]  /*3f460*/  IADD3 R26, P3, PT, R28, R0, RZ ;  /* 0x000000001c1a7210 */ /* 0x000fe20007f7e0ff */
[----:B------:R-:W0:Y:S01]  /*3f470*/  LDCU UR6, c[0x0][0x398] ;  /* 0x00007300ff0677ac */ /* 0x000e220008000800 */
[----:B---3--:R-:W-:Y:S04]  /*3f480*/  STL.64 [R1+0x1a60], R12 ;  /* 0x001a600c01007387 */ /* 0x008fe80000100a00 */
[----:B------:R3:W-:Y:S04]  /*3f490*/  STL [R1+0x1c], R7 ;  /* 0x00001c0701007387 */ /* 0x0007e80000100800 */
[----:B------:R0:W-:Y:S04]  /*3f4a0*/  STL.64 [R1+0x7c8], R22 ;  /* 0x0007c81601007387 */ /* 0x0001e80000100a00 */
[----:B------:R1:W-:Y:S01]  /*3f4b0*/  STL [R1+0x7c0], R26 ;  /* 0x0007c01a01007387 */ /* 0x0003e20000100800 */
[----:B---3--:R-:W-:-:S02]  /*3f4c0*/  VIADD R7, R7, UR7 ;  /* 0x0000000707077c36 */ /* 0x008fc40008000000 */
[----:B------:R-:W-:Y:S01]  /*3f4d0*/  IMAD.MOV.U32 R13, RZ, RZ, R17 ;  /* 0x000000ffff0d7224 */ /* 0x000fe200078e0011 */
[----:B0-----:R-:W3:Y:S04]  /*3f4e0*/  LDL.LU.64 R22, [R1+0x1a70] ;  /* 0x001a700001167983 */ /* 0x001ee80000300a00 */
[----:B------:R-:W-:Y:S04]  /*3f4f0*/  STL [R1+0x18], R7 ;  /* 0x0000180701007387 */ /* 0x000fe80000100800 */
[----:B------:R0:W-:Y:S01]  /*3f500*/  STL.64 [R1+0x1a50], R24 ;  /* 0x001a501801007387 */ /* 0x0001e20000100a00 */
[----:B-1----:R-:W-:Y:S01]  /*3f510*/  IADD3 R26, P2, PT, R28, R3, RZ ;  /* 0x000000031c1a7210 */ /* 0x002fe20007f5e0ff */
[----:B------:R-:W1:Y:S02]  /*3f520*/  LDCU UR7, c[0x0][0x398] ;  /* 0x00007300ff0777ac */ /* 0x000e640008000800 */
[----:B0-----:R4:W2:Y:S01]  /*3f530*/  LDL.64 R24, [R1+0x7c0] ;  /* 0x0007c00001187983 */ /* 0x0018a20000100a00 */
[----:B------:R-:W-:Y:S01]  /*3f540*/  SHF.R.S32.HI R17, RZ, 0x1f, R28 ;  /* 0x0000001fff117819 */ /* 0x000fe2000001141c */
[----:B------:R-:W-:-:S02]  /*3f550*/  IMAD.MOV.U32 R28, RZ, RZ, R29 ;  /* 0x000000ffff1c7224 */ /* 0x000fc400078e001d */
[----:B------:R-:W-:Y:S01]  /*3f560*/  VIADD R7, R7, UR8 ;  /* 0x0000000807077c36 */ /* 0x000fe20008000000 */
[----:B------:R-:W3:Y:S01]  /*3f570*/  LDL.LU R29, [R1+0x38] ;  /* 0x00003800011d7983 */ /* 0x000ee20000300800 */
[----:B------:R-:W-:Y:S01]  /*3f580*/  SHF.R.S32.HI R15, RZ, 0x1f, R13 ;  /* 0x0000001fff0f7819 */ /* 0x000fe2000001140d */
[----:B------:R-:W-:Y:S01]  /*3f590*/  IMAD.X R27, R17, 0x1, R4, P2 ;  /* 0x00000001111b7824 */ /* 0x000fe200010e0604 */
[----:B------:R-:W-:Y:S01]  /*3f5a0*/  IADD3 R12, P2, PT, R13, R3, RZ ;  /* 0x000000030d0c7210 */ /* 0x000fe20007f5e0ff */
[----:B------:R-:W0:Y:S01]  /*3f5b0*/  LDCU UR8, c[0x0][0x398] ;  /* 0x00007300ff0877ac */ /* 0x000e220008000800 */
[----:B--2---:R-:W-:Y:S01]  /*3f5c0*/  IMAD.X R25, R17, 0x1, R2, P3 ;  /* 0x0000000111197824 */ /* 0x004fe200018e0602 */
[----:B------:R-:W-:-:S04]  /*3f5d0*/  IADD3 R24, P3, PT, R13, R0, RZ ;  /* 0x000000000d187210 */ /* 0x000fc80007f7e0ff */
[----:B------:R2:W-:Y:S04]  /*3f5e0*/  STL [R1+0x7c4], R25 ;  /* 0x0007c41901007387 */ /* 0x0005e80000100800 */
[----:B------:R0:W-:Y:S01]  /*3f5f0*/  STL.64 [R1+0x7b8], R26 ;  /* 0x0007b81a01007387 */ /* 0x0001e20000100a00 */
[C---:B------:R-:W-:Y:S02]  /*3f600*/  IMAD.X R13, R15.reuse, 0x1, R4, P2 ;  /* 0x000000010f0d7824 */ /* 0x040fe400010e0604 */
[----:B--2---:R-:W-:Y:S01]  /*3f610*/  IMAD.X R25, R15, 0x1, R2, P3 ;  /* 0x000000010f197824 */ /* 0x004fe200018e0602 */
[----:B0-----:R-:W2:Y:S04]  /*3f620*/  LDL.LU.64 R26, [R1+0x1a68] ;  /* 0x001a6800011a7983 */ /* 0x001ea80000300a00 */
[----:B------:R0:W-:Y:S02]  /*3f630*/  STL [R1+0x28], R7 ;  /* 0x0000280701007387 */ /* 0x0001e40000100800 */
[----:B0-----:R-:W-:Y:S01]  /*3f640*/  VIADD R7, R7, UR9 ;  /* 0x0000000907077c36 */ /* 0x001fe20008000000 */
[----:B------:R-:W-:-:S02]  /*3f650*/  SHF.R.S32.HI R17, RZ, 0x1f, R21 ;  /* 0x0000001fff117819 */ /* 0x000fc40000011415 */
[----:B---3--:R-:W-:Y:S01]  /*3f660*/  SHF.R.S32.HI R15, RZ, 0x1f, R29 ;  /* 0x0000001fff0f7819 */ /* 0x008fe2000001141d */
[----:B------:R-:W0:Y:S01]  /*3f670*/  LDCU UR9, c[0x0][0x398] ;  /* 0x00007300ff0977ac */ /* 0x000e220008000800 */
[----:B------:R-:W-:Y:S04]  /*3f680*/  STL [R1+0x24], R7 ;  /* 0x0000240701007387 */ /* 0x000fe80000100800 */
[----:B------:R-:W-:Y:S04]  /*3f690*/  STL.64 [R1+0x7b0], R24 ;  /* 0x0007b01801007387 */ /* 0x000fe80000100a00 */
[----:B------:R3:W-:Y:S04]  /*3f6a0*/  STL.64 [R1+0x7a8], R12 ;  /* 0x0007a80c01007387 */ /* 0x0007e80000100a00 */
[----:B---3--:R-:W3:Y:S01]  /*3f6b0*/  LDL.LU.64 R12, [R1+0x1a60] ;  /* 0x001a6000010c7983 */ /* 0x008ee20000300a00 */
[----:B------:R-:W-:Y:S01]  /*3f6c0*/  IADD3 R24, P3, PT, R21, R0, RZ ;  /* 0x0000000015187210 */ /* 0x000fe20007f7e0ff */
[----:B------:R-:W-:Y:S01]  /*3f6d0*/  VIADD R7, R7, UR10 ;  /* 0x0000000a07077c36 */ /* 0x000fe20008000000 */
[----:B------:R-:W0:Y:S03]  /*3f6e0*/  LDCU UR10, c[0x0][0x398] ;  /* 0x00007300ff0a77ac */ /* 0x000e260008000800 */
[----:B------:R-:W-:Y:S01]  /*3f6f0*/  IMAD.X R25, R17, 0x1, R2, P3 ;  /* 0x0000000111197824 */ /* 0x000fe200018e0602 */
[----:B---3--:R3:W-:Y:S04]  /*3f700*/  STL.64 [R1+0x1a48], R12 ;  /* 0x001a480c01007387 */ /* 0x0087e80000100a00 */
[----:B------:R0:W-:Y:S01]  /*3f710*/  STL [R1+0x34], R7 ;  /* 0x0000340701007387 */ /* 0x0001e20000100800 */
[----:B---3--:R-:W-:Y:S01]  /*3f720*/  IADD3 R12, P2, PT, R21, R3, RZ ;  /* 0x00000003150c7210 */ /* 0x008fe20007f5e0ff */
[----:B0-----:R-:W-:-:S02]  /*3f730*/  VIADD R7, R7, UR11 ;  /* 0x0000000b07077c36 */ /* 0x001fc40008000000 */
[----:B------:R-:W3:Y:S04]  /*3f740*/  LDL.LU R21, [R1+0x1a58] ;  /* 0x001a580001157983 */ /* 0x000ee80000300800 */
[----:B------:R0:W-:Y:S01]  /*3f750*/  STL.64 [R1+0x7a0], R24 ;  /* 0x0007a01801007387 */ /* 0x0001e20000100a00 */
[----:B------:R-:W-:Y:S01]  /*3f760*/  IMAD.X R13, R17, 0x1, R4, P2 ;  /* 0x00000001110d7824 */ /* 0x000fe200010e0604 */
[----:B------:R-:W1:Y:S02]  /*3f770*/  LDCU UR11, c[0x0][0x398] ;  /* 0x00007300ff0b77ac */ /* 0x000e640008000800 */
[----:B0-----:R-:W4:Y:S04]  /*3f780*/  LDL.LU.64 R24, [R1+0x1a50] ;  /* 0x001a500001187983 */ /* 0x001f280000300a00 */
[----:B------:R-:W-:Y:S04]  /*3f790*/  STL [R1+0x30], R7 ;  /* 0x0000300701007387 */ /* 0x000fe80000100800 */
[----:B------:R0:W-:Y:S04]  /*3f7a0*/  STL.64 [R1+0x1a30], R22 ;  /* 0x001a301601007387 */ /* 0x0001e80000100a00 */
[----:B------:R1:W-:Y:S01]  /*3f7b0*/  STL.64 [R1+0x798], R12 ;  /* 0x0007980c01007387 */ /* 0x0003e20000100a00 */
[----:B0-----:R-:W-:-:S02]  /*3f7c0*/  IADD3 R22, P3, PT, R29, R0, RZ ;  /* 0x000000001d167210 */ /* 0x001fc40007f7e0ff */
[----:B-1----:R-:W-:Y:S01]  /*3f7d0*/  IADD3 R12, P2, PT, R29, R3, RZ ;  /* 0x000000031d0c7210 */ /* 0x002fe20007f5e0ff */
[----:B------:R-:W-:Y:S02]  /*3f7e0*/  VIADD R7, R7, UR12 ;  /* 0x0000000c07077c36 */ /* 0x000fe40008000000 */
[C---:B------:R-:W-:Y:S02]  /*3f7f0*/  IMAD.X R23, R15.reuse, 0x1, R2, P3 ;  /* 0x000000010f177824 */ /* 0x040fe400018e0602 */
[----:B------:R-:W-:Y:S01]  /*3f800*/  IMAD.X R13, R15, 0x1, R4, P2 ;  /* 0x000000010f0d7824 */ /* 0x000fe200010e0604 */
[----:B------:R-:W-:Y:S04]  /*3f810*/  STL [R1+0x2c], R7 ;  /* 0x00002c0701007387 */ /* 0x000fe80000100800 */
[----:B------:R-:W-:Y:S04]  /*3f820*/  STL.64 [R1+0x790], R22 ;  /* 0x0007901601007387 */ /* 0x000fe80000100a00 */
[----:B--2---:R-:W-:Y:S04]  /*3f830*/  STL.64 [R1+0x1a38], R26 ;  /* 0x001a381a01007387 */ /* 0x004fe80000100a00 */
[----:B------:R0:W-:Y:S04]  /*3f840*/  STL.64 [R1+0x788], R12 ;  /* 0x0007880c01007387 */ /* 0x0001e80000100a00 */
[----:B0-----:R-:W2:Y:S01]  /*3f850*/  LDL.LU.64 R12, [R1+0x1a48] ;  /* 0x001a4800010c7983 */ /* 0x001ea20000300a00 */
[----:B------:R-:W-:Y:S01]  /*3f860*/  VIADD R7, R7, UR13 ;  /* 0x0000000d07077c36 */ /* 0x000fe20008000000 */
[----:B------:R-:W-:-:S02]  /*3f870*/  SHF.R.S32.HI R15, RZ, 0x1f, R9 ;  /* 0x0000001fff0f7819 */ /* 0x000fc40000011409 */
[----:B---3--:R-:W-:Y:S02]  /*3f880*/  SHF.R.S32.HI R17, RZ, 0x1f, R21 ;  /* 0x0000001fff117819 */ /* 0x008fe40000011415 */
[C---:B------:R-:W-:Y:S02]  /*3f890*/  IADD3 R22, P3, PT, R21.reuse, R0, RZ ;  /* 0x0000000015167210 */ /* 0x040fe40007f7e0ff */
[----:B------:R-:W-:Y:S01]  /*3f8a0*/  IADD3 R26, P2, PT, R21, R3, RZ ;  /* 0x00000003151a7210 */ /* 0x000fe20007f5e0ff */
[----:B------:R-:W-:Y:S01]  /*3f8b0*/  IMAD.MOV.U32 R29, RZ, RZ, R19 ;  /* 0x000000ffff1d7224 */ /* 0x000fe200078e0013 */
[----:B------:R-:W3:Y:S04]  /*3f8c0*/  LDL.LU R21, [R1+0x1a40] ;  /* 0x001a400001157983 */ /* 0x000ee80000300800 */
[----:B------:R0:W-:Y:S01]  /*3f8d0*/  STL [R1+0x3c], R7 ;  /* 0x00003c0701007387 */ /* 0x0001e20000100800 */
[----:B------:R-:W-:Y:S01]  /*3f8e0*/  IMAD.X R23, R17, 0x1, R2, P3 ;  /* 0x0000000111177824 */ /* 0x000fe200018e0602 */
[----:B------:R-:W1:Y:S01]  /*3f8f0*/  LDCU.64 UR12, c[0x0][0x398] ;  /* 0x00007300ff0c77ac */ /* 0x000e620008000a00 */
[----:B0-----:R-:W-:Y:S01]  /*3f900*/  VIADD R7, R7, UR14 ;  /* 0x0000000e07077c36 */ /* 0x001fe20008000000 */
[----:B--2---:R0:W-:Y:S04]  /*3f910*/  STL.64 [R1+0x1a28], R12 ;  /* 0x001a280c01007387 */ /* 0x0041e80000100a00 */
[----:B------:R2:W-:Y:S01]  /*3f920*/  STL [R1+0x778], R26 ;  /* 0x0007781a01007387 */ /* 0x0005e20000100800 */
[----:B0-----:R-:W-:-:S02]  /*3f930*/  IMAD.MOV.U32 R12, RZ, RZ, R26 ;  /* 0x000000ffff0c7224 */ /* 0x001fc400078e001a */
[----:B------:R-:W-:Y:S02]  /*3f940*/  IMAD.MOV.U32 R13, RZ, RZ, R27 ;  /* 0x000000ffff0d7224 */ /* 0x000fe400078e001b */
[----:B--2---:R-:W2:Y:S04]  /*3f950*/  LDL.LU.64 R26, [R1+0x1a38] ;  /* 0x001a3800011a7983 */ /* 0x004ea80000300a00 */
[----:B------:R-:W-:Y:S04]  /*3f960*/  STL [R1+0x38], R7 ;  /* 0x0000380701007387 */ /* 0x000fe80000100800 */
[----:B------:R0:W-:Y:S01]  /*3f970*/  STL.64 [R1+0x780], R22 ;  /* 0x0007801601007387 */ /* 0x0001e20000100a00 */
[----:B------:R-:W-:Y:S01]  /*3f980*/  IMAD.X R13, R17, 0x1, R4, P2 ;  /* 0x00000001110d7824 */ /* 0x000fe200010e0604 */
[----:B0-----:R-:W-:Y:S01]  /*3f990*/  IADD3 R22, P3, PT, R9, R0, RZ ;  /* 0x0000000009167210 */ /* 0x001fe20007f7e0ff */
[----:B------:R-:W-:-:S03]  /*3f9a0*/  VIADD R7, R7, UR15 ;  /* 0x0000000f07077c36 */ /* 0x000fc60008000000 */
[----:B------:R-:W-:Y:S01]  /*3f9b0*/  STL [R1+0x77c], R13 ;  /* 0x00077c0d01007387 */ /* 0x000fe20000100800 */
[----:B------:R-:W-:Y:S02]  /*3f9c0*/  IADD3 R12, P2, PT, R9, R3, RZ ;  /* 0x00000003090c7210 */ /* 0x000fe40007f5e0ff */
[----:B------:R-:W-:Y:S01]  /*3f9d0*/  SHF.R.S32.HI R17, RZ, 0x1f, R28 ;  /* 0x0000001fff117819 */ /* 0x000fe2000001141c */
[C---:B------:R-:W-:Y:S01]  /*3f9e0*/  IMAD.X R23, R15.reuse, 0x1, R2, P3 ;  /* 0x000000010f177824 */ /* 0x040fe200018e0602 */
[----:B------:R-:W-:Y:S01]  /*3f9f0*/  STL [R1+0x48], R7 ;  /* 0x0000480701007387 */ /* 0x000fe20000100800 */
[----:B------:R-:W0:Y:S03]  /*3fa00*/  LDCU.64 UR14, c[0x0][0x398] ;  /* 0x00007300ff0e77ac */ /* 0x000e260008000a00 */
[----:B------:R1:W-:Y:S04]  /*3fa10*/  STL.64 [R1+0x770], R22 ;  /* 0x0007701601007387 */ /* 0x0003e80000100a00 */
[----:B-1----:R-:W3:Y:S01]  /*3fa20*/  LDL.LU.64 R22, [R1+0x1a30] ;  /* 0x001a300001167983 */ /* 0x002ee20000300a00 */
[----:B------:R-:W-:-:S02]  /*3fa30*/  IMAD.X R13, R15, 0x1, R4, P2 ;  /* 0x000000010f0d7824 */ /* 0x000fc400010e0604 */
[----:B------:R-:W-:Y:S01]  /*3fa40*/  VIADD R7, R7, UR16 ;  /* 0x0000001007077c36 */ /* 0x000fe20008000000 */
[----:B--2---:R-:W-:Y:S01]  /*3fa50*/  SHF.R.S32.HI R15, RZ, 0x1f, R27 ;  /* 0x0000001fff0f7819 */ /* 0x004fe2000001141b */
[----:B---3--:R-:W-:Y:S01]  /*3fa60*/  IMAD.MOV.U32 R9, RZ, RZ, R22 ;  /* 0x000000ffff097224 */ /* 0x008fe200078e0016 */
[----:B------:R-:W-:-:S04]  /*3fa70*/  IADD3 R22, P3, PT, R28, R0, RZ ;  /* 0x000000001c167210 */ /* 0x000fc80007f7e0ff */
[----:B------:R-:W-:Y:S04]  /*3fa80*/  STL.64 [R1+0x1a18], R8 ;  /* 0x001a180801007387 */ /* 0x000fe80000100a00 */
[----:B------:R1:W-:Y:S01]  /*3fa90*/  STL.64 [R1+0x768], R12 ;  /* 0x0007680c01007387 */ /* 0x0003e20000100a00 */
[----:B------:R-:W-:Y:S02]  /*3faa0*/  IMAD.MOV.U32 R19, RZ, RZ, R23 ;  /* 0x000000ffff137224 */ /* 0x000fe400078e0017 */
[----:B------:R-:W-:Y:S01]  /*3fab0*/  IMAD.X R23, R17, 0x1, R2, P3 ;  /* 0x0000000111177824 */ /* 0x000fe200018e0602 */
[----:B-1----:R-:W2:Y:S04]  /*3fac0*/  LDL.LU.64 R12, [R1+0x1a28] ;  /* 0x001a2800010c7983 */ /* 0x002ea80000300a00 */
[----:B------:R1:W-:Y:S01]  /*3fad0*/  STL [R1+0x44], R7 ;  /* 0x0000440701007387 */ /* 0x0003e20000100800 */
[----:B------:R-:W-:Y:S01]  /*3fae0*/  IADD3 R8, P2, PT, R28, R3, RZ ;  /* 0x000000031c087210 */ /* 0x000fe20007f5e0ff */
[----:B-1----:R-:W-:-:S04]  /*3faf0*/  VIADD R7, R7, UR17 ;  /* 0x0000001107077c36 */ /* 0x002fc80008000000 */
[----:B------:R-:W-:Y:S01]  /*3fb00*/  IMAD.X R9, R17, 0x1, R4, P2 ;  /* 0x0000000111097824 */ /* 0x000fe200010e0604 */
[----:B------:R-:W1:Y:S01]  /*3fb10*/  LDCU.64 UR16, c[0x0][0x398] ;  /* 0x00007300ff1077ac */ /* 0x000e620008000a00 */
[----:B------:R3:W-:Y:S04]  /*3fb20*/  STL [R1+0x40], R7 ;  /* 0x0000400701007387 */ /* 0x0007e80000100800 */
[----:B------:R0:W-:Y:S01]  /*3fb30*/  STL.64 [R1+0x760], R22 ;  /* 0x0007601601007387 */ /* 0x0001e20000100a00 */
[----:B---3--:R-:W-:Y:S01]  /*3fb40*/  VIADD R7, R7, UR18 ;  /* 0x0000001207077c36 */ /* 0x008fe20008000000 */
[----:B0-----:R-:W-:-:S04]  /*3fb50*/  IADD3 R22, P3, PT, R27, R0, RZ ;  /* 0x000000001b167210 */ /* 0x001fc80007f7e0ff */
[----:B------:R-:W-:Y:S04]  /*3fb60*/  STL [R1+0x50], R7 ;  /* 0x0000500701007387 */ /* 0x000fe80000100800 */
[----:B------:R0:W-:Y:S01]  /*3fb70*/  STL.64 [R1+0x758], R8 ;  /* 0x0007580801007387 */ /* 0x0001e20000100a00 */
[----:B------:R-:W-:-:S05]  /*3fb80*/  IMAD.X R23, R15, 0x1, R2, P3 ;  /* 0x000000010f177824 */ /* 0x000fca00018e0602 */
[----:B------:R3:W-:Y:S01]  /*3fb90*/  STL.64 [R1+0x750], R22 ;  /* 0x0007501601007387 */ /* 0x0007e20000100a00 */
[-C--:B0-----:R-:W-:Y:S01]  /*3fba0*/  IADD3 R8, P2, PT, R27, R3.reuse, RZ ;  /* 0x000000031b087210 */ /* 0x081fe20007f5e0ff */
[----:B------:R-:W-:Y:S02]  /*3fbb0*/  VIADD R7, R7, UR19 ;  /* 0x0000001307077c36 */ /* 0x000fe40008000000 */
[----:B---3--:R-:W3:Y:S02]  /*3fbc0*/  LDL.LU R23, [R1+0x1a20] ;  /* 0x001a200001177983 */ /* 0x008ee40000300800 */
[----:B------:R-:W-:Y:S02]  /*3fbd0*/  IMAD.X R9, R15, 0x1, R4, P2 ;  /* 0x000000010f097824 */ /* 0x000fe400010e0604 */
[----:B------:R-:W-:Y:S01]  /*3fbe0*/  STL [R1+0x4c], R7 ;  /* 0x00004c0701007387 */ /* 0x000fe20000100800 */
[----:B------:R-:W-:Y:S02]  /*3fbf0*/  SHF.R.S32.HI R17, RZ, 0x1f, R29 ;  /* 0x0000001fff117819 */ /* 0x000fe4000001141d */
[----:B------:R-:W-:Y:S01]  /*3fc00*/  IADD3 R22, P3, PT, R29, R0, RZ ;  /* 0x000000001d167210 */ /* 0x000fe20007f7e0ff */
[----:B------:R-:W-:Y:S01]  /*3fc10*/  IMAD.MOV.U32 R27, RZ, RZ, R11 ;  /* 0x000000ffff1b7224 */ /* 0x000fe200078e000b */
[----:B------:R0:W-:Y:S01]  /*3fc20*/  STL.64 [R1+0x748], R8 ;  /* 0x0007480801007387 */ /* 0x0001e20000100a00 */
[----:B------:R-:W1:Y:S03]  /*3fc30*/  LDCU.64 UR18, c[0x0][0x398] ;  /* 0x00007300ff1277ac */ /* 0x000e660008000a00 */
[----:B0-----:R-:W2:Y:S01]  /*3fc40*/  LDL.LU.64 R8, [R1+0x1a18] ;  /* 0x001a180001087983 */ /* 0x001ea20000300a00 */
[----:B------:R-:W-:Y:S01]  /*3fc50*/  VIADD R7, R7, UR20 ;  /* 0x0000001407077c36 */ /* 0x000fe20008000000 */
[----:B------:R-:W-:-:S04]  /*3fc60*/  IADD3 R28, P2, PT, R29, R3, RZ ;  /* 0x000000031d1c7210 */ /* 0x000fc80007f5e0ff */
[----:B------:R0:W-:Y:S01]  /*3fc70*/  STL [R1+0x5c], R7 ;  /* 0x00005c0701007387 */ /* 0x0001e20000100800 */
[----:B------:R-:W-:Y:S02]  /*3fc80*/  IMAD.X R29, R17, 0x1, R4, P2 ;  /* 0x00000001111d7824 */ /* 0x000fe400010e0604 */
[----:B0-----:R-:W-:Y:S01]  /*3fc90*/  VIADD R7, R7, UR21 ;  /* 0x0000001507077c36 */ /* 0x001fe20008000000 */
[----:B------:R-:W0:Y:S01]  /*3fca0*/  LDCU.64 UR20, c[0x0][0x398] ;  /* 0x00007300ff1477ac */ /* 0x000e220008000a00 */
[----:B---3--:R-:W-:Y:S02]  /*3fcb0*/  IMAD.MOV.U32 R11, RZ, RZ, R23 ;  /* 0x000000ffff0b7224 */ /* 0x008fe400078e0017 */
[----:B------:R-:W-:-:S05]  /*3fcc0*/  IMAD.X R23, R17, 0x1, R2, P3 ;  /* 0x0000000111177824 */ /* 0x000fca00018e0602 */
[----:B------:R3:W-:Y:S04]  /*3fcd0*/  STL.64 [R1+0x740], R22 ;  /* 0x0007401601007387 */ /* 0x0007e80000100a00 */
[----:B------:R-:W-:Y:S04]  /*3fce0*/  STL [R1+0x58], R7 ;  /* 0x0000580701007387 */ /* 0x000fe80000100800 */
[----:B------:R-:W-:Y:S01]  /*3fcf0*/  STL.64 [R1+0x738], R28 ;  /* 0x0007381c01007387 */ /* 0x000fe20000100a00 */
[----:B--2---:R-:W-:Y:S02]  /*3fd00*/  SHF.R.S32.HI R15, RZ, 0x1f, R9 ;  /* 0x0000001fff0f7819 */ /* 0x004fe40000011409 */
[----:B---3--:R-:W-:-:S05]  /*3fd10*/  IADD3 R22, P3, PT, R9, R0, RZ ;  /* 0x0000000009167210 */ /* 0x008fca0007f7e0ff */
[----:B------:R-:W-:-:S05]  /*3fd20*/  IMAD.X R23, R15, 0x1, R2, P3 ;  /* 0x000000010f177824 */ /* 0x000fca00018e0602 */
[----:B------:R2:W-:Y:S04]  /*3fd30*/  STL.64 [R1+0x730], R22 ;  /* 0x0007301601007387 */ /* 0x0005e80000100a00 */
[----:B--2---:R-:W2:Y:S01]  /*3fd40*/  LDL.LU R22, [R1+0x1a10] ;  /* 0x001a100001167983 */ /* 0x004ea20000300800 */
[----:B------:R-:W-:Y:S01]  /*3fd50*/  VIADD R7, R7, UR22 ;  /* 0x0000001607077c36 */ /* 0x000fe20008000000 */
[-C--:B------:R-:W-:Y:S02]  /*3fd60*/  IADD3 R28, P2, PT, R9, R3.reuse, RZ ;  /* 0x00000003091c7210 */ /* 0x080fe40007f5e0ff */
[----:B------:R-:W-:Y:S01]  /*3fd70*/  SHF.R.S32.HI R17, RZ, 0x1f, R18 ;  /* 0x0000001fff117819 */ /* 0x000fe20000011412 */
[----:B------:R-:W-:Y:S01]  /*3fd80*/  VIADD R9, R7, UR23 ;  /* 0x0000001707097c36 */ /* 0x000fe20008000000 */
[----:B------:R-:W-:Y:S01]  /*3fd90*/  STL [R1+0x54], R7 ;  /* 0x0000540701007387 */ /* 0x000fe20000100800 */
[----:B------:R-:W-:Y:S01]  /*3fda0*/  IMAD.X R29, R15, 0x1, R4, P2 ;  /* 0x000000010f1d7824 */ /* 0x000fe200010e0604 */
[----:B------:R-:W3:Y:S02]  /*3fdb0*/  LDCU.64 UR22, c[0x0][0x398] ;  /* 0x00007300ff1677ac */ /* 0x000ee40008000a00 */
[----:B------:R0:W-:Y:S04]  /*3fdc0*/  STL [R1+0x64], R9 ;  /* 0x0000640901007387 */ /* 0x0001e80000100800 */
[----:B------:R1:W-:Y:S01]  /*3fdd0*/  STL.64 [R1+0x728], R28 ;  /* 0x0007281c01007387 */ /* 0x0003e20000100a00 */
[----:B------:R-:W-:Y:S01]  /*3fde0*/  SHF.R.S32.HI R15, RZ, 0x1f, R27 ;  /* 0x0000001fff0f7819 */ /* 0x000fe2000001141b */
[----:B0-----:R-:W-:Y:S01]  /*3fdf0*/  VIADD R9, R9, UR24 ;  /* 0x0000001809097c36 */ /* 0x001fe20008000000 */
[----:B-1----:R-:W-:-:S04]  /*3fe00*/  IADD3 R28, P2, PT, R18, R3, RZ ;  /* 0x00000003121c7210 */ /* 0x002fc80007f5e0ff */
[----:B------:R0:W-:Y:S01]  /*3fe10*/  STL [R1+0x60], R9 ;  /* 0x0000600901007387 */ /* 0x0001e20000100800 */
[----:B------:R-:W-:Y:S02]  /*3fe20*/  IMAD.X R29, R17, 0x1, R4, P2 ;  /* 0x00000001111d7824 */ /* 0x000fe400010e0604 */
[----:B0-----:R-:W-:Y:S01]  /*3fe30*/  VIADD R9, R9, UR25 ;  /* 0x0000001909097c36 */ /* 0x001fe20008000000 */
[----:B------:R-:W0:Y:S01]  /*3fe40*/  LDCU.64 UR24, c[0x0][0x398] ;  /* 0x00007300ff1877ac */ /* 0x000e220008000a00 */
[----:B--2---:R-:W-:Y:S01]  /*3fe50*/  IMAD.MOV.U32 R7, RZ, RZ, R22 ;  /* 0x000000ffff077224 */ /* 0x004fe200078e0016 */
[----:B------:R-:W-:-:S05]  /*3fe60*/  IADD3 R22, P3, PT, R18, R0, RZ ;  /* 0x0000000012167210 */ /* 0x000fca0007f7e0ff */
[----:B------:R-:W-:-:S05]  /*3fe70*/  IMAD.X R23, R17, 0x1, R2, P3 ;  /* 0x0000000111177824 */ /* 0x000fca00018e0602 */
[----:B------:R1:W-:Y:S04]  /*3fe80*/  STL.64 [R1+0x720], R22 ;  /* 0x0007201601007387 */ /* 0x0003e80000100a00 */
[----:B------:R-:W-:Y:S04]  /*3fe90*/  STL.64 [R1+0x718], R28 ;  /* 0x0007181c01007387 */ /* 0x000fe80000100a00 */
[----:B------:R-:W-:Y:S01]  /*3fea0*/  STL [R1+0x70], R9 ;  /* 0x0000700901007387 */ /* 0x000fe20000100800 */
[----:B-1----:R-:W-:-:S05]  /*3feb0*/  IADD3 R22, P3, PT, R27, R0, RZ ;  /* 0x000000001b167210 */ /* 0x002fca0007f7e0ff */
[----:B------:R-:W-:-:S05]  /*3fec0*/  IMAD.X R23, R15, 0x1, R2, P3 ;  /* 0x000000010f177824 */ /* 0x000fca00018e0602 */
[----:B------:R1:W-:Y:S04]  /*3fed0*/  STL.64 [R1+0x710], R22 ;  /* 0x0007101601007387 */ /* 0x0003e80000100a00 */
[----:B-1----:R-:W2:Y:S01]  /*3fee0*/  LDL.LU R23, [R1+0x1a0c] ;  /* 0x001a0c0001177983 */ /* 0x002ea20000300800 */
[----:B------:R-:W-:Y:S01]  /*3fef0*/  IADD3 R28, P2, PT, R27, R3, RZ ;  /* 0x000000031b1c7210 */ /* 0x000fe20007f5e0ff */
[----:B------:R-:W-:Y:S02]  /*3ff00*/  IMAD.MOV.U32 R27, RZ, RZ, R8 ;  /* 0x000000ffff1b7224 */ /* 0x000fe400078e0008 */
[----:B------:R-:W-:Y:S01]  /*3ff10*/  VIADD R22, R9, UR26 ;  /* 0x0000001a09167c36 */ /* 0x000fe20008000000 */
[----:B------:R-:W-:Y:S02]  /*3ff20*/  SHF.R.S32.HI R17, RZ, 0x1f, R19 ;  /* 0x0000001fff117819 */ /* 0x000fe40000011413 */
[----:B------:R-:W-:Y:S01]  /*3ff30*/  IADD3 R8, P3, PT, R19, R0, RZ ;  /* 0x0000000013087210 */ /* 0x000fe20007f7e0ff */
[----:B------:R-:W-:-:S02]  /*3ff40*/  IMAD.X R29, R15, 0x1, R4, P2 ;  /* 0x000000010f1d7824 */ /* 0x000fc400010e0604 */
[----:B------:R-:W-:Y:S02]  /*3ff50*/  IMAD.MOV.U32 R18, RZ, RZ, R5 ;  /* 0x000000ffff127224 */ /* 0x000fe400078e0005 */
[----:B------:R-:W-:Y:S02]  /*3ff60*/  VIADD R5, R22, UR27 ;  /* 0x0000001b16057c36 */ /* 0x000fe40008000000 */
[----:B------:R-:W-:Y:S01]  /*3ff70*/  IMAD.X R9, R17, 0x1, R2, P3 ;  /* 0x0000000111097824 */ /* 0x000fe200018e0602 */
[----:B------:R-:W-:Y:S01]  /*3ff80*/  SHF.R.S32.HI R15, RZ, 0x1f, R6 ;  /* 0x0000001fff0f7819 */ /* 0x000fe20000011406 */
[----:B------:R-:W1:Y:S01]  /*3ff90*/  LDCU.64 UR26, c[0x0][0x398] ;  /* 0x00007300ff1a77ac */ /* 0x000e620008000a00 */
[----:B--2---:R-:W-:Y:S04]  /*3ffa0*/  STL.64 [R1+0x19f8], R22 ;  /* 0x0019f81601007387 */ /* 0x004fe80000100a00 */
[----:B------:R2:W-:Y:S04]  /*3ffb0*/  STL.64 [R1+0x708], R28 ;  /* 0x0007081c01007387 */ /* 0x0005e80000100a00 */
[----:B------:R-:W-:Y:S04]  /*3ffc0*/  STL [R1+0x68], R5 ;  /* 0x0000680501007387 */ /* 0x000fe80000100800 */
[----:B------:R0:W-:Y:S01]  /*3ffd0*/  STL.64 [R1+0x700], R8 ;  /* 0x0007000801007387 */ /* 0x0001e20000100a00 */
[----:B--2---:R-:W-:-:S02]  /*3ffe0*/  IADD3 R28, P2, PT, R19, R3, RZ ;  /* 0x00000003131c7210 */ /* 0x004fc40007f5e0ff */
[C---:B0-----:R-:W-:Y:S01]  /*3fff0*/  IADD3 R8, P3, PT, R6.reuse, R0, RZ ;  /* 0x0000000006087210 */ /* 0x041fe20007f7e0ff */
[----:B------:R-:W-:Y:S02]  /*40000*/  VIADD R5, R5, UR28 ;  /* 0x0000001c05057c36 */ /* 0x000fe40008000000 */
[----:B------:R-:W-:Y:S02]  /*40010*/  IMAD.MOV.U32 R19, RZ, RZ, R7 ;  /* 0x000000ffff137224 */ /* 0x000fe400078e0007 */
[----:B------:R-:W-:Y:S01]  /*40020*/  IMAD.X R29, R17, 0x1, R4, P2 ;  /* 0x00000001111d7824 */ /* 0x000fe200010e0604 */
[----:B------:R-:W-:Y:S01]  /*40030*/  IADD3 R6, P2, PT, R6, R3, RZ ;  /* 0x0000000306067210 */ /* 0x000fe20007f5e0ff */
[----:B------:R-:W-:Y:S01]  /*40040*/  IMAD.X R9, R15, 0x1, R2, P3 ;  /* 0x000000010f097824 */ /* 0x000fe200018e0602 */
[----:B------:R0:W-:Y:S04]  /*40050*/  STL [R1+0x78], R5 ;  /* 0x0000780501007387 */ /* 0x0001e80000100800 */
[----:B------:R-:W-:Y:S01]  /*40060*/  STL.64 [R1+0x6f8], R28 ;  /* 0x0006f81c01007387 */ /* 0x000fe20000100a00 */
[----:B----4-:R-:W-:-:S02]  /*40070*/  SHF.R.S32.HI R17, RZ, 0x1f, R25 ;  /* 0x0000001fff117819 */ /* 0x010fc40000011419 */
[----:B------:R-:W-:Y:S01]  /*40080*/  IADD3 R22, P3, PT, R25, R0, RZ ;  /* 0x0000000019167210 */ /* 0x000fe20007f7e0ff */
[----:B------:R2:W-:Y:S01]  /*40090*/  STL.64 [R1+0x6f0], R8 ;  /* 0x0006f00801007387 */ /* 0x0005e20000100a00 */
[----:B------:R-:W-:Y:S01]  /*400a0*/  IMAD.X R7, R15, 0x1, R4, P2 ;  /* 0x000000010f077824 */ /* 0x000fe200010e0604 */
[----:B------:R-:W4:Y:S01]  /*400b0*/  LDCU UR28, c[0x0][0x39c] ;  /* 0x00007380ff1c77ac */ /* 0x000f220008000800 */
[----:B0-----:R-:W-:Y:S02]  /*400c0*/  VIADD R5, R5, UR29 ;  /* 0x0000001d05057c36 */ /* 0x001fe40008000000 */
[----:B------:R-:W-:Y:S02]  /*400d0*/  IMAD.X R23, R17, 0x1, R2, P3 ;  /* 0x0000000111177824 */ /* 0x000fe400018e0602 */
[----:B--2---:R-:W-:Y:S01]  /*400e0*/  IMAD.MOV.U32 R9, RZ, RZ, R24 ;  /* 0x000000ffff097224 */ /* 0x004fe200078e0018 */
[----:B------:R-:W-:Y:S01]  /*400f0*/  IADD3 R24, P2, PT, R25, R3, RZ ;  /* 0x0000000319187210 */ /* 0x000fe20007f5e0ff */
[----:B------:R-:W-:Y:S04]  /*40100*/  STL [R1+0x1888], R5 ;  /* 0x0018880501007387 */ /* 0x000fe80000100800 */
[----:B------:R0:W-:Y:S01]  /*40110*/  STL.64 [R1+0x6e8], R6 ;  /* 0x0006e80601007387 */ /* 0x0001e20000100a00 */
[----:B------:R-:W-:-:S03]  /*40120*/  IMAD.X R25, R17, 0x1, R4, P2 ;  /* 0x0000000111197824 */ /* 0x000fc600010e0604 */
[----:B0-----:R-:W2:Y:S04]  /*40130*/  LDL.LU R7, [R1+0x1a08] ;  /* 0x001a080001077983 */ /* 0x001ea80000300800 */
[----:B------:R-:W-:Y:S04]  /*40140*/  STL.64 [R1+0x6e0], R22 ;  /* 0x0006e01601007387 */ /* 0x000fe80000100a00 */
[----:B------:R0:W-:Y:S04]  /*40150*/  STL.64 [R1+0x6d8], R24 ;  /* 0x0006d81801007387 */ /* 0x0001e80000100a00 */
[----:B0-----:R-:W2:Y:S01]  /*40160*/  LDL.LU.64 R24, [R1+0x1a00] ;  /* 0x001a000001187983 */ /* 0x001ea20000300a00 */
[----:B------:R-:W-:-:S02]  /*40170*/  IMAD.MOV.U32 R8, RZ, RZ, R10 ;  /* 0x000000ffff087224 */ /* 0x000fc400078e000a */
[----:B------:R-:W-:Y:S01]  /*40180*/  VIADD R10, R5, UR30 ;  /* 0x0000001e050a7c36 */ /* 0x000fe20008000000 */
[----:B------:R-:W-:Y:S02]  /*40190*/  SHF.R.S32.HI R15, RZ, 0x1f, R11 ;  /* 0x0000001fff0f7819 */ /* 0x000fe4000001140b */
[----:B------:R-:W-:Y:S01]  /*401a0*/  IADD3 R22, P3, PT, R11, R0, RZ ;  /* 0x000000000b167210 */ /* 0x000fe20007f7e0ff */
[----:B------:R-:W-:Y:S02]  /*401b0*/  IMAD.MOV.U32 R29, RZ, RZ, R12 ;  /* 0x000000ffff1d7224 */ /* 0x000fe400078e000c */
[----:B------:R-:W-:Y:S01]  /*401c0*/  VIADD R6, R10, UR31 ;  /* 0x0000001f0a067c36 */ /* 0x000fe20008000000 */
[----:B------:R-:W-:Y:S01]  /*401d0*/  SHF.R.S32.HI R17, RZ, 0x1f, R26 ;  /* 0x0000001fff117819 */ /* 0x000fe2000001141a */
[----:B------:R-:W0:Y:S01]  /*401e0*/  LDCU.64 UR30, c[0x0][0x398] ;  /* 0x00007300ff1e77ac */ /* 0x000e220008000a00 */
[----:B------:R-:W-:Y:S02]  /*401f0*/  IMAD.X R23, R15, 0x1, R2, P3 ;  /* 0x000000010f177824 */ /* 0x000fe400018e0602 */
[----:B--2---:R-:W-:-:S05]  /*40200*/  IMAD.MOV.U32 R12, RZ, RZ, R24 ;  /* 0x000000ffff0c7224 */ /* 0x004fca00078e0018 */
[----:B------:R-:W-:Y:S04]  /*40210*/  STL.64 [R1+0x19f0], R12 ;  /* 0x0019f00c01007387 */ /* 0x000fe80000100a00 */
[----:B------:R-:W-:Y:S04]  /*40220*/  STL.64 [R1+0x19d8], R6 ;  /* 0x0019d80601007387 */ /* 0x000fe80000100a00 */
[----:B------:R2:W-:Y:S04]  /*40230*/  STL.64 [R1+0x6d0], R22 ;  /* 0x0006d01601007387 */ /* 0x0005e80000100a00 */
[----:B--2---:R-:W2:Y:S01]  /*40240*/  LDL.LU.64 R22, [R1+0x19f8] ;  /* 0x0019f80001167983 */ /* 0x004ea20000300a00 */
[----:B------:R-:W-:Y:S01]  /*40250*/  IADD3 R12, P2, PT, R11, R3, RZ ;  /* 0x000000030b0c7210 */ /* 0x000fe20007f5e0ff */
[----:B------:R-:W-:-:S02]  /*40260*/  VIADD R24, R6, UR32 ;  /* 0x0000002006187c36 */ /* 0x000fc40008000000 */
[----:B------:R-:W-:Y:S01]  /*40270*/  IMAD.MOV.U32 R7, RZ, RZ, R18 ;  /* 0x000000ffff077224 */ /* 0x000fe200078e0012 */
[----:B------:R-:W-:Y:S01]  /*40280*/  IADD3 R18, P3, PT, R26, R0, RZ ;  /* 0x000000001a127210 */ /* 0x000fe20007f7e0ff */
[----:B------:R-:W-:Y:S01]  /*40290*/  IMAD.X R13, R15, 0x1, R4, P2 ;  /* 0x000000010f0d7824 */ /* 0x000fe200010e0604 */
[----:B------:R0:W-:Y:S01]  /*402a0*/  STL.64 [R1+0x19e0], R24 ;  /* 0x0019e01801007387 */ /* 0x0001e20000100a00 */
[----:B------:R-:W-:-:S03]  /*402b0*/  SHF.R.S32.HI R15, RZ, 0x1f, R8 ;  /* 0x0000001fff0f7819 */ /* 0x000fc60000011408 */
[----:B------:R1:W-:Y:S01]  /*402c0*/  STL.64 [R1+0x6c8], R12 ;  /* 0x0006c80c01007387 */ /* 0x0003e20000100a00 */
[----:B------:R-:W-:Y:S02]  /*402d0*/  IMAD.MOV.U32 R5, RZ, RZ, R29 ;  /* 0x000000ffff057224 */ /* 0x000fe400078e001d */
[----:B0-----:R-:W-:Y:S02]  /*402e0*/  IMAD.MOV.U32 R25, RZ, RZ, R19 ;  /* 0x000000ffff197224 */ /* 0x001fe400078e0013 */
[----:B------:R-:W-:Y:S01]  /*402f0*/  IMAD.X R19, R17, 0x1, R2, P3 ;  /* 0x0000000111137824 */ /* 0x000fe200018e0602 */
[----:B------:R-:W-:Y:S02]  /*40300*/  IADD3 R28, P3, PT, R8, R0, RZ ;  /* 0x00000000081c7210 */ /* 0x000fe40007f7e0ff */
[----:B-1----:R-:W-:-:S03]  /*40310*/  IADD3 R12, P2, PT, R26, R3, RZ ;  /* 0x000000031a0c7210 */ /* 0x002fc60007f5e0ff */
[----:B------:R-:W-:Y:S02]  /*40320*/  IMAD.X R29, R15, 0x1, R2, P3 ;  /* 0x000000010f1d7824 */ /* 0x000fe400018e0602 */
[----:B------:R-:W-:Y:S01]  /*40330*/  IMAD.X R13, R17, 0x1, R4, P2 ;  /* 0x00000001110d7824 */ /* 0x000fe200010e0604 */
[----:B------:R-:W-:Y:S02]  /*40340*/  IADD3 R8, P2, PT, R8, R3, RZ ;  /* 0x0000000308087210 */ /* 0x000fe40007f5e0ff */
[----:B------:R-:W-:Y:S01]  /*40350*/  SHF.R.S32.HI R17, RZ, 0x1f, R7 ;  /* 0x0000001fff117819 */ /* 0x000fe20000011407 */
[----:B--2---:R-:W-:Y:S02]  /*40360*/  IMAD.MOV.U32 R11, RZ, RZ, R23 ;  /* 0x000000ffff0b7224 */ /* 0x004fe400078e0017 */
[----:B------:R-:W-:Y:S01]  /*40370*/  VIADD R23, R24, UR33 ;  /* 0x0000002118177c36 */ /* 0x000fe20008000000 */
[----:B------:R-:W0:Y:S03]  /*40380*/  LDCU.64 UR32, c[0x0][0x398] ;  /* 0x00007300ff2077ac */ /* 0x000e260008000a00 */
[----:B------:R-:W-:Y:S01]  /*40390*/  VIADD R26, R23, UR34 ;  /* 0x00000022171a7c36 */ /* 0x000fe20008000000 */
[----:B------:R1:W-:Y:S04]  /*403a0*/  STL.64 [R1+0x1948], R22 ;  /* 0x0019481601007387 */ /* 0x0003e80000100a00 */
[----:B------:R2:W-:Y:S04]  /*403b0*/  STL.64 [R1+0x6c0], R18 ;  /* 0x0006c01201007387 */ /* 0x0005e80000100a00 */
[----:B------:R-:W-:Y:S04]  /*403c0*/  STL [R1+0x199c], R26 ;  /* 0x00199c1a01007387 */ /* 0x000fe80000100800 */
[----:B------:R0:W-:Y:S01]  /*403d0*/  STL.64 [R1+0x6b8], R12 ;  /* 0x0006b80c01007387 */ /* 0x0001e20000100a00 */
[----:B-1----:R-:W-:-:S02]  /*403e0*/  VIADD R23, R26, UR35 ;  /* 0x000000231a177c36 */ /* 0x002fc40008000000 */
[----:B--2---:R-:W-:Y:S02]  /*403f0*/  IMAD.MOV.U32 R19, RZ, RZ, R9 ;  /* 0x000000ffff137224 */ /* 0x004fe400078e0009 */
[--C-:B------:R-:W-:Y:S01]  /*40400*/  IMAD.X R9, R15, 0x1, R4.reuse, P2 ;  /* 0x000000010f097824 */ /* 0x100fe200010e0604 */
[----:B0-----:R-:W2:Y:S04]  /*40410*/  LDL.LU.64 R12, [R1+0x19f0] ;  /* 0x0019f000010c7983 */ /* 0x001ea80000300a00 */
[----:B------:R0:W-:Y:S01]  /*40420*/  STL.64 [R1+0x6b0], R28 ;  /* 0x0006b01c01007387 */ /* 0x0001e20000100a00 */
[----:B------:R-:W-:Y:S01]  /*40430*/  VIADD R18, R23, UR36 ;  /* 0x0000002417127c36 */ /* 0x000fe20008000000 */
[C---:B------:R-:W-:Y:S02]  /*40440*/  IADD3 R6, P2, PT, R7.reuse, R3, RZ ;  /* 0x0000000307067210 */ /* 0x040fe40007f5e0ff */
[----:B------:R1:W-:Y:S01]  /*40450*/  STL.64 [R1+0x6a8], R8 ;  /* 0x0006a80801007387 */ /* 0x0003e20000100a00 */
[----:B------:R-:W2:Y:S01]  /*40460*/  LDCU.64 UR34, c[0x0][0x398] ;  /* 0x00007300ff2277ac */ /* 0x000ea20008000a00 */
[----:B0-----:R-:W-:Y:S01]  /*40470*/  IADD3 R28, P3, PT, R7, R0, RZ ;  /* 0x00000000071c7210 */ /* 0x001fe20007f7e0ff */
[----:B------:R-:W-:-:S02]  /*40480*/  IMAD.X R7, R17, 0x1, R4, P2 ;  /* 0x0000000111077824 */ /* 0x000fc400010e0604 */
[----:B-1----:R-:W-:Y:S01]  /*40490*/  VIADD R8, R18, UR37 ;  /* 0x0000002512087c36 */ /* 0x002fe20008000000 */
[----:B------:R-:W3:Y:S01]  /*404a0*/  LDL.LU R9, [R1+0x19ec] ;  /* 0x0019ec0001097983 */ /* 0x000ee20000300800 */
[----:B------:R-:W-:Y:S01]  /*404b0*/  IMAD.X R29, R17, 0x1, R2, P3 ;  /* 0x00000001111d7824 */ /* 0x000fe200018e0602 */
[----:B------:R-:W-:Y:S02]  /*404c0*/  SHF.R.S32.HI R15, RZ, 0x1f, R27 ;  /* 0x0000001fff0f7819 */ /* 0x000fe4000001141b */
[----:B------:R-:W-:Y:S01]  /*404d0*/  IADD3 R24, P3, PT, R27, R0, RZ ;  /* 0x000000001b187210 */ /* 0x000fe20007f7e0ff */
[----:B------:R-:W-:Y:S01]  /*404e0*/  IMAD.MOV.U32 R22, RZ, RZ, R19 ;  /* 0x000000ffff167224 */ /* 0x000fe200078e0013 */
[----:B------:R-:W0:Y:S01]  /*404f0*/  LDCU.64 UR36, c[0x0][0x398] ;  /* 0x00007300ff2477ac */ /* 0x000e220008000a00 */
[----:B------:R1:W-:Y:S01]  /*40500*/  STL.64 [R1+0x6a0], R28 ;  /* 0x0006a01c01007387 */ /* 0x0003e20000100a00 */
[----:B------:R-:W-:-:S03]  /*40510*/  SHF.R.S32.HI R17, RZ, 0x1f, R5 ;  /* 0x0000001fff117819 */ /* 0x000fc60000011405 */
[----:B-1----:R-:W3:Y:S04]  /*40520*/  LDL.LU R28, [R1+0x19e8] ;  /* 0x0019e800011c7983 */ /* 0x002ee80000300800 */
[----:B------:R1:W-:Y:S04]  /*40530*/  STL [R1+0x19c8], R8 ;  /* 0x0019c80801007387 */ /* 0x0003e80000100800 */
[----:B------:R0:W-:Y:S01]  /*40540*/  STL.64 [R1+0x698], R6 ;  /* 0x0006980601007387 */ /* 0x0001e20000100a00 */
[----:B------:R-:W-:Y:S02]  /*40550*/  VIADD R29, R8, UR46 ;  /* 0x0000002e081d7c36 */ /* 0x000fe40008000000 */
[----:B-1----:R-:W-:-:S02]  /*40560*/  IMAD.MOV.U32 R8, RZ, RZ, R25 ;  /* 0x000000ffff087224 */ /* 0x002fc400078e0019 */
[----:B------:R-:W-:Y:S01]  /*40570*/  IMAD.X R25, R15, 0x1, R2, P3 ;  /* 0x000000010f197824 */ /* 0x000fe200018e0602 */
[----:B0-----:R-:W-:-:S04]  /*40580*/  IADD3 R6, P2, PT, R27, R3, RZ ;  /* 0x000000031b067210 */ /* 0x001fc80007f5e0ff */
[----:B------:R0:W-:Y:S01]  /*40590*/  STL.64 [R1+0x690], R24 ;  /* 0x0006901801007387 */ /* 0x0001e20000100a00 */
[----:B------:R-:W-:Y:S02]  /*405a0*/  IMAD.X R7, R15, 0x1, R4, P2 ;  /* 0x000000010f077824 */ /* 0x000fe400010e0604 */
[----:B------:R-:W-:Y:S01]  /*405b0*/  VIADD R27, R29, UR47 ;  /* 0x0000002f1d1b7c36 */ /* 0x000fe20008000000 */
[----:B0-----:R-:W-:Y:S02]  /*405c0*/  IADD3 R24, P3, PT, R5, R0, RZ ;  /* 0x0000000005187210 */ /* 0x001fe40007f7e0ff */
[----:B------:R0:W-:Y:S01]  /*405d0*/  STL.64 [R1+0x688], R6 ;  /* 0x0006880601007387 */ /* 0x0001e20000100a00 */
[----:B------:R-:W-:Y:S01]  /*405e0*/  VIADD R26, R27, UR48 ;  /* 0x000000301b1a7c36 */ /* 0x000fe20008000000 */
[----:B------:R-:W-:Y:S01]  /*405f0*/  SHF.R.S32.HI R15, RZ, 0x1f, R8 ;  /* 0x0000001fff0f7819 */ /* 0x000fe20000011408 */
[----:B------:R-:W1:Y:S01]  /*40600*/  LDCU.64 UR46, c[0x0][0x398] ;  /* 0x00007300ff2e77ac */ /* 0x000e620008000a00 */
[----:B------:R-:W-:Y:S01]  /*40610*/  IMAD.X R25, R17, 0x1, R2, P3 ;  /* 0x0000000111197824 */ /* 0x000fe200018e0602 */
[----:B0-----:R-:W-:-:S04]  /*40620*/  IADD3 R6, P2, PT, R5, R3, RZ ;  /* 0x0000000305067210 */ /* 0x001fc80007f5e0ff */
[----:B------:R0:W-:Y:S01]  /*40630*/  STL.64 [R1+0x680], R24 ;  /* 0x0006801801007387 */ /* 0x0001e20000100a00 */
[----:B------:R-:W-:-:S03]  /*40640*/  IMAD.X R7, R17, 0x1, R4, P2 ;  /* 0x0000000111077824 */ /* 0x000fc600010e0604 */
[----:B0-----:R-:W3:Y:S04]  /*40650*/  LDL.LU.64 R24, [R1+0x19e0] ;  /* 0x0019e00001187983 */ /* 0x001ee80000300a00 */
[----:B------:R-:W-:Y:S04]  /*40660*/  STL.64 [R1+0x19a0], R26 ;  /* 0x0019a01a01007387 */ /* 0x000fe80000100a00 */
[----:B------:R0:W-:Y:S04]  /*40670*/  STL.64 [R1+0x678], R6 ;  /* 0x0006780601007387 */ /* 0x0001e80000100a00 */
[----:B0-----:R-:W3:Y:S01]  /*40680*/  LDL.LU.64 R6, [R1+0x19d8] ;  /* 0x0019d80001067983 */ /* 0x001ee20000300a00 */
[----:B------:R-:W-:Y:S01]  /*40690*/  VIADD R19, R26, UR49 ;  /* 0x000000311a137c36 */ /* 0x000fe20008000000 */
[C---:B------:R-:W-:Y:S01]  /*406a0*/  IADD3 R26, P3, PT, R8.reuse, R0, RZ ;  /* 0x00000000081a7210 */ /* 0x040fe20007f7e0ff */
[----:B------:R-:W0:Y:S04]  /*406b0*/  LDCU.64 UR48, c[0x0][0x398] ;  /* 0x00007300ff3077ac */ /* 0x000e280008000a00 */
[----:B------:R-:W-:Y:S01]  /*406c0*/  IMAD.X R27, R15, 0x1, R2, P3 ;  /* 0x000000010f1b7824 */ /* 0x000fe200018e0602 */
[----:B------:R1:W-:Y:S04]  /*406d0*/  STL.64 [R1+0x19a8], R18 ;  /* 0x0019a81201007387 */ /* 0x0003e80000100a00 */
[----:B------:R0:W-:Y:S01]  /*406e0*/  STL.64 [R1+0x670], R26 ;  /* 0x0006701a01007387 */ /* 0x0001e20000100a00 */
[----:B-1----:R-:W-:Y:S01]  /*406f0*/  IADD3 R18, P2, PT, R8, R3, RZ ;  /* 0x0000000308127210 */ /* 0x002fe20007f5e0ff */
[----:B0-----:R-:W-:-:S05]  /*40700*/  IMAD.MOV.U32 R27, RZ, RZ, R23 ;  /* 0x000000ffff1b7224 */ /* 0x001fca00078e0017 */
[----:B------:R0:W-:Y:S01]  /*40710*/  STL [R1+0x19cc], R27 ;  /* 0x0019cc1b01007387 */ /* 0x0001e20000100800 */
[----:B------:R-:W-:Y:S02]  /*40720*/  VIADD R5, R19, UR50 ;  /* 0x0000003213057c36 */ /* 0x000fe40008000000 */
[----:B------:R-:W-:Y:S01]  /*40730*/  IMAD.X R19, R15, 0x1, R4, P2 ;  /* 0x000000010f137824 */ /* 0x000fe200010e0604 */
[----:B--2---:R-:W-:Y:S02]  /*40740*/  SHF.R.S32.HI R17, RZ, 0x1f, R12 ;  /* 0x0000001fff117819 */ /* 0x004fe4000001140c */
[----:B------:R-:W-:-:S05]  /*40750*/  IADD3 R26, P2, PT, R12, R3, RZ ;  /* 0x000000030c1a7210 */ /* 0x000fca0007f5e0ff */
[----:B0-----:R-:W-:Y:S02]  /*40760*/  IMAD.X R27, R17, 0x1, R4, P2 ;  /* 0x00000001111b7824 */ /* 0x001fe400010e0604 */
[----:B---3--:R-:W-:-:S05]  /*40770*/  IMAD.MOV.U32 R8, RZ, RZ, R6 ;  /* 0x000000ffff087224 */ /* 0x008fca00078e0006 */
[----:B------:R0:W-:Y:S04]  /*40780*/  STL.64 [R1+0x19d0], R8 ;  /* 0x0019d00801007387 */ /* 0x0001e80000100a00 */
[----:B------:R-:W-:Y:S01]  /*40790*/  STL.64 [R1+0x668], R18 ;  /* 0x0006681201007387 */ /* 0x000fe20000100a00 */
[----:B0-----:R-:W-:-:S05]  /*407a0*/  IADD3 R8, P3, PT, R12, R0, RZ ;  /* 0x000000000c087210 */ /* 0x001fca0007f7e0ff */
[----:B------:R-:W-:Y:S01]  /*407b0*/  IMAD.X R9, R17, 0x1, R2, P3 ;  /* 0x0000000111097824 */ /* 0x000fe200018e0602 */
[----:B------:R-:W-:-:S04]  /*407c0*/  SHF.R.S32.HI R15, RZ, 0x1f, R25 ;  /* 0x0000001fff0f7819 */ /* 0x000fc80000011419 */
[----:B------:R0:W-:Y:S04]  /*407d0*/  STL.64 [R1+0x660], R8 ;  /* 0x0006600801007387 */ /* 0x0001e80000100a00 */
[----:B------:R-:W-:Y:S04]  /*407e0*/  STL.64 [R1+0x658], R26 ;  /* 0x0006581a01007387 */ /* 0x000fe80000100a00 */
[----:B------:R-:W-:Y:S01]  /*407f0*/  STL.64 [R1+0x19c0], R20 ;  /* 0x0019c01401007387 */ /* 0x000fe20000100a00 */
[----:B0-----:R-:W-:-:S05]  /*40800*/  IADD3 R8, P3, PT, R25, R0, RZ ;  /* 0x0000000019087210 */ /* 0x001fca0007f7e0ff */
[----:B------:R-:W-:-:S05]  /*40810*/  IMAD.X R9, R15, 0x1, R2, P3 ;  /* 0x000000010f097824 */ /* 0x000fca00018e0602 */
[----:B------:R0:W-:Y:S04]  /*40820*/  STL.64 [R1+0x650], R8 ;  /* 0x0006500801007387 */ /* 0x0001e80000100a00 */
[----:B0-----:R-:W2:Y:S01]  /*40830*/  LDL.LU.64 R8, [R1+0x19d0] ;  /* 0x0019d00001087983 */ /* 0x001ea20000300a00 */
[----:B------:R-:W-:-:S05]  /*40840*/  IADD3 R26, P2, PT, R25, R3, RZ ;  /* 0x00000003191a7210 */ /* 0x000fca0007f5e0ff */
[----:B------:R-:W-:Y:S01]  /*40850*/  IMAD.X R27, R15, 0x1, R4, P2 ;  /* 0x000000010f1b7824 */ /* 0x000fe200010e0604 */
[----:B------:R-:W-:Y:S02]  /*40860*/  SHF.R.S32.HI R17, RZ, 0x1f, R22 ;  /* 0x0000001fff117819 */ /* 0x000fe40000011416 */
[C---:B------:R-:W-:Y:S02]  /*40870*/  IADD3 R20, P3, PT, R22.reuse, R0, RZ ;  /* 0x0000000016147210 */ /* 0x040fe40007f7e0ff */
[----:B------:R0:W-:Y:S03]  /*40880*/  STL.64 [R1+0x648], R26 ;  /* 0x0006481a01007387 */ /* 0x0001e60000100a00 */
[----:B------:R-:W-:Y:S01]  /*40890*/  IMAD.X R21, R17, 0x1, R2, P3 ;  /* 0x0000000111157824 */ /* 0x000fe200018e0602 */
[----:B0-----:R-:W-:-:S04]  /*408a0*/  IADD3 R26, P2, PT, R22, R3, RZ ;  /* 0x00000003161a7210 */ /* 0x001fc80007f5e0ff */
[----:B------:R0:W-:Y:S01]  /*408b0*/  STL.64 [R1+0x640], R20 ;  /* 0x0006401401007387 */ /* 0x0001e20000100a00 */
[----:B------:R-:W-:Y:S01]  /*408c0*/  IMAD.X R27, R17, 0x1, R4, P2 ;  /* 0x00000001111b7824 */ /* 0x000fe200010e0604 */
[----:B------:R-:W-:-:S04]  /*408d0*/  SHF.R.S32.HI R15, RZ, 0x1f, R28 ;  /* 0x0000001fff0f7819 */ /* 0x000fc8000001141c */
[----:B------:R1:W-:Y:S01]  /*408e0*/  STL.64 [R1+0x638], R26 ;  /* 0x0006381a01007387 */ /* 0x0003e20000100a00 */
[----:B0-----:R-:W-:-:S03]  /*408f0*/  IADD3 R20, P3, PT, R28, R0, RZ ;  /* 0x000000001c147210 */ /* 0x001fc60007f7e0ff */
[----:B-1----:R-:W3:Y:S01]  /*40900*/  LDL.LU R27, [R1+0x19cc] ;  /* 0x0019cc00011b7983 */ /* 0x002ee20000300800 */
[----:B--2---:R-:W-:Y:S01]  /*40910*/  IMAD.MOV.U32 R19, RZ, RZ, R8 ;  /* 0x000000ffff137224 */ /* 0x004fe200078e0008 */
[----:B------:R-:W-:-:S05]  /*40920*/  IADD3 R8, P2, PT, R28, R3, RZ ;  /* 0x000000031c087210 */ /* 0x000fca0007f5e0ff */
[----:B------:R0:W-:Y:S04]  /*40930*/  STL [R1+0x628], R8 ;  /* 0x0006280801007387 */ /* 0x0001e80000100800 */
[----:B0-----:R-:W2:Y:S04]  /*40940*/  LDL.LU R8, [R1+0x19c8] ;  /* 0x0019c80001087983 */ /* 0x001ea80000300800 */
[----:B------:R0:W-:Y:S04]  /*40950*/  STL [R1+0x19b0], R29 ;  /* 0x0019b01d01007387 */ /* 0x0001e80000100800 */
[----:B0-----:R0:W4:Y:S01]  /*40960*/  LDL.64 R28, [R1+0x628] ;  /* 0x00062800011c7983 */ /* 0x0011220000100a00 */
[----:B------:R-:W-:-:S02]  /*40970*/  VIADD R6, R5, UR51 ;  /* 0x0000003305067c36 */ /* 0x000fc40008000000 */
[----:B------:R-:W-:Y:S02]  /*40980*/  IMAD.MOV.U32 R23, RZ, RZ, R7 ;  /* 0x000000ffff177224 */ /* 0x000fe400078e0007 */
[----:B------:R-:W-:Y:S02]  /*40990*/  IMAD.MOV.U32 R22, RZ, RZ, R24 ;  /* 0x000000ffff167224 */ /* 0x000fe400078e0018 */
[----:B------:R-:W-:Y:S02]  /*409a0*/  IMAD.X R21, R15, 0x1, R2, P3 ;  /* 0x000000010f157824 */ /* 0x000fe400018e0602 */
[----:B------:R-:W-:Y:S01]  /*409b0*/  VIADD R18, R6, UR52 ;  /* 0x0000003406127c36 */ /* 0x000fe20008000000 */
[----:B------:R-:W1:Y:S03]  /*409c0*/  LDCU.64 UR50, c[0x0][0x398] ;  /* 0x00007300ff3277ac */ /* 0x000e660008000a00 */
[----:B------:R-:W-:Y:S01]  /*409d0*/  VIADD R12, R18, UR53 ;  /* 0x00000035120c7c36 */ /* 0x000fe20008000000 */
[----:B------:R-:W-:Y:S01]  /*409e0*/  SHF.R.S32.HI R17, RZ, 0x1f, R23 ;  /* 0x0000001fff117819 */ /* 0x000fe20000011417 */
[----:B------:R-:W0:Y:S02]  /*409f0*/  LDCU.64 UR52, c[0x0][0x398] ;  /* 0x00007300ff3477ac */ /* 0x000e240008000a00 */
[----:B------:R-:W-:-:S04]  /*40a00*/  VIADD R7, R12, UR54 ;  /* 0x000000360c077c36 */ /* 0x000fc80008000000 */
[----:B------:R-:W-:Y:S02]  /*40a10*/  VIADD R25, R7, UR55 ;  /* 0x0000003707197c36 */ /* 0x000fe40008000000 */
[----:B---3--:R-:W-:Y:S01]  /*40a20*/  IMAD.MOV.U32 R26, RZ, RZ, R27 ;  /* 0x000000ffff1a7224 */ /* 0x008fe200078e001b */
[----:B------:R-:W3:Y:S01]  /*40a30*/  LDCU.64 UR54, c[0x0][0x398] ;  /* 0x00007300ff3677ac */ /* 0x000ee20008000a00 */
[----:B------:R-:W-:-:S04]  /*40a40*/  VIADD R24, R25, UR56 ;  /* 0x0000003819187c36 */ /* 0x000fc80008000000 */
[----:B------:R-:W-:Y:S01]  /*40a50*/  VIADD R9, R24, UR57 ;  /* 0x0000003918097c36 */ /* 0x000fe20008000000 */
[----:B------:R0:W-:Y:S04]  /*40a60*/  STL [R1+0x1750], R24 ;  /* 0x0017501801007387 */ /* 0x0001e80000100800 */
[----:B------:R-:W-:Y:S04]  /*40a70*/  STL [R1+0x1754], R25 ;  /* 0x0017541901007387 */ /* 0x000fe80000100800 */
[----:B------:R1:W-:Y:S01]  /*40a80*/  STL.64 [R1+0x630], R20 ;  /* 0x0006301401007387 */ /* 0x0003e20000100a00 */
[----:B------:R-:W2:Y:S01]  /*40a90*/  LDCU.64 UR56, c[0x0][0x398] ;  /* 0x00007300ff3877ac */ /* 0x000ea20008000a00 */
[----:B0-----:R-:W-:-:S02]  /*40aa0*/  IADD3 R24, P3, PT, R23, R0, RZ ;  /* 0x0000000017187210 */ /* 0x001fc40007f7e0ff */
[----:B-1----:R-:W3:Y:S03]  /*40ab0*/  LDL.LU.64 R20, [R1+0x19c0] ;  /* 0x0019c00001147983 */ /* 0x002ee60000300a00 */
[----:B------:R-:W-:Y:S02]  /*40ac0*/  IMAD.X R25, R17, 0x1, R2, P3 ;  /* 0x0000000111197824 */ /* 0x000fe400018e0602 */
[----:B--2---:R-:W-:Y:S02]  /*40ad0*/  IMAD.MOV.U32 R27, RZ, RZ, R8 ;  /* 0x000000ffff1b7224 */ /* 0x004fe400078e0008 */
[----:B------:R-:W-:Y:S02]  /*40ae0*/  VIADD R8, R9, UR58 ;  /* 0x0000003a09087c36 */ /* 0x000fe40008000000 */
[----:B----4-:R-:W-:Y:S01]  /*40af0*/  IMAD.X R29, R15, 0x1, R4, P2 ;  /* 0x000000010f1d7824 */ /* 0x010fe200010e0604 */
[----:B------:R-:W-:-:S04]  /*40b00*/  IADD3 R28, P2, PT, R23, R3, RZ ;  /* 0x00000003171c7210 */ /* 0x000fc80007f5e0ff */
[----:B------:R-:W-:Y:S04]  /*40b10*/  STL [R1+0x62c], R29 ;  /* 0x00062c1d01007387 */ /* 0x000fe80000100800 */
[----:B------:R0:W-:Y:S04]  /*40b20*/  STL.64 [R1+0x620], R24 ;  /* 0x0006201801007387 */ /* 0x0001e80000100a00 */
[----:B------:R1:W-:Y:S01]  /*40b30*/  STL.64 [R1+0x1738], R8 ;  /* 0x0017380801007387 */ /* 0x0003e20000100a00 */
[----:B------:R-:W-:Y:S01]  /*40b40*/  SHF.R.S32.HI R15, RZ, 0x1f, R14 ;  /* 0x0000001fff0f7819 */ /* 0x000fe2000001140e */
[----:B------:R-:W-:-:S02]  /*40b50*/  IMAD.MOV.U32 R23, RZ, RZ, R13 ;  /* 0x000000ffff177224 */ /* 0x000fc400078e000d */
[----:B0-----:R-:W-:Y:S02]  /*40b60*/  IMAD.MOV.U32 R24, RZ, RZ, R7 ;  /* 0x000000ffff187224 */ /* 0x001fe400078e0007 */
[----:B------:R-:W-:Y:S02]  /*40b70*/  VIADD R7, R8, UR59 ;  /* 0x0000003b08077c36 */ /* 0x000fe40008000000 */
[----:B-1----:R-:W-:Y:S01]  /*40b80*/  IMAD.MOV.U32 R8, RZ, RZ, R12 ;  /* 0x000000ffff087224 */ /* 0x002fe200078e000c */
[C---:B------:R-:W-:Y:S01]  /*40b90*/  IADD3 R12, P3, PT, R14.reuse, R0, RZ ;  /* 0x000000000e0c7210 */ /* 0x040fe20007f7e0ff */
[----:B------:R-:W-:Y:S02]  /*40ba0*/  IMAD.X R29, R17, 0x1, R4, P2 ;  /* 0x00000001111d7824 */ /* 0x000fe400010e0604 */
[----:B------:R-:W-:Y:S02]  /*40bb0*/  IMAD.MOV.U32 R9, RZ, RZ, R6 ;  /* 0x000000ffff097224 */ /* 0x000fe400078e0006 */
[----:B------:R-:W-:Y:S01]  /*40bc0*/  IMAD.MOV.U32 R25, RZ, RZ, R18 ;  /* 0x000000ffff197224 */ /* 0x000fe200078e0012 */
[----:B------:R-:W0:Y:S01]  /*40bd0*/  LDCU.64 UR58, c[0x0][0x398] ;  /* 0x00007300ff3a77ac */ /* 0x000e220008000a00 */
[----:B------:R-:W-:Y:S01]  /*40be0*/  IMAD.X R13, R15, 0x1, R2, P3 ;  /* 0x000000010f0d7824 */ /* 0x000fe200018e0602 */
[----:B------:R-:W-:Y:S04]  /*40bf0*/  STL.64 [R1+0x618], R28 ;  /* 0x0006181c01007387 */ /* 0x000fe80000100a00 */
[----:B------:R1:W-:Y:S04]  /*40c00*/  STL.64 [R1+0x610], R12 ;  /* 0x0006100c01007387 */ /* 0x0003e80000100a00 */
[----:B-1----:R-:W2:Y:S01]  /*40c10*/  LDL.LU.64 R12, [R1+0x19b8] ;  /* 0x0019b800010c7983 */ /* 0x002ea20000300a00 */
[----:B------:R-:W-:Y:S01]  /*40c20*/  VIADD R6, R7, UR60 ;  /* 0x0000003c07067c36 */ /* 0x000fe20008000000 */
[----:B------:R-:W-:Y:S01]  /*40c30*/  IADD3 R28, P2, PT, R14, R3, RZ ;  /* 0x000000030e1c7210 */ /* 0x000fe20007f5e0ff */
[----:B------:R-:W-:-:S02]  /*40c40*/  IMAD.MOV.U32 R14, RZ, RZ, R22 ;  /* 0x000000ffff0e7224 */ /* 0x000fc400078e0016 */
[----:B------:R-:W-:Y:S02]  /*40c50*/  IMAD.MOV.U32 R22, RZ, RZ, R10 ;  /* 0x000000ffff167224 */ /* 0x000fe400078e000a */
[----:B------:R-:W-:Y:S01]  /*40c60*/  VIADD R10, R6, UR61 ;  /* 0x0000003d060a7c36 */ /* 0x000fe20008000000 */
[----:B------:R1:W-:Y:S01]  /*40c70*/  STL.64 [R1+0x1730], R6 ;  /* 0x0017300601007387 */ /* 0x0003e20000100a00 */
[----:B------:R-:W-:Y:S01]  /*40c80*/  IMAD.X R29, R15, 0x1, R4, P2 ;  /* 0x000000010f1d7824 */ /* 0x000fe200010e0604 */
[----:B------:R-:W4:Y:S04]  /*40c90*/  LDCU.64 UR60, c[0x0][0x398] ;  /* 0x00007300ff3c77ac */ /* 0x000f280008000a00 */
[----:B------:R0:W-:Y:S01]  /*40ca0*/  STL.64 [R1+0x608], R28 ;  /* 0x0006081c01007387 */ /* 0x0001e20000100a00 */
[----:B-1----:R-:W-:-:S02]  /*40cb0*/  IMAD.MOV.U32 R6, RZ, RZ, R26 ;  /* 0x000000ffff067224 */ /* 0x002fc400078e001a */
[----:B------:R-:W-:Y:S02]  /*40cc0*/  IMAD.MOV.U32 R7, RZ, RZ, R19 ;  /* 0x000000ffff077224 */ /* 0x000fe400078e0013 */
[----:B0-----:R-:W-:Y:S01]  /*40cd0*/  IMAD.MOV.U32 R28, RZ, RZ, R27 ;  /* 0x000000ffff1c7224 */ /* 0x001fe200078e001b */
[----:B------:R-:W3:Y:S01]  /*40ce0*/  LDL.LU R29, [R1+0x19b0] ;  /* 0x0019b000011d7983 */ /* 0x000ee20000300800 */
[----:B--2---:R-:W-:Y:S02]  /*40cf0*/  SHF.R.S32.HI R17, RZ, 0x1f, R12 ;  /* 0x0000001fff117819 */ /* 0x004fe4000001140c */
[C---:B------:R-:W-:Y:S02]  /*40d00*/  IADD3 R18, P3, PT, R12.reuse, R0, RZ ;  /* 0x000000000c127210 */ /* 0x040fe40007f7e0ff */
[----:B------:R-:W-:Y:S01]  /*40d10*/  IADD3 R26, P2, PT, R12, R3, RZ ;  /* 0x000000030c1a7210 */ /* 0x000fe20007f5e0ff */
[----:B------:R-:W-:Y:S02]  /*40d20*/  IMAD.MOV.U32 R12, RZ, RZ, R14 ;  /* 0x000000ffff0c7224 */ /* 0x000fe400078e000e */
[----:B------:R-:W-:-:S02]  /*40d30*/  IMAD.X R19, R17, 0x1, R2, P3 ;  /* 0x0000000111137824 */ /* 0x000fc400018e0602 */
[----:B------:R-:W-:Y:S01]  /*40d40*/  IMAD.X R27, R17, 0x1, R4, P2 ;  /* 0x00000001111b7824 */ /* 0x000fe200010e0604 */
[----:B------:R-:W-:Y:S02]  /*40d50*/  SHF.R.S32.HI R14, RZ, 0x1f, R13 ;  /* 0x0000001fff0e7819 */ /* 0x000fe4000001140d */
[----:B------:R0:W-:Y:S04]  /*40d60*/  STL.64 [R1+0x600], R18 ;  /* 0x0006001201007387 */ /* 0x0001e80000100a00 */
[----:B------:R1:W-:Y:S01]  /*40d70*/  STL.64 [R1+0x5f8], R26 ;  /* 0x0005f81a01007387 */ /* 0x0003e20000100a00 */
[----:B0-----:R-:W-:Y:S01]  /*40d80*/  IADD3 R18, P3, PT, R13, R0, RZ ;  /* 0x000000000d127210 */ /* 0x001fe20007f7e0ff */
[----:B------:R-:W-:-:S04]  /*40d90*/  IMAD.MOV.U32 R19, RZ, RZ, R12 ;  /* 0x000000ffff137224 */ /* 0x000fc800078e000c */
[----:B-1----:R-:W-:Y:S02]  /*40da0*/  IMAD.MOV.U32 R27, RZ, RZ, R19 ;  /* 0x000000ffff1b7224 */ /* 0x002fe400078e0013 */
[----:B------:R-:W-:-:S05]  /*40db0*/  IMAD.X R19, R14, 0x1, R2, P3 ;  /* 0x000000010e137824 */ /* 0x000fca00018e0602 */
[----:B------:R0:W-:Y:S04]  /*40dc0*/  STL.64 [R1+0x5f0], R18 ;  /* 0x0005f01201007387 */ /* 0x0001e80000100a00 */
[----:B0-----:R-:W2:Y:S01]  /*40dd0*/  LDL.LU.64 R18, [R1+0x19a8] ;  /* 0x0019a80001127983 */ /* 0x001ea20000300a00 */
[----:B------:R-:W-:-:S03]  /*40de0*/  IADD3 R26, P2, PT, R13, R3, RZ ;  /* 0x000000030d1a7210 */ /* 0x000fc60007f5e0ff */
[----:B---3--:R0:W-:Y:S02]  /*40df0*/  STL.64 [R1+0x1988], R20 ;  /* 0x0019881401007387 */ /* 0x0081e40000100a00 */
[----:B0-----:R-:W-:Y:S02]  /*40e00*/  IMAD.MOV.U32 R20, RZ, RZ, R9 ;  /* 0x000000ffff147224 */ /* 0x001fe400078e0009 */
[----:B--2---:R-:W-:Y:S02]  /*40e10*/  IMAD.MOV.U32 R9, RZ, RZ, R19 ;  /* 0x000000ffff097224 */ /* 0x004fe400078e0013 */
[----:B------:R-:W-:Y:S02]  /*40e20*/  IMAD.MOV.U32 R19, RZ, RZ, R27 ;  /* 0x000000ffff137224 */ /* 0x000fe400078e001b */
[----:B------:R-:W-:-:S05]  /*40e30*/  IMAD.X R27, R14, 0x1, R4, P2 ;  /* 0x000000010e1b7824 */ /* 0x000fca00010e0604 */
[----:B------:R0:W-:Y:S04]  /*40e40*/  STL.64 [R1+0x5e8], R26 ;  /* 0x0005e81a01007387 */ /* 0x0001e80000100a00 */
[----:B0-----:R-:W2:Y:S01]  /*40e50*/  LDL.LU.64 R26, [R1+0x19a0] ;  /* 0x0019a000011a7983 */ /* 0x001ea20000300a00 */
[----:B------:R-:W-:-:S04]  /*40e60*/  VIADD R15, R10, UR62 ;  /* 0x0000003e0a0f7c36 */ /* 0x000fc80008000000 */
[----:B------:R-:W-:Y:S02]  /*40e70*/  VIADD R12, R15, UR63 ;  /* 0x0000003f0f0c7c36 */ /* 0x000fe40008000000 */
[----:B------:R-:W-:Y:S01]  /*40e80*/  IMAD.MOV.U32 R21, RZ, RZ, R25 ;  /* 0x000000ffff157224 */ /* 0x000fe200078e0019 */
[----:B------:R0:W-:Y:S01]  /*40e90*/  STL.64 [R1+0x1980], R6 ;  /* 0x0019800601007387 */ /* 0x0001e20000100a00 */
[----:B------:R-:W-:Y:S01]  /*40ea0*/  SHF.R.S32.HI R17, RZ, 0x1f, R16 ;  /* 0x0000001fff117819 */ /* 0x000fe20000011410 */
[----:B------:R-:W-:Y:S02]  /*40eb0*/  VIADD R13, R12, UR64 ;  /* 0x000000400c0d7c36 */ /* 0x000fe40008000000 */
[----:B------:R-:W-:Y:S01]  /*40ec0*/  IMAD.MOV.U32 R25, RZ, RZ, R18 ;  /* 0x000000ffff197224 */ /* 0x000fe200078e0012 */
[----:B------:R-:W-:Y:S01]  /*40ed0*/  IADD3 R18, P3, PT, R16, R0, RZ ;  /* 0x0000000010127210 */ /* 0x000fe20007f7e0ff */
[----:B------:R-:W1:Y:S01]  /*40ee0*/  LDCU.64 UR62, c[0x0][0x398] ;  /* 0x00007300ff3e77ac */ /* 0x000e620008000a00 */
[----:B------:R-:W-:Y:S01]  /*40ef0*/  VIADD R14, R13, UR65 ;  /* 0x000000410d0e7c36 */ /* 0x000fe20008000000 */
[----:B------:R-:W3:Y:S01]  /*40f00*/  LDCU.64 UR64, c[0x0][0x398] ;  /* 0x00007300ff4077ac */ /* 0x000ee20008000a00 */
[----:B0-----:R-:W-:-:S02]  /*40f10*/  IMAD.MOV.U32 R7, RZ, RZ, R29 ;  /* 0x000000ffff077224 */ /* 0x001fc400078e001d */
[----:B--2---:R-:W-:Y:S02]  /*40f20*/  IMAD.MOV.U32 R6, RZ, RZ, R26 ;  /* 0x000000ffff067224 */ /* 0x004fe400078e001a */
[----:B------:R-:W2:Y:S04]  /*40f30*/  LDL.LU R26, [R1+0x199c] ;  /* 0x00199c00011a7983 */ /* 0x000ea80000300800 */
[----:B------:R-:W2:Y:S04]  /*40f40*/  LDL.LU R29, [R1+0x1998] ;  /* 0x00199800011d7983 */ /* 0x000ea80000300800 */
[----:B------:R0:W-:Y:S02]  /*40f50*/  STL.64 [R1+0x1740], R12 ;  /* 0x0017400c01007387 */ /* 0x0001e40000100a00 */
[----:B0-----:R-:W-:-:S02]  /*40f60*/  IMAD.MOV.U32 R13, RZ, RZ, R21 ;  /* 0x000000ffff0d7224 */ /* 0x001fc400078e0015 */
[----:B------:R-:W-:Y:S02]  /*40f70*/  IMAD.MOV.U32 R21, RZ, RZ, R19 ;  /* 0x000000ffff157224 */ /* 0x000fe400078e0013 */
[----:B------:R-:W-:-:S05]  /*40f80*/  IMAD.X R19, R17, 0x1, R2, P3 ;  /* 0x0000000111137824 */ /* 0x000fca00018e0602 */
[----:B------:R0:W-:Y:S04]  /*40f90*/  STL.64 [R1+0x5e0], R18 ;  /* 0x0005e01201007387 */ /* 0x0001e80000100a00 */
[----:B0-----:R-:W2:Y:S01]  /*40fa0*/  LDL.LU.64 R18, [R1+0x1990] ;  /* 0x0019900001127983 */ /* 0x001ea20000300a00 */
[----:B------:R-:W-:Y:S01]  /*40fb0*/  IMAD.MOV.U32 R12, RZ, RZ, R20 ;  /* 0x000000ffff0c7224 */ /* 0x000fe200078e0014 */
[----:B------:R-:W-:Y:S02]  /*40fc0*/  IADD3 R20, P2, PT, R16, R3, RZ ;  /* 0x0000000310147210 */ /* 0x000fe40007f5e0ff */
[----:B------:R0:W-:Y:S04]  /*40fd0*/  STL.64 [R1+0x1970], R10 ;  /* 0x0019700a01007387 */ /* 0x0001e80000100a00 */
[----:B------:R1:W-:Y:S01]  /*40fe0*/  STL.64 [R1+0x1748], R14 ;  /* 0x0017480e01007387 */ /* 0x0003e20000100a00 */
[----:B------:R-:W-:-:S02]  /*40ff0*/  VIADD R16, R14, UR66 ;  /* 0x000000420e107c36 */ /* 0x000fc40008000000 */
[----:B0-----:R-:W-:Y:S02]  /*41000*/  IMAD.MOV.U32 R10, RZ, RZ, R6 ;  /* 0x000000ffff0a7224 */ /* 0x001fe400078e0006 */
[----:B------:R-:W-:Y:S02]  /*41010*/  IMAD.MOV.U32 R11, RZ, RZ, R27 ;  /* 0x000000ffff0b7224 */ /* 0x000fe400078e001b */
[----:B-1----:R-:W-:Y:S02]  /*41020*/  IMAD.MOV.U32 R15, RZ, RZ, R7 ;  /* 0x000000ffff0f7224 */ /* 0x002fe400078e0007 */
[----:B------:R-:W-:Y:S02]  /*41030*/  IMAD.MOV.U32 R7, RZ, RZ, R21 ;  /* 0x000000ffff077224 */ /* 0x000fe400078e0015 */
[----:B------:R-:W-:Y:S02]  /*41040*/  IMAD.X R21, R17, 0x1, R4, P2 ;  /* 0x0000000111157824 */ /* 0x000fe400010e0604 */
[----:B------:R-:W-:-:S02]  /*41050*/  IMAD.MOV.U32 R14, RZ, RZ, R11 ;  /* 0x000000ffff0e7224 */ /* 0x000fc400078e000b */
[----:B------:R-:W-:Y:S01]  /*41060*/  IMAD.MOV.U32 R11, RZ, RZ, R7 ;  /* 0x000000ffff0b7224 */ /* 0x000fe200078e0007 */
[----:B------:R0:W-:Y:S04]  /*41070*/  STL.64 [R1+0x5d8], R20 ;  /* 0x0005d81401007387 */ /* 0x0001e80000100a00 */
[----:B0-----:R-:W3:Y:S04]  /*41080*/  LDL.LU.64 R20, [R1+0x1988] ;  /* 0x0019880001147983 */ /* 0x001ee80000300a00 */
[----:B------:R-:W-:Y:S01]  /*41090*/  STL.64 [R1+0x1978], R4 ;  /* 0x0019780401007387 */ /* 0x000fe20000100a00 */
[----:B--2---:R-:W-:-:S02]  /*410a0*/  SHF.R.S32.HI R27, RZ, 0x1f, R19 ;  /* 0x0000001fff1b7819 */ /* 0x004fc40000011413 */
[----:B------:R-:W-:-:S05]  /*410b0*/  IADD3 R6, P3, PT, R19, R0, RZ ;  /* 0x0000000013067210 */ /* 0x000fca0007f7e0ff */
[----:B------:R-:W-:-:S05]  /*410c0*/  IMAD.X R7, R27, 0x1, R2, P3 ;  /* 0x000000011b077824 */ /* 0x000fca00018e0602 */
[----:B------:R0:W-:Y:S04]  /*410d0*/  STL.64 [R1+0x5d0], R6 ;  /* 0x0005d00601007387 */ /* 0x0001e80000100a00 */
[----:B0-----:R-:W2:Y:S01]  /*410e0*/  LDL.LU.64 R6, [R1+0x1980] ;  /* 0x0019800001067983 */ /* 0x001ea20000300a00 */
[----:B------:R-:W-:-:S03]  /*410f0*/  IMAD.MOV.U32 R4, RZ, RZ, R15 ;  /* 0x000000ffff047224 */ /* 0x000fc600078e000f */
[----:B--2---:R0:W-:Y:S02]  /*41100*/  STL.64 [R1+0x1958], R6 ;  /* 0x0019580601007387 */ /* 0x0041e40000100a00 */
[----:B0-----:R-:W-:Y:S01]  /*41110*/  IMAD.MOV.U32 R6, RZ, RZ, R4 ;  /* 0x000000ffff067224 */ /* 0x001fe200078e0004 */
[----:B------:R-:W-:-:S05]  /*41120*/  IADD3 R4, P3, PT, R18, R0, RZ ;  /* 0x0000000012047210 */ /* 0x000fca0007f7e0ff */
[----:B------:R0:W-:Y:S04]  /*41130*/  STL [R1+0x5c0], R4 ;  /* 0x0005c00401007387 */ /* 0x0001e80000100800 */
[----:B0-----:R-:W2:Y:S01]  /*41140*/  LDL.LU.64 R4, [R1+0x1978] ;  /* 0x0019780001047983 */ /* 0x001ea20000300a00 */
[----:B------:R-:W-:Y:S02]  /*41150*/  VIADD R17, R16, UR67 ;  /* 0x0000004310117c36 */ /* 0x000fe40008000000 */
[----:B------:R-:W-:Y:S01]  /*41160*/  IMAD.MOV.U32 R15, RZ, RZ, R10 ;  /* 0x000000ffff0f7224 */ /* 0x000fe200078e000a */
[----:B------:R-:W-:Y:S01]  /*41170*/  IADD3 R10, P2, PT, R19, R3, RZ ;  /* 0x00000003130a7210 */ /* 0x000fe20007f5e0ff */
[----:B------:R-:W-:Y:S01]  /*41180*/  IMAD.MOV.U32 R7, RZ, RZ, R28 ;  /* 0x000000ffff077224 */ /* 0x000fe200078e001c */
[----:B------:R-:W0:Y:S01]  /*41190*/  LDCU.64 UR66, c[0x0][0x398] ;  /* 0x00007300ff4277ac */ /* 0x000e220008000a00 */
[----:B------:R1:W-:Y:S02]  /*411a0*/  STL.64 [R1+0x1758], R16 ;  /* 0x0017581001007387 */ /* 0x0003e40000100a00 */
[----:B-1----:R-:W-:-:S02]  /*411b0*/  IMAD.MOV.U32 R16, RZ, RZ, R11 ;  /* 0x000000ffff107224 */ /* 0x002fc400078e000b */
[----:B--2---:R-:W-:-:S05]  /*411c0*/  IMAD.X R11, R27, 0x1, R4, P2 ;  /* 0x000000011b0b7824 */ /* 0x004fca00010e0604 */
[----:B------:R1:W-:Y:S04]  /*411d0*/  STL.64 [R1+0x5c8], R10 ;  /* 0x0005c80a01007387 */ /* 0x0003e80000100a00 */
[----:B-1----:R-:W2:Y:S04]  /*411e0*/  LDL.LU.64 R10, [R1+0x1970] ;  /* 0x00197000010a7983 */ /* 0x002ea80000300a00 */
[----:B--2---:R1:W-:Y:S02]  /*411f0*/  STL.64 [R1+0x1950], R10 ;  /* 0x0019500a01007387 */ /* 0x0043e40000100a00 */
[----:B-1----:R-:W-:-:S05]  /*41200*/  IMAD.MOV.U32 R10, RZ, RZ, R16 ;  /* 0x000000ffff0a7224 */ /* 0x002fca00078e0010 */
[----:B------:R1:W-:Y:S04]  /*41210*/  STL.64 [R1+0x1960], R10 ;  /* 0x0019600a01007387 */ /* 0x0003e80000100a00 */
[----:B-1----:R1:W2:Y:S01]  /*41220*/  LDL.64 R10, [R1+0x5c0] ;  /* 0x0005c000010a7983 */ /* 0x0022a20000100a00 */
[----:B------:R-:W-:Y:S02]  /*41230*/  SHF.R.S32.HI R28, RZ, 0x1f, R18 ;  /* 0x0000001fff1c7819 */ /* 0x000fe40000011412 */
[----:B------:R-:W-:Y:S01]  /*41240*/  IADD3 R16, P2, PT, R18, R3, RZ ;  /* 0x0000000312107210 */ /* 0x000fe20007f5e0ff */
[----:B------:R0:W-:Y:S04]  /*41250*/  STL.64 [R1+0x1968], R2 ;  /* 0x0019680201007387 */ /* 0x0001e80000100a00 */
[----:B------:R-:W-:Y:S01]  /*41260*/  STL [R1+0x5b8], R16 ;  /* 0x0005b81001007387 */ /* 0x000fe20000100800 */
[----:B0-----:R-:W-:-:S02]  /*41270*/  IMAD.MOV.U32 R3, RZ, RZ, R17 ;  /* 0x000000ffff037224 */ /* 0x001fc400078e0011 */
[C---:B------:R-:W-:Y:S02]  /*41280*/  IMAD.X R3, R28.reuse, 0x1, R4, P2 ;  /* 0x000000011c037824 */ /* 0x040fe400010e0604 */
[----:B--2---:R-:W-:Y:S02]  /*41290*/  IMAD.X R11, R28, 0x1, R2, P3 ;  /* 0x000000011c0b7824 */ /* 0x004fe400018e0602 */
[----:B------:R-:W-:-:S03]  /*412a0*/  IMAD.MOV.U32 R2, RZ, RZ, R16 ;  /* 0x000000ffff027224 */ /* 0x000fc600078e0010 */
[----:B------:R-:W-:Y:S04]  /*412b0*/  STL [R1+0x5c4], R11 ;  /* 0x0005c40b01007387 */ /* 0x000fe80000100800 */
[----:B------:R0:W-:Y:S04]  /*412c0*/  STL [R1+0x5bc], R3 ;  /* 0x0005bc0301007387 */ /* 0x0001e80000100800 */
[----:B0-----:R-:W2:Y:S01]  /*412d0*/  LDL.LU.64 R2, [R1+0x1968] ;  /* 0x0019680001027983 */ /* 0x001ea20000300a00 */
[----:B------:R-:W-:Y:S02]  /*412e0*/  VIADD R19, R17, UR68 ;  /* 0x0000004411137c36 */ /* 0x000fe40008000000 */
[----:B------:R-:W-:Y:S01]  /*412f0*/  IMAD.MOV.U32 R17, RZ, RZ, R6 ;  /* 0x000000ffff117224 */ /* 0x000fe200078e0006 */
[----:B------:R-:W-:-:S02]  /*41300*/  SHF.R.S32.HI R27, RZ, 0x1f, R23 ;  /* 0x0000001fff1b7819 */ /* 0x000fc40000011417 */
[-C--:B------:R-:W-:Y:S01]  /*41310*/  IADD3 R10, P3, PT, R23, R0.reuse, RZ ;  /* 0x00000000170a7210 */ /* 0x080fe20007f7e0ff */
[----:B------:R-:W-:Y:S01]  /*41320*/  IMAD.MOV.U32 R16, RZ, RZ, R7 ;  /* 0x000000ffff107224 */ /* 0x000fe200078e0007 */
[----:B------:R-:W-:Y:S02]  /*41330*/  SHF.R.S32.HI R18, RZ, 0x1f, R19 ;  /* 0x0000001fff127819 */ /* 0x000fe40000011413 */
[----:B------:R-:W-:Y:S01]  /*41340*/  IADD3 R6, P5, PT, R19, R0, RZ ;  /* 0x0000000013067210 */ /* 0x000fe20007fbe0ff */
[----:B------:R-:W-:Y:S01]  /*41350*/  IMAD.MOV.U32 R28, RZ, RZ, R22 ;  /* 0x000000ffff1c7224 */ /* 0x000fe200078e0016 */
[----:B------:R-:W0:Y:S03]  /*41360*/  LDCU.64 UR68, c[0x0][0x398] ;  /* 0x00007300ff4477ac */ /* 0x000e260008000a00 */
[--C-:B--2---:R-:W-:Y:S02]  /*41370*/  IMAD.X R7, R18, 0x1, R2.reuse, P5 ;  /* 0x0000000112077824 */ /* 0x104fe400028e0602 */
[----:B------:R-:W-:-:S03]  /*41380*/  IMAD.X R11, R27, 0x1, R2, P3 ;  /* 0x000000011b0b7824 */ /* 0x000fc600018e0602 */
[----:B------:R-:W-:Y:S04]  /*41390*/  STL.64 [R1+0xe60], R6 ;  /* 0x000e600601007387 */ /* 0x000fe80000100a00 */
[----:B------:R2:W-:Y:S04]  /*413a0*/  STL.64 [R1+0x5b0], R10 ;  /* 0x0005b00a01007387 */ /* 0x0005e80000100a00 */
[----:B--2---:R-:W2:Y:S01]  /*413b0*/  LDL.LU.64 R10, [R1+0x1960] ;  /* 0x00196000010a7983 */ /* 0x004ea20000300a00 */
[-C--:B------:R-:W-:Y:S02]  /*413c0*/  IADD3 R6, P5, PT, R19, R3.reuse, RZ ;  /* 0x0000000313067210 */ /* 0x080fe40007fbe0ff */
[----:B------:R-:W-:-:S03]  /*413d0*/  IADD3 R22, P2, PT, R23, R3, RZ ;  /* 0x0000000317167210 */ /* 0x000fc60007f5e0ff */
[----:B------:R-:W-:Y:S02]  /*413e0*/  IMAD.X R7, R18, 0x1, R4, P5 ;  /* 0x0000000112077824 */ /* 0x000fe400028e0604 */
[----:B------:R-:W-:Y:S02]  /*413f0*/  IMAD.MOV.U32 R18, RZ, RZ, R28 ;  /* 0x000000ffff127224 */ /* 0x000fe400078e001c */
[----:B------:R-:W-:Y:S01]  /*41400*/  IMAD.X R23, R27, 0x1, R4, P2 ;  /* 0x000000011b177824 */ /* 0x000fe200010e0604 */
[----:B------:R0:W-:Y:S04]  /*41410*/  STL.64 [R1+0xe28], R6 ;  /* 0x000e280601007387 */ /* 0x0001e80000100a00 */
[----:B0-----:R-:W3:Y:S01]  /*41420*/  LDL.LU.64 R6, [R1+0x1958] ;  /* 0x0019580001067983 */ /* 0x001ee20000300a00 */
[----:B--2---:R-:W-:Y:S01]  /*41430*/  IMAD.MOV.U32 R28, RZ, RZ, R10 ;  /* 0x000000ffff1c7224 */ /* 0x004fe200078e000a */
[----:B------:R-:W-:-:S05]  /*41440*/  IADD3 R10, P3, PT, R29, R0, RZ ;  /* 0x000000001d0a7210 */ /* 0x000fca0007f7e0ff */
[----:B------:R0:W-:Y:S04]  /*41450*/  STL [R1+0x5a0], R10 ;  /* 0x0005a00a01007387 */ /* 0x0001e80000100800 */
[----:B0-----:R-:W2:Y:S04]  /*41460*/  LDL.LU.64 R10, [R1+0x1950] ;  /* 0x00195000010a7983 */ /* 0x001ea80000300a00 */
[----:B------:R0:W-:Y:S04]  /*41470*/  STL.64 [R1+0x5a8], R22 ;  /* 0x0005a81601007387 */ /* 0x0001e80000100a00 */
[----:B0-----:R-:W2:Y:S01]  /*41480*/  LDL.LU.64 R22, [R1+0x1948] ;  /* 0x0019480001167983 */ /* 0x001ea20000300a00 */
[----:B------:R-:W-:-:S03]  /*41490*/  IMAD.MOV.U32 R27, RZ, RZ, R26 ;  /* 0x000000ffff1b7224 */ /* 0x000fc600078e001a */
[----:B------:R-:W4:Y:S04]  /*414a0*/  LDL.LU R26, [R1+0x1940] ;  /* 0x00194000011a7983 */ /* 0x000f280000300800 */
[----:B------:R2:W-:Y:S01]  /*414b0*/  STL.64 [R1+0x1930], R24 ;  /* 0x0019301801007387 */ /* 0x0005e20000100a00 */
[----:B---3--:R-:W-:Y:S02]  /*414c0*/  ISETP.LT.AND P5, PT, R21, UR42, !P4 ;  /* 0x0000002a15007c0c */ /* 0x008fe4000e7a1270 */
[----:B------:R-:W-:Y:S01]  /*414d0*/  SHF.R.S32.HI R19, RZ, 0x1f, R29 ;  /* 0x0000001fff137819 */ /* 0x000fe2000001141d */
[----:B------:R-:W0:Y:S01]  /*414e0*/  LDCU.64 UR42, c[0x0][0x398] ;  /* 0x00007300ff2a77ac */ /* 0x000e220008000a00 */
[----:B--2---:R-:W-:Y:S02]  /*414f0*/  IMAD.MOV.U32 R24, RZ, RZ, R22 ;  /* 0x000000ffff187224 */ /* 0x004fe400078e0016 */
[----:B------:R-:W-:Y:S01]  /*41500*/  IMAD.MOV.U32 R25, RZ, RZ, R23 ;  /* 0x000000ffff197224 */ /* 0x000fe200078e0017 */
[----:B------:R-:W2:Y:S04]  /*41510*/  LDL.LU R22, [R1+0x193c] ;  /* 0x00193c0001167983 */ /* 0x000ea80000300800 */
[----:B------:R-:W3:Y:S04]  /*41520*/  LDL.LU R23, [R1+0x1938] ;  /* 0x0019380001177983 */ /* 0x000ee80000300800 */
[----:B------:R0:W-:Y:S04]  /*41530*/  STL.64 [R1+0x1928], R20 ;  /* 0x0019281401007387 */ /* 0x0001e80000100a00 */
[----:B0-----:R1:W2:Y:S04]  /*41540*/  LDL.64 R20, [R1+0x5a0] ;  /* 0x0005a00001147983 */ /* 0x0012a80000100a00 */
[----:B----4-:R0:W-:Y:S02]  /*41550*/  STL [R1+0x1760], R26 ;  /* 0x0017601a01007387 */ /* 0x0101e40000100800 */
[----:B0-----:R-:W-:-:S02]  /*41560*/  IMAD.MOV.U32 R26, RZ, RZ, R25 ;  /* 0x000000ffff1a7224 */ /* 0x001fc400078e0019 */
[----:B------:R-:W4:Y:S04]  /*41570*/  LDL.LU R25, [R1+0x30] ;  /* 0x0000300001197983 */ /* 0x000f280000300800 */
[----:B------:R-:W-:Y:S01]  /*41580*/  STL [R1+0x1764], R29 ;  /* 0x0017641d01007387 */ /* 0x000fe20000100800 */
[----:B---3--:R-:W-:-:S04]  /*41590*/  LOP3.LUT R23, R23, 0xfffbffff, RZ, 0xc0, !PT ;  /* 0xfffbffff17177812 */ /* 0x008fc800078ec0ff */
[----:B------:R-:W-:-:S05]  /*415a0*/  @P5 LOP3.LUT R23, R23, 0x40000, RZ, 0xfc, !PT ;  /* 0x0004000017175812 */ /* 0x000fca00078efcff */
[----:B--2---:R0:W-:Y:S01]  /*415b0*/  STL.64 [R1+0x1768], R22 ;  /* 0x0017681601007387 */ /* 0x0041e20000100a00 */
[----:B------:R-:W-:-:S04]  /*415c0*/  IMAD.MOV.U32 R21, RZ, RZ, R24 ;  /* 0x000000ffff157224 */ /* 0x000fc800078e0018 */
[----:B0-----:R-:W-:Y:S02]  /*415d0*/  IMAD.MOV.U32 R23, RZ, RZ, R21 ;  /* 0x000000ffff177224 */ /* 0x001fe400078e0015 */
[----:B------:R-:W-:-:S05]  /*415e0*/  IMAD.X R21, R19, 0x1, R2, P3 ;  /* 0x0000000113157824 */ /* 0x000fca00018e0602 */
[----:B------:R-:W-:Y:S04]  /*415f0*/  STL [R1+0x5a4], R21 ;  /* 0x0005a41501007387 */ /* 0x000fe80000100800 */
[----:B------:R0:W-:Y:S04]  /*41600*/  STL.64 [R1+0x1910], R6 ;  /* 0x0019100601007387 */ /* 0x0001e80000100a00 */
[----:B0-----:R-:W2:Y:S04]  /*41610*/  LDL.LU R6, [R1+0x8] ;  /* 0x0000080001067983 */ /* 0x001ea80000300800 */
[----:B------:R0:W-:Y:S04]  /*41620*/  STL.64 [R1+0x1918], R10 ;  /* 0x0019180a01007387 */ /* 0x0001e80000100a00 */
[----:B0-----:R-:W3:Y:S01]  /*41630*/  LDL.LU R11, [R1+0xc] ;  /* 0x00000c00010b7983 */ /* 0x001ee20000300800 */
[----:B------:R-:W-:Y:S01]  /*41640*/  IADD3 R24, P2, PT, R29, R3, RZ ;  /* 0x000000031d187210 */ /* 0x000fe20007f5e0ff */
[----:B------:R-:W-:-:S02]  /*41650*/  IMAD.MOV.U32 R29, RZ, RZ, R18 ;  /* 0x000000ffff1d7224 */ /* 0x000fc400078e0012 */
[----:B----4-:R-:W-:Y:S02]  /*41660*/  IMAD.MOV.U32 R22, RZ, RZ, R25 ;  /* 0x000000ffff167224 */ /* 0x010fe400078e0019 */
[----:B------:R-:W-:Y:S01]  /*41670*/  IMAD.X R25, R19, 0x1, R4, P2 ;  /* 0x0000000113197824 */ /* 0x000fe200010e0604 */
[----:B------:R-:W-:Y:S04]  /*41680*/  STL.64 [R1+0x1920], R28 ;  /* 0x0019201c01007387 */ /* 0x000fe80000100a00 */
[----:B------:R0:W-:Y:S04]  /*41690*/  STL.64 [R1+0x588], R24 ;  /* 0x0005881801007387 */ /* 0x0001e80000100a00 */
[----:B0-----:R-:W4:Y:S01]  /*416a0*/  LDL.LU.64 R24, [R1+0x1930] ;  /* 0x0019300001187983 */ /* 0x001f220000300a00 */
[----:B--2---:R-:W-:-:S02]  /*416b0*/  SHF.R.S32.HI R19, RZ, 0x1f, R6 ;  /* 0x0000001fff137819 */ /* 0x004fc40000011406 */
[----:B---3--:R-:W-:Y:S02]  /*416c0*/  SHF.R.S32.HI R18, RZ, 0x1f, R11 ;  /* 0x0000001fff127819 */ /* 0x008fe4000001140b */
[C---:B------:R-:W-:Y:S02]  /*416d0*/  IADD3 R20, P3, PT, R11.reuse, R0, RZ ;  /* 0x000000000b147210 */ /* 0x040fe40007f7e0ff */
[----:B------:R-:W-:-:S03]  /*416e0*/  IADD3 R10, P2, PT, R11, R3, RZ ;  /* 0x000000030b0a7210 */ /* 0x000fc60007f5e0ff */
[----:B------:R-:W-:Y:S01]  /*416f0*/  IMAD.X R21, R18, 0x1, R2, P3 ;  /* 0x0000000112157824 */ /* 0x000fe200018e0602 */
[----:B------:R-:W-:Y:S01]  /*41700*/  IADD3 R28, P3, PT, R6, R0, RZ ;  /* 0x00000000061c7210 */ /* 0x000fe20007f7e0ff */
[----:B------:R-:W-:Y:S01]  /*41710*/  IMAD.X R11, R18, 0x1, R4, P2 ;  /* 0x00000001120b7824 */ /* 0x000fe200010e0604 */
[----:B------:R-:W-:Y:S02]  /*41720*/  IADD3 R6, P2, PT, R6, R3, RZ ;  /* 0x0000000306067210 */ /* 0x000fe40007f5e0ff */
[----:B------:R0:W-:Y:S04]  /*41730*/  STL.64 [R1+0x580], R20 ;  /* 0x0005801401007387 */ /* 0x0001e80000100a00 */
[----:B0-----:R-:W2:Y:S04]  /*41740*/  LDL.LU.64 R20, [R1+0x1928] ;  /* 0x0019280001147983 */ /* 0x001ea80000300a00 */
[----:B------:R0:W-:Y:S04]  /*41750*/  STL [R1+0x528], R28 ;  /* 0x0005281c01007387 */ /* 0x0001e80000100800 */
[----:B0-----:R-:W3:Y:S04]  /*41760*/  LDL.LU.64 R28, [R1+0x1920] ;  /* 0x00192000011c7983 */ /* 0x001ee80000300a00 */
[----:B------:R0:W-:Y:S04]  /*41770*/  STL.64 [R1+0x530], R10 ;  /* 0x0005300a01007387 */ /* 0x0001e80000100a00 */
[----:B0-----:R-:W2:Y:S04]  /*41780*/  LDL.LU.64 R10, [R1+0x1918] ;  /* 0x00191800010a7983 */ /* 0x001ea80000300a00 */
[----:B------:R0:W-:Y:S04]  /*41790*/  STL [R1+0x390], R6 ;  /* 0x0003900601007387 */ /* 0x0001e80000100800 */
[----:B0-----:R-:W2:Y:S04]  /*417a0*/  LDL.LU.64 R6, [R1+0x1910] ;  /* 0x0019100001067983 */ /* 0x001ea80000300a00 */
[----:B--2---:R0:W-:Y:S04]  /*417b0*/  STL.64 [R1+0x1908], R6 ;  /* 0x0019080601007387 */ /* 0x0041e80000100a00 */
[----:B0-----:R1:W2:Y:S04]  /*417c0*/  LDL.64 R6, [R1+0x390] ;  /* 0x0003900001067983 */ /* 0x0012a80000100a00 */
[----:B------:R0:W-:Y:S04]  /*417d0*/  STL.64 [R1+0x1900], R10 ;  /* 0x0019000a01007387 */ /* 0x0001e80000100a00 */
[----:B0-----:R1:W2:Y:S02]  /*417e0*/  LDL.64 R10, [R1+0x528] ;  /* 0x00052800010a7983 */ /* 0x0012a40000100a00 */
[----:B--2---:R-:W-:-:S05]  /*417f0*/  IMAD.X R11, R19, 0x1, R2, P3 ;  /* 0x00000001130b7824 */ /* 0x004fca00018e0602 */
[----:B------:R-:W-:Y:S04]  /*41800*/  STL [R1+0x52c], R11 ;  /* 0x00052c0b01007387 */ /* 0x000fe80000100800 */
[----:B----4-:R0:W-:Y:S04]  /*41810*/  STL.64 [R1+0x18e8], R24 ;  /* 0x0018e81801007387 */ /* 0x0101e80000100a00 */
[----:B0-----:R-:W2:Y:S04]  /*41820*/  LDL.LU R24, [R1+0x14] ;  /* 0x0000140001187983 */ /* 0x001ea80000300800 */
[----:B------:R0:W-:Y:S04]  /*41830*/  STL.64 [R1+0x18f0], R20 ;  /* 0x0018f01401007387 */ /* 0x0001e80000100a00 */
[----:B0-----:R-:W4:Y:S01]  /*41840*/  LDL.LU R21, [R1+0x4] ;  /* 0x0000040001157983 */ /* 0x001f220000300800 */
[----:B------:R-:W-:-:S03]  /*41850*/  IMAD.X R7, R19, 0x1, R4, P2 ;  /* 0x0000000113077824 */ /* 0x000fc600010e0604 */
[----:B------:R-:W-:Y:S04]  /*41860*/  STL.64 [R1+0x18f8], R22 ;  /* 0x0018f81601007387 */ /* 0x000fe80000100a00 */
[----:B------:R0:W-:Y:S04]  /*41870*/  STL [R1+0x394], R7 ;  /* 0x0003940701007387 */ /* 0x0001e80000100800 */
[----:B0-----:R-:W3:Y:S01]  /*41880*/  LDL.LU.64 R6, [R1+0x1908] ;  /* 0x0019080001067983 */ /* 0x001ee20000300a00 */
[----:B--2---:R-:W-:Y:S02]  /*41890*/  SHF.R.S32.HI R19, RZ, 0x1f, R24 ;  /* 0x0000001fff137819 */ /* 0x004fe40000011418 */
[----:B----4-:R-:W-:-:S02]  /*418a0*/  SHF.R.S32.HI R18, RZ, 0x1f, R21 ;  /* 0x0000001fff127819 */ /* 0x010fc40000011415 */
        /* <DEDUP_REMOVED lines=9> */
[----:B0-----:R-:W4:Y:S04]  /*41940*/  LDL.LU.64 R22, [R1+0x18f8] ;  /* 0x0018f80001167983 */ /* 0x001f280000300a00 */
[----:B------:R0:W-:Y:S04]  /*41950*/  STL.64 [R1+0x388], R20 ;  /* 0x0003881401007387 */ /* 0x0001e80000100a00 */
[----:B0-----:R-:W2:Y:S04]  /*41960*/  LDL.LU.64 R20, [R1+0x18f0] ;  /* 0x0018f00001147983 */ /* 0x001ea80000300a00 */
[----:B------:R0:W-:Y:S04]  /*41970*/  STL [R1+0x380], R24 ;  /* 0x0003801801007387 */ /* 0x0001e80000100800 */
[----:B0-----:R-:W2:Y:S04]  /*41980*/  LDL.LU.64 R24, [R1+0x18e8] ;  /* 0x0018e80001187983 */ /* 0x001ea80000300a00 */
[----:B--2---:R0:W-:Y:S04]  /*41990*/  STL.64 [R1+0x18e0], R24 ;  /* 0x0018e01801007387 */ /* 0x0041e80000100a00 */
[----:B0-----:R1:W2:Y:S04]  /*419a0*/  LDL.64 R24, [R1+0x380] ;  /* 0x0003800001187983 */ /* 0x0012a80000100a00 */
[----:B------:R0:W-:Y:S04]  /*419b0*/  STL.64 [R1+0x18d0], R20 ;  /* 0x0018d01401007387 */ /* 0x0001e80000100a00 */
[----:B0-----:R1:W2:Y:S04]  /*419c0*/  LDL.64 R20, [R1+0x4e0] ;  /* 0x0004e00001147983 */ /* 0x0012a80000100a00 */
[----:B---3--:R0:W-:Y:S04]  /*419d0*/  STL [R1+0x18d8], R7 ;  /* 0x0018d80701007387 */ /* 0x0081e80000100800 */
[----:B0-----:R-:W3:Y:S01]  /*419e0*/  LDL.LU R7, [R1+0x10] ;  /* 0x0000100001077983 */ /* 0x001ee20000300800 */
[----:B--2---:R-:W-:-:S05]  /*419f0*/  IMAD.X R21, R19, 0x1, R2, P3 ;  /* 0x0000000113157824 */ /* 0x004fca00018e0602 */
[----:B------:R-:W-:Y:S04]  /*41a00*/  STL [R1+0x4e4], R21 ;  /* 0x0004e41501007387 */ /* 0x000fe80000100800 */
[----:B------:R0:W-:Y:S04]  /*41a10*/  STL.64 [R1+0x18b8], R10 ;  /* 0x0018b80a01007387 */ /* 0x0001e80000100a00 */
[----:B0-----:R-:W2:Y:S01]  /*41a20*/  LDL.LU R10, [R1+0x20] ;  /* 0x00002000010a7983 */ /* 0x001ea20000300800 */
[----:B------:R-:W-:Y:S01]  /*41a30*/  IMAD.X R25, R19, 0x1, R4, P2 ;  /* 0x0000000113197824 */ /* 0x000fe200010e0604 */
[----:B---3--:R-:W-:-:S02]  /*41a40*/  SHF.R.S32.HI R18, RZ, 0x1f, R7 ;  /* 0x0000001fff127819 */ /* 0x008fc40000011407 */
[C---:B------:R-:W-:Y:S02]  /*41a50*/  IADD3 R20, P3, PT, R7.reuse, R0, RZ ;  /* 0x0000000007147210 */ /* 0x040fe40007f7e0ff */
[----:B------:R0:W-:Y:S03]  /*41a60*/  STL [R1+0x384], R25 ;  /* 0x0003841901007387 */ /* 0x0001e60000100800 */
[----:B------:R-:W-:Y:S01]  /*41a70*/  IMAD.X R21, R18, 0x1, R2, P3 ;  /* 0x0000000112157824 */ /* 0x000fe200018e0602 */
[----:B0-----:R-:W3:Y:S04]  /*41a80*/  LDL.LU.64 R24, [R1+0x18e0] ;  /* 0x0018e00001187983 */ /* 0x001ee80000300a00 */
[----:B------:R-:W-:Y:S04]  /*41a90*/  STL.64 [R1+0x18c8], R4 ;  /* 0x0018c80401007387 */ /* 0x000fe80000100a00 */
[----:B------:R0:W-:Y:S02]  /*41aa0*/  STL.64 [R1+0x18c0], R14 ;  /* 0x0018c00e01007387 */ /* 0x0001e40000100a00 */
[----:B0-----:R-:W-:-:S02]  /*41ab0*/  IADD3 R14, P2, PT, R7, R3, RZ ;  /* 0x00000003070e7210 */ /* 0x001fc40007f5e0ff */
[----:B------:R-:W3:Y:S04]  /*41ac0*/  LDL.LU R7, [R1+0x18d8] ;  /* 0x0018d80001077983 */ /* 0x000ee80000300800 */
[----:B------:R0:W-:Y:S04]  /*41ad0*/  STL.64 [R1+0x4d8], R20 ;  /* 0x0004d81401007387 */ /* 0x0001e80000100a00 */
[----:B0-----:R-:W3:Y:S01]  /*41ae0*/  LDL.LU.64 R20, [R1+0x18d0] ;  /* 0x0018d00001147983 */ /* 0x001ee20000300a00 */
[----:B--2---:R-:W-:-:S05]  /*41af0*/  IADD3 R4, P3, PT, R10, R0, RZ ;  /* 0x000000000a047210 */ /* 0x004fca0007f7e0ff */
        /* <DEDUP_REMOVED lines=9> */
[----:B--2---:R0:W-:Y:S04]  /*41b90*/  STL.64 [R1+0x18a0], R10 ;  /* 0x0018a00a01007387 */ /* 0x0041e80000100a00 */
[----:B0-----:R1:W2:Y:S04]  /*41ba0*/  LDL.64 R10, [R1+0x4d0] ;  /* 0x0004d000010a7983 */ /* 0x0012a80000100a00 */
[----:B------:R0:W-:Y:S01]  /*41bb0*/  STL.64 [R1+0x18b0], R2 ;  /* 0x0018b00201007387 */ /* 0x0001e20000100a00 */
[----:B--2---:R-:W-:-:S03]  /*41bc0*/  IMAD.X R11, R19, 0x1, R2, P3 ;  /* 0x00000001130b7824 */ /* 0x004fc600018e0602 */
[----:B0-----:R1:W4:Y:S04]  /*41bd0*/  LDL.64 R2, [R1+0x370] ;  /* 0x0003700001027983 */ /* 0x0013280000100a00 */
[----:B------:R-:W-:Y:S04]  /*41be0*/  STL [R1+0x4d4], R11 ;  /* 0x0004d40b01007387 */ /* 0x000fe80000100800 */
[----:B------:R0:W-:Y:S04]  /*41bf0*/  STL.64 [R1+0x18a8], R16 ;  /* 0x0018a81001007387 */ /* 0x0001e80000100a00 */
[----:B0-----:R-:W2:Y:S01]  /*41c00*/  LDL.LU R16, [R1+0x1c] ;  /* 0x00001c0001107983 */ /* 0x001ea20000300800 */
[----:B----4-:R-:W-:-:S02]  /*41c10*/  IMAD.MOV.U32 R3, RZ, RZ, R22 ;  /* 0x000000ffff037224 */ /* 0x010fc400078e0016 */
[----:B------:R-:W-:Y:S02]  /*41c20*/  IMAD.MOV.U32 R22, RZ, RZ, R23 ;  /* 0x000000ffff167224 */ /* 0x000fe400078e0017 */
[----:B------:R-:W-:Y:S02]  /*41c30*/  IMAD.MOV.U32 R11, RZ, RZ, R3 ;  /* 0x000000ffff0b7224 */ /* 0x000fe400078e0003 */
[----:B------:R-:W-:Y:S02]  /*41c40*/  IMAD.X R3, R19, 0x1, R4, P2 ;  /* 0x0000000113037824 */ /* 0x000fe400010e0604 */
[----:B---3--:R-:W-:Y:S02]  /*41c50*/  IMAD.MOV.U32 R23, RZ, RZ, R7 ;  /* 0x000000ffff177224 */ /* 0x008fe400078e0007 */
[----:B------:R-:W-:Y:S02]  /*41c60*/  IMAD.MOV.U32 R7, RZ, RZ, R5 ;  /* 0x000000ffff077224 */ /* 0x000fe400078e0005 */
[----:B------:R-:W3:Y:S04]  /*41c70*/  LDL.LU R5, [R1+0x28] ;  /* 0x0000280001057983 */ /* 0x000ee80000300800 */
[----:B------:R0:W-:Y:S04]  /*41c80*/  STL [R1+0x374], R3 ;  /* 0x0003740301007387 */ /* 0x0001e80000100800 */
[----:B0-----:R-:W4:Y:S01]  /*41c90*/  LDL.LU.64 R2, [R1+0x18b0] ;  /* 0x0018b00001027983 */ /* 0x001f220000300a00 */
[----:B--2---:R-:W-:-:S02]  /*41ca0*/  SHF.R.S32.HI R18, RZ, 0x1f, R16 ;  /* 0x0000001fff127819 */ /* 0x004fc40000011410 */
[C---:B------:R-:W-:Y:S01]  /*41cb0*/  IADD3 R10, P3, PT, R16.reuse, R0, RZ ;  /* 0x00000000100a7210 */ /* 0x040fe20007f7e0ff */
[----:B------:R-:W-:Y:S01]  /*41cc0*/  IMAD.MOV.U32 R19, RZ, RZ, R11 ;  /* 0x000000ffff137224 */ /* 0x000fe200078e000b */
[----:B----4-:R-:W-:-:S03]  /*41cd0*/  IADD3 R16, P2, PT, R16, R3, RZ ;  /* 0x0000000310107210 */ /* 0x010fc60007f5e0ff */
[----:B------:R-:W-:Y:S02]  /*41ce0*/  IMAD.X R11, R18, 0x1, R2, P3 ;  /* 0x00000001120b7824 */ /* 0x000fe400018e0602 */
[----:B------:R0:W-:Y:S04]  /*41cf0*/  STL [R1+0x368], R16 ;  /* 0x0003681001007387 */ /* 0x0001e80000100800 */
[----:B0-----:R-:W2:Y:S04]  /*41d00*/  LDL.LU.64 R16, [R1+0x18a8] ;  /* 0x0018a80001107983 */ /* 0x001ea80000300a00 */
[----:B------:R0:W-:Y:S04]  /*41d10*/  STL.64 [R1+0x4c8], R10 ;  /* 0x0004c80a01007387 */ /* 0x0001e80000100a00 */
[----:B0-----:R-:W4:Y:S04]  /*41d20*/  LDL.LU.64 R10, [R1+0x18a0] ;  /* 0x0018a000010a7983 */ /* 0x001f280000300a00 */
[----:B------:R0:W-:Y:S04]  /*41d30*/  STL.64 [R1+0x1898], R2 ;  /* 0x0018980201007387 */ /* 0x0001e80000100a00 */
[----:B0-----:R1:W2:Y:S04]  /*41d40*/  LDL.64 R2, [R1+0x368] ;  /* 0x0003680001027983 */ /* 0x0012a80000100a00 */
[----:B----4-:R0:W-:Y:S04]  /*41d50*/  STL.64 [R1+0x1890], R10 ;  /* 0x0018900a01007387 */ /* 0x0101e80000100a00 */
[----:B0-----:R-:W4:Y:S01]  /*41d60*/  LDL.LU R11, [R1+0x18] ;  /* 0x00001800010b7983 */ /* 0x001f220000300800 */
[----:B--2---:R-:W-:-:S03]  /*41d70*/  IMAD.MOV.U32 R3, RZ, RZ, R19 ;  /* 0x000000ffff037224 */ /* 0x004fc600078e0013 */
[----:B------:R0:W-:Y:S02]  /*41d80*/  STL.64 [R1+0x1880], R26 ;  /* 0x0018801a01007387 */ /* 0x0001e40000100a00 */
[----:B0-----:R-:W-:Y:S02]  /*41d90*/  IMAD.MOV.U32 R27, RZ, RZ, R3 ;  /* 0x000000ffff1b7224 */ /* 0x001fe400078e0003 */
[----:B------:R-:W-:-:S05]  /*41da0*/  IMAD.X R3, R18, 0x1, R4, P2 ;  /* 0x0000000112037824 */ /* 0x000fca00010e0604 */
[----:B------:R0:W-:Y:S04]  /*41db0*/  STL [R1+0x36c], R3 ;  /* 0x00036c0301007387 */ /* 0x0001e80000100800 */
[----:B0-----:R-:W2:Y:S01]  /*41dc0*/  LDL.LU.64 R2, [R1+0x1898] ;  /* 0x0018980001027983 */ /* 0x001ea20000300a00 */
[----:B----4-:R-:W-:Y:S02]  /*41dd0*/  SHF.R.S32.HI R19, RZ, 0x1f, R11 ;  /* 0x0000001fff137819 */ /* 0x010fe4000001140b */
[C---:B------:R-:W-:Y:S02]  /*41de0*/  IADD3 R26, P3, PT, R11.reuse, R0, RZ ;  /* 0x000000000b1a7210 */ /* 0x040fe40007f7e0ff */
[----:B--2---:R-:W-:Y:S01]  /*41df0*/  IADD3 R10, P2, PT, R11, R3, RZ ;  /* 0x000000030b0a7210 */ /* 0x004fe20007f5e0ff */
[----:B------:R-:W-:-:S02]  /*41e00*/  IMAD.MOV.U32 R11, RZ, RZ, R27 ;  /* 0x000000ffff0b7224 */ /* 0x000fc400078e001b */
[----:B------:R-:W-:-:S05]  /*41e10*/  IMAD.X R27, R19, 0x1, R2, P3 ;  /* 0x00000001131b7824 */ /* 0x000fca00018e0602 */
[----:B------:R0:W-:Y:S02]  /*41e20*/  STL.64 [R1+0x4c0], R26 ;  /* 0x0004c01a01007387 */ /* 0x0001e40000100a00 */
[----:B0-----:R-:W-:Y:S02]  /*41e30*/  IMAD.MOV.U32 R27, RZ, RZ, R11 ;  /* 0x000000ffff1b7224 */ /* 0x001fe400078e000b */
[----:B------:R-:W-:-:S05]  /*41e40*/  IMAD.X R11, R19, 0x1, R4, P2 ;  /* 0x00000001130b7824 */ /* 0x000fca00010e0604 */
[----:B------:R0:W-:Y:S04]  /*41e50*/  STL.64 [R1+0x360], R10 ;  /* 0x0003600a01007387 */ /* 0x0001e80000100a00 */
[----:B0-----:R-:W2:Y:S01]  /*41e60*/  LDL.LU.64 R10, [R1+0x1890] ;  /* 0x00189000010a7983 */ /* 0x001ea20000300a00 */
[----:B---3--:R-:W-:Y:S02]  /*41e70*/  SHF.R.S32.HI R18, RZ, 0x1f, R5 ;  /* 0x0000001fff127819 */ /* 0x008fe40000011405 */
[----:B------:R-:W-:Y:S01]  /*41e80*/  IADD3 R26, P3, PT, R5, R0, RZ ;  /* 0x00000000051a7210 */ /* 0x000fe20007f7e0ff */
[----:B--2---:R0:W-:Y:S02]  /*41e90*/  STL.64 [R1+0x1878], R10 ;  /* 0x0018780a01007387 */ /* 0x0041e40000100a00 */
[----:B0-----:R-:W-:-:S02]  /*41ea0*/  IMAD.MOV.U32 R11, RZ, RZ, R27 ;  /* 0x000000ffff0b7224 */ /* 0x001fc400078e001b */
[----:B------:R-:W-:Y:S01]  /*41eb0*/  IMAD.X R27, R18, 0x1, R2, P3 ;  /* 0x00000001121b7824 */ /* 0x000fe200018e0602 */
[----:B------:R-:W-:Y:S02]  /*41ec0*/  IADD3 R10, P2, PT, R5, R3, RZ ;  /* 0x00000003050a7210 */ /* 0x000fe40007f5e0ff */
[----:B------:R-:W2:Y:S04]  /*41ed0*/  LDL.LU R5, [R1+0x1888] ;  /* 0x0018880001057983 */ /* 0x000ea80000300800 */
[----:B------:R0:W-:Y:S04]  /*41ee0*/  STL.64 [R1+0x4b8], R26 ;  /* 0x0004b81a01007387 */ /* 0x0001e80000100a00 */
[----:B0-----:R-:W3:Y:S04]  /*41ef0*/  LDL.LU.64 R26, [R1+0x1880] ;  /* 0x00188000011a7983 */ /* 0x001ee80000300a00 */
[----:B------:R0:W-:Y:S04]  /*41f00*/  STL.64 [R1+0x1870], R6 ;  /* 0x0018700601007387 */ /* 0x0001e80000100a00 */
[----:B0-----:R-:W4:Y:S04]  /*41f10*/  LDL.LU R7, [R1+0x24] ;  /* 0x0000240001077983 */ /* 0x001f280000300800 */
[----:B------:R0:W-:Y:S02]  /*41f20*/  STL.64 [R1+0x1868], R20 ;  /* 0x0018681401007387 */ /* 0x0001e40000100a00 */
[----:B0-----:R-:W-:-:S02]  /*41f30*/  IMAD.MOV.U32 R21, RZ, RZ, R11 ;  /* 0x000000ffff157224 */ /* 0x001fc400078e000b */
[----:B------:R-:W-:-:S05]  /*41f40*/  IMAD.X R11, R18, 0x1, R4, P2 ;  /* 0x00000001120b7824 */ /* 0x000fca00010e0604 */
[----:B------:R0:W-:Y:S04]  /*41f50*/  STL.64 [R1+0x358], R10 ;  /* 0x0003580a01007387 */ /* 0x0001e80000100a00 */
[----:B0-----:R-:W2:Y:S01]  /*41f60*/  LDL.LU.64 R10, [R1+0x1878] ;  /* 0x00187800010a7983 */ /* 0x001ea20000300a00 */
[----:B----4-:R-:W-:Y:S02]  /*41f70*/  SHF.R.S32.HI R19, RZ, 0x1f, R7 ;  /* 0x0000001fff137819 */ /* 0x010fe40000011407 */
[C---:B------:R-:W-:Y:S02]  /*41f80*/  IADD3 R20, P3, PT, R7.reuse, R0, RZ ;  /* 0x0000000007147210 */ /* 0x040fe40007f7e0ff */
[----:B------:R-:W-:Y:S01]  /*41f90*/  IADD3 R6, P2, PT, R7, R3, RZ ;  /* 0x0000000307067210 */ /* 0x000fe20007f5e0ff */
[----:B------:R-:W-:-:S02]  /*41fa0*/  IMAD.MOV.U32 R7, RZ, RZ, R21 ;  /* 0x000000ffff077224 */ /* 0x000fc400078e0015 */
[----:B------:R-:W-:Y:S01]  /*41fb0*/  IMAD.X R21, R19, 0x1, R2, P3 ;  /* 0x0000000113157824 */ /* 0x000fe200018e0602 */
[----:B--2---:R0:W-:Y:S04]  /*41fc0*/  STL.64 [R1+0x1860], R10 ;  /* 0x0018600a01007387 */ /* 0x0041e80000100a00 */
[----:B------:R2:W-:Y:S04]  /*41fd0*/  STL.64 [R1+0x4b0], R20 ;  /* 0x0004b01401007387 */ /* 0x0005e80000100a00 */
[----:B0-----:R-:W4:Y:S01]  /*41fe0*/  LDL.LU R11, [R1+0x34] ;  /* 0x00003400010b7983 */ /* 0x001f220000300800 */
[----:B--2---:R-:W-:-:S02]  /*41ff0*/  IMAD.MOV.U32 R21, RZ, RZ, R7 ;  /* 0x000000ffff157224 */ /* 0x004fc400078e0007 */
[----:B------:R-:W-:-:S05]  /*42000*/  IMAD.X R7, R19, 0x1, R4, P2 ;  /* 0x0000000113077824 */ /* 0x000fca00010e0604 */
[----:B------:R0:W-:Y:S04]  /*42010*/  STL.64 [R1+0x350], R6 ;  /* 0x0003500601007387 */ /* 0x0001e80000100a00 */
[----:B0-----:R-:W2:Y:S01]  /*42020*/  LDL.LU.64 R6, [R1+0x1870] ;  /* 0x0018700001067983 */ /* 0x001ea20000300a00 */
[----:B----4-:R-:W-:Y:S02]  /*42030*/  SHF.R.S32.HI R18, RZ, 0x1f, R11 ;  /* 0x0000001fff127819 */ /* 0x010fe4000001140b */
[C---:B------:R-:W-:Y:S02]  /*42040*/  IADD3 R20, P3, PT, R11.reuse, R0, RZ ;  /* 0x000000000b147210 */ /* 0x040fe40007f7e0ff */
[----:B------:R-:W-:Y:S01]  /*42050*/  IADD3 R10, P2, PT, R11, R3, RZ ;  /* 0x000000030b0a7210 */ /* 0x000fe20007f5e0ff */
[----:B------:R-:W-:-:S02]  /*42060*/  IMAD.MOV.U32 R11, RZ, RZ, R21 ;  /* 0x000000ffff0b7224 */ /* 0x000fc400078e0015 */
[----:B------:R-:W-:-:S05]  /*42070*/  IMAD.X R21, R18, 0x1, R2, P3 ;  /* 0x0000000112157824 */ /* 0x000fca00018e0602 */
[----:B------:R0:W-:Y:S04]  /*42080*/  STL.64 [R1+0x4a8], R20 ;  /* 0x0004a81401007387 */ /* 0x0001e80000100a00 */
[----:B0-----:R-:W4:Y:S01]  /*42090*/  LDL.LU.64 R20, [R1+0x1868] ;  /* 0x0018680001147983 */ /* 0x001f220000300a00 */
[----:B------:R-:W-:-:S03]  /*420a0*/  SHF.R.S32.HI R19, RZ, 0x1f, R11 ;  /* 0x0000001fff137819 */ /* 0x000fc6000001140b */
[----:B----4-:R0:W-:Y:S02]  /*420b0*/  STL.64 [R1+0x1850], R20 ;  /* 0x0018501401007387 */ /* 0x0101e40000100a00 */
[----:B0-----:R-:W-:Y:S01]  /*420c0*/  IADD3 R20, P3, PT, R11, R0, RZ ;  /* 0x000000000b147210 */ /* 0x001fe20007f7e0ff */
[----:B------:R-:W-:Y:S02]  /*420d0*/  IMAD.MOV.U32 R21, RZ, RZ, R11 ;  /* 0x000000ffff157224 */ /* 0x000fe400078e000b */
[----:B------:R-:W-:-:S05]  /*420e0*/  IMAD.X R11, R18, 0x1, R4, P2 ;  /* 0x00000001120b7824 */ /* 0x000fca00010e0604 */
[----:B------:R0:W-:Y:S04]  /*420f0*/  STL.64 [R1+0x348], R10 ;  /* 0x0003480a01007387 */ /* 0x0001e80000100a00 */
[----:B0-----:R-:W4:Y:S04]  /*42100*/  LDL.LU.64 R10, [R1+0x1860] ;  /* 0x00186000010a7983 */ /* 0x001f280000300a00 */
[----:B----4-:R0:W-:Y:S02]  /*42110*/  STL.64 [R1+0x1858], R10 ;  /* 0x0018580a01007387 */ /* 0x0101e40000100a00 */
[----:B0-----:R-:W-:Y:S01]  /*42120*/  IADD3 R10, P2, PT, R21, R3, RZ ;  /* 0x00000003150a7210 */ /* 0x001fe20007f5e0ff */
[----:B------:R-:W-:-:S05]  /*42130*/  IMAD.X R21, R19, 0x1, R2, P3 ;  /* 0x0000000113157824 */ /* 0x000fca00018e0602 */
[----:B------:R-:W-:Y:S04]  /*42140*/  STL.64 [R1+0x4a0], R20 ;  /* 0x0004a01401007387 */ /* 0x000fe80000100a00 */
[----:B------:R0:W-:Y:S04]  /*42150*/  STL.64 [R1+0x1848], R16 ;  /* 0x0018481001007387 */ /* 0x0001e80000100a00 */
[----:B0-----:R-:W4:Y:S01]  /*42160*/  LDL.LU R17, [R1+0x2c] ;  /* 0x00002c0001117983 */ /* 0x001f220000300800 */
[----:B------:R-:W-:-:S05]  /*42170*/  IMAD.X R11, R19, 0x1, R4, P2 ;  /* 0x00000001130b7824 */ /* 0x000fca00010e0604 */
[----:B------:R0:W-:Y:S04]  /*42180*/  STL.64 [R1+0x340], R10 ;  /* 0x0003400a01007387 */ /* 0x0001e80000100a00 */
[----:B0-----:R-:W2:Y:S01]  /*42190*/  LDL.LU.64 R10, [R1+0x1858] ;  /* 0x00185800010a7983 */ /* 0x001ea20000300a00 */
[----:B----4-:R-:W-:Y:S02]  /*421a0*/  SHF.R.S32.HI R18, RZ, 0x1f, R17 ;  /* 0x0000001fff127819 */ /* 0x010fe40000011411 */
[----:B------:R-:W-:-:S05]  /*421b0*/  IADD3 R20, P3, PT, R17, R0, RZ ;  /* 0x0000000011147210 */ /* 0x000fca0007f7e0ff */
[----:B------:R-:W-:-:S05]  /*421c0*/  IMAD.X R21, R18, 0x1, R2, P3 ;  /* 0x0000000112157824 */ /* 0x000fca00018e0602 */
[----:B------:R0:W-:Y:S04]  /*421d0*/  STL.64 [R1+0x498], R20 ;  /* 0x0004981401007387 */ /* 0x0001e80000100a00 */
[----:B0-----:R-:W4:Y:S01]  /*421e0*/  LDL.LU.64 R20, [R1+0x1850] ;  /* 0x0018500001147983 */ /* 0x001f220000300a00 */
[----:B------:R-:W-:-:S03]  /*421f0*/  IADD3 R16, P2, PT, R17, R3, RZ ;  /* 0x0000000311107210 */ /* 0x000fc60007f5e0ff */
[----:B----4-:R0:W-:Y:S04]  /*42200*/  STL.64 [R1+0x1840], R20 ;  /* 0x0018401401007387 */ /* 0x0101e80000100a00 */
[----:B0-----:R-:W4:Y:S04]  /*42210*/  LDL.LU R21, [R1+0x3c] ;  /* 0x00003c0001157983 */ /* 0x001f280000300800 */
[----:B--2---:R-:W-:Y:S01]  /*42220*/  STL.64 [R1+0x1838], R10 ;  /* 0x0018380a01007387 */ /* 0x004fe20000100a00 */
[----:B------:R-:W-:-:S05]  /*42230*/  IMAD.X R17, R18, 0x1, R4, P2 ;  /* 0x0000000112117824 */ /* 0x000fca00010e0604 */
[----:B------:R0:W-:Y:S04]  /*42240*/  STL.64 [R1+0x338], R16 ;  /* 0x0003381001007387 */ /* 0x0001e80000100a00 */
[----:B0-----:R-:W2:Y:S01]  /*42250*/  LDL.LU.64 R16, [R1+0x1848] ;  /* 0x0018480001107983 */ /* 0x001ea20000300a00 */
[----:B----4-:R-:W-:Y:S02]  /*42260*/  SHF.R.S32.HI R19, RZ, 0x1f, R21 ;  /* 0x0000001fff137819 */ /* 0x010fe40000011415 */
[----:B------:R-:W-:-:S05]  /*42270*/  IADD3 R10, P3, PT, R21, R0, RZ ;  /* 0x00000000150a7210 */ /* 0x000fca0007f7e0ff */
[----:B------:R-:W-:-:S05]  /*42280*/  IMAD.X R11, R19, 0x1, R2, P3 ;  /* 0x00000001130b7824 */ /* 0x000fca00018e0602 */
[----:B------:R-:W-:Y:S04]  /*42290*/  STL.64 [R1+0x490], R10 ;  /* 0x0004900a01007387 */ /* 0x000fe80000100a00 */
[----:B------:R0:W-:Y:S04]  /*422a0*/  STL.64 [R1+0x1830], R22 ;  /* 0x0018301601007387 */ /* 0x0001e80000100a00 */
[----:B0-----:R-:W4:Y:S01]  /*422b0*/  LDL.LU R23, [R1+0x38] ;  /* 0x0000380001177983 */ /* 0x001f220000300800 */
[----:B------:R-:W-:-:S05]  /*422c0*/  IADD3 R20, P2, PT, R21, R3, RZ ;  /* 0x0000000315147210 */ /* 0x000fca0007f5e0ff */
        /* <DEDUP_REMOVED lines=8> */
[----:B------:R-:W-:-:S05]  /*42350*/  IADD3 R22, P2, PT, R23, R3, RZ ;  /* 0x0000000317167210 */ /* 0x000fca0007f5e0ff */
[----:B------:R-:W-:Y:S01]  /*42360*/  IMAD.X R23, R18, 0x1, R4, P2 ;  /* 0x0000000112177824 */ /* 0x000fe200010e0604 */
[----:B----4-:R0:W-:Y:S04]  /*42370*/  STL.64 [R1+0x1828], R10 ;  /* 0x0018280a01007387 */ /* 0x0101e80000100a00 */
[----:B0-----:R-:W4:Y:S04]  /*42380*/  LDL.LU R11, [R1+0x48] ;  /* 0x00004800010b7983 */ /* 0x001f280000300800 */
[----:B------:R-:W-:Y:S04]  /*42390*/  STL.64 [R1+0x1820], R8 ;  /* 0x0018200801007387 */ /* 0x000fe80000100a00 */
[----:B------:R0:W-:Y:S04]  /*423a0*/  STL.64 [R1+0x328], R22 ;  /* 0x0003281601007387 */ /* 0x0001e80000100a00 */
[----:B0-----:R-:W2:Y:S01]  /*423b0*/  LDL.LU.64 R22, [R1+0x1830] ;  /* 0x0018300001167983 */ /* 0x001ea20000300a00 */
[----:B----4-:R-:W-:-:S02]  /*423c0*/  SHF.R.S32.HI R19, RZ, 0x1f, R11 ;  /* 0x0000001fff137819 */ /* 0x010fc4000001140b */
[----:B------:R-:W-:-:S05]  /*423d0*/  IADD3 R8, P3, PT, R11, R0, RZ ;  /* 0x000000000b087210 */ /* 0x000fca0007f7e0ff */
[----:B------:R-:W-:-:S05]  /*423e0*/  IMAD.X R9, R19, 0x1, R2, P3 ;  /* 0x0000000113097824 */ /* 0x000fca00018e0602 */
[----:B------:R-:W-:Y:S04]  /*423f0*/  STL.64 [R1+0x480], R8 ;  /* 0x0004800801007387 */ /* 0x000fe80000100a00 */
[----:B--2---:R0:W-:Y:S04]  /*42400*/  STL.64 [R1+0x1818], R22 ;  /* 0x0018181601007387 */ /* 0x0041e80000100a00 */
[----:B0-----:R-:W2:Y:S01]  /*42410*/  LDL.LU R23, [R1+0x44] ;  /* 0x0000440001177983 */ /* 0x001ea20000300800 */
[----:B------:R-:W-:-:S05]  /*42420*/  IADD3 R10, P2, PT, R11, R3, RZ ;  /* 0x000000030b0a7210 */ /* 0x000fca0007f5e0ff */
[----:B------:R-:W-:-:S05]  /*42430*/  IMAD.X R11, R19, 0x1, R4, P2 ;  /* 0x00000001130b7824 */ /* 0x000fca00010e0604 */
[----:B------:R0:W-:Y:S04]  /*42440*/  STL.64 [R1+0x320], R10 ;  /* 0x0003200a01007387 */ /* 0x0001e80000100a00 */
[----:B0-----:R-:W4:Y:S01]  /*42450*/  LDL.LU.64 R10, [R1+0x1828] ;  /* 0x00182800010a7983 */ /* 0x001f220000300a00 */
[----:B--2---:R-:W-:Y:S02]  /*42460*/  SHF.R.S32.HI R18, RZ, 0x1f, R23 ;  /* 0x0000001fff127819 */ /* 0x004fe40000011417 */
[----:B------:R-:W-:-:S05]  /*42470*/  IADD3 R8, P3, PT, R23, R0, RZ ;  /* 0x0000000017087210 */ /* 0x000fca0007f7e0ff */
[----:B------:R-:W-:-:S05]  /*42480*/  IMAD.X R9, R18, 0x1, R2, P3 ;  /* 0x0000000112097824 */ /* 0x000fca00018e0602 */
[----:B------:R0:W-:Y:S04]  /*42490*/  STL.64 [R1+0x478], R8 ;  /* 0x0004780801007387 */ /* 0x0001e80000100a00 */
[----:B0-----:R-:W2:Y:S01]  /*424a0*/  LDL.LU.64 R8, [R1+0x1820] ;  /* 0x0018200001087983 */ /* 0x001ea20000300a00 */
[----:B------:R-:W-:-:S05]  /*424b0*/  IADD3 R22, P2, PT, R23, R3, RZ ;  /* 0x0000000317167210 */ /* 0x000fca0007f5e0ff */
[----:B------:R-:W-:Y:S01]  /*424c0*/  IMAD.X R23, R18, 0x1, R4, P2 ;  /* 0x0000000112177824 */ /* 0x000fe200010e0604 */
[----:B--2---:R-:W-:Y:S04]  /*424d0*/  STL.64 [R1+0x1808], R8 ;  /* 0x0018080801007387 */ /* 0x004fe80000100a00 */
[----:B------:R0:W-:Y:S04]  /*424e0*/  STL.64 [R1+0x1810], R16 ;  /* 0x0018101001007387 */ /* 0x0001e80000100a00 */
[----:B0-----:R-:W2:Y:S04]  /*424f0*/  LDL.LU R17, [R1+0x40] ;  /* 0x0000400001117983 */ /* 0x001ea80000300800 */
[----:B------:R0:W-:Y:S04]  /*42500*/  STL.64 [R1+0x318], R22 ;  /* 0x0003181601007387 */ /* 0x0001e80000100a00 */
[----:B0-----:R-:W3:Y:S04]  /*42510*/  LDL.LU.64 R22, [R1+0x1818] ;  /* 0x0018180001167983 */ /* 0x001ee80000300a00 */
[----:B------:R0:W-:Y:S04]  /*42520*/  STL.64 [R1+0x1800], R20 ;  /* 0x0018001401007387 */ /* 0x0001e80000100a00 */
[----:B0-----:R-:W3:Y:S01]  /*42530*/  LDL.LU R21, [R1+0x50] ;  /* 0x0000500001157983 */ /* 0x001ee20000300800 */
[----:B--2---:R-:W-:-:S02]  /*42540*/  SHF.R.S32.HI R19, RZ, 0x1f, R17 ;  /* 0x0000001fff137819 */ /* 0x004fc40000011411 */
[C---:B------:R-:W-:Y:S02]  /*42550*/  IADD3 R8, P3, PT, R17.reuse, R0, RZ ;  /* 0x0000000011087210 */ /* 0x040fe40007f7e0ff */
[----:B------:R-:W-:-:S03]  /*42560*/  IADD3 R16, P2, PT, R17, R3, RZ ;  /* 0x0000000311107210 */ /* 0x000fc60007f5e0ff */
[C---:B------:R-:W-:Y:S02]  /*42570*/  IMAD.X R9, R19.reuse, 0x1, R2, P3 ;  /* 0x0000000113097824 */ /* 0x040fe400018e0602 */
[----:B------:R-:W-:-:S03]  /*42580*/  IMAD.X R17, R19, 0x1, R4, P2 ;  /* 0x0000000113117824 */ /* 0x000fc600010e0604 */
[----:B------:R-:W-:Y:S04]  /*42590*/  STL.64 [R1+0x470], R8 ;  /* 0x0004700801007387 */ /* 0x000fe80000100a00 */
[----:B------:R0:W-:Y:S04]  /*425a0*/  STL.64 [R1+0x310], R16 ;  /* 0x0003101001007387 */ /* 0x0001e80000100a00 */
[----:B0-----:R-:W2:Y:S01]  /*425b0*/  LDL.LU.64 R16, [R1+0x1810] ;  /* 0x0018100001107983 */ /* 0x001ea20000300a00 */
[----:B---3--:R-:W-:Y:S02]  /*425c0*/  SHF.R.S32.HI R18, RZ, 0x1f, R21 ;  /* 0x0000001fff127819 */ /* 0x008fe40000011415 */
[----:B------:R-:W-:-:S05]  /*425d0*/  IADD3 R8, P3, PT, R21, R0, RZ ;  /* 0x0000000015087210 */ /* 0x000fca0007f7e0ff */
[----:B------:R-:W-:-:S05]  /*425e0*/  IMAD.X R9, R18, 0x1, R2, P3 ;  /* 0x0000000112097824 */ /* 0x000fca00018e0602 */
[----:B------:R0:W-:Y:S04]  /*425f0*/  STL.64 [R1+0x468], R8 ;  /* 0x0004680801007387 */ /* 0x0001e80000100a00 */
[----:B0-----:R-:W3:Y:S01]  /*42600*/  LDL.LU.64 R8, [R1+0x1808] ;  /* 0x0018080001087983 */ /* 0x001ee20000300a00 */
[----:B------:R-:W-:-:S05]  /*42610*/  IADD3 R20, P2, PT, R21, R3, RZ ;  /* 0x0000000315147210 */ /* 0x000fca0007f5e0ff */
[----:B------:R-:W-:Y:S01]  /*42620*/  IMAD.X R21, R18, 0x1, R4, P2 ;  /* 0x0000000112157824 */ /* 0x000fe200010e0604 */
[----:B---3--:R0:W-:Y:S04]  /*42630*/  STL.64 [R1+0x17f8], R8 ;  /* 0x0017f80801007387 */ /* 0x0081e80000100a00 */
[----:B0-----:R-:W3:Y:S04]  /*42640*/  LDL.LU R9, [R1+0x4c] ;  /* 0x00004c0001097983 */ /* 0x001ee80000300800 */
[----:B--2---:R-:W-:Y:S04]  /*42650*/  STL.64 [R1+0x17f0], R16 ;  /* 0x0017f01001007387 */ /* 0x004fe80000100a00 */
[----:B------:R0:W-:Y:S04]  /*42660*/  STL.64 [R1+0x308], R20 ;  /* 0x0003081401007387 */ /* 0x0001e80000100a00 */
[----:B0-----:R-:W2:Y:S04]  /*42670*/  LDL.LU.64 R20, [R1+0x1800] ;  /* 0x0018000001147983 */ /* 0x001ea80000300a00 */
[----:B----4-:R0:W-:Y:S04]  /*42680*/  STL.64 [R1+0x17e8], R10 ;  /* 0x0017e80a01007387 */ /* 0x0101e80000100a00 */
[----:B0-----:R-:W4:Y:S01]  /*42690*/  LDL.LU R11, [R1+0x5c] ;  /* 0x00005c00010b7983 */ /* 0x001f220000300800 */
[----:B---3--:R-:W-:-:S02]  /*426a0*/  SHF.R.S32.HI R19, RZ, 0x1f, R9 ;  /* 0x0000001fff137819 */ /* 0x008fc40000011409 */
[C---:B------:R-:W-:Y:S02]  /*426b0*/  IADD3 R16, P3, PT, R9.reuse, R0, RZ ;  /* 0x0000000009107210 */ /* 0x040fe40007f7e0ff */
[----:B------:R-:W-:-:S03]  /*426c0*/  IADD3 R8, P2, PT, R9, R3, RZ ;  /* 0x0000000309087210 */ /* 0x000fc60007f5e0ff */
[C---:B------:R-:W-:Y:S02]  /*426d0*/  IMAD.X R17, R19.reuse, 0x1, R2, P3 ;  /* 0x0000000113117824 */ /* 0x040fe400018e0602 */
[----:B------:R-:W-:-:S03]  /*426e0*/  IMAD.X R9, R19, 0x1, R4, P2 ;  /* 0x0000000113097824 */ /* 0x000fc600010e0604 */
[----:B------:R-:W-:Y:S04]  /*426f0*/  STL.64 [R1+0x460], R16 ;  /* 0x0004601001007387 */ /* 0x000fe80000100a00 */
[----:B------:R0:W-:Y:S04]  /*42700*/  STL.64 [R1+0x300], R8 ;  /* 0x0003000801007387 */ /* 0x0001e80000100a00 */
[----:B0-----:R-:W3:Y:S01]  /*42710*/  LDL.LU.64 R8, [R1+0x17f8] ;  /* 0x0017f80001087983 */ /* 0x001ee20000300a00 */
        /* <DEDUP_REMOVED lines=11> */
[----:B0-----:R-:W2:Y:S04]  /*427d0*/  LDL.LU.64 R10, [R1+0x17e8] ;  /* 0x0017e800010a7983 */ /* 0x001ea80000300a00 */
[----:B--2---:R0:W-:Y:S04]  /*427e0*/  STL.64 [R1+0x17d0], R10 ;  /* 0x0017d00a01007387 */ /* 0x0041e80000100a00 */
[----:B0-----:R-:W2:Y:S01]  /*427f0*/  LDL.LU R11, [R1+0x54] ;  /* 0x00005400010b7983 */ /* 0x001ea20000300800 */
[----:B----4-:R-:W-:-:S02]  /*42800*/  SHF.R.S32.HI R19, RZ, 0x1f, R17 ;  /* 0x0000001fff137819 */ /* 0x010fc40000011411 */
[C---:B------:R-:W-:Y:S02]  /*42810*/  IADD3 R28, P3, PT, R17.reuse, R0, RZ ;  /* 0x00000000111c7210 */ /* 0x040fe40007f7e0ff */
[----:B------:R-:W-:-:S03]  /*42820*/  IADD3 R16, P2, PT, R17, R3, RZ ;  /* 0x0000000311107210 */ /* 0x000fc60007f5e0ff */
[C---:B------:R-:W-:Y:S02]  /*42830*/  IMAD.X R29, R19.reuse, 0x1, R2, P3 ;  /* 0x00000001131d7824 */ /* 0x040fe400018e0602 */
[----:B------:R-:W-:-:S03]  /*42840*/  IMAD.X R17, R19, 0x1, R4, P2 ;  /* 0x0000000113117824 */ /* 0x000fc600010e0604 */
[----:B------:R-:W-:Y:S04]  /*42850*/  STL.64 [R1+0x450], R28 ;  /* 0x0004501c01007387 */ /* 0x000fe80000100a00 */
        /* <DEDUP_REMOVED lines=13> */
[----:B0-----:R-:W3:Y:S01]  /*42930*/  LDL.LU.64 R10, [R1+0x17d0] ;  /* 0x0017d000010a7983 */ /* 0x001ee20000300a00 */
[----:B--2---:R-:W-:-:S02]  /*42940*/  SHF.R.S32.HI R19, RZ, 0x1f, R21 ;  /* 0x0000001fff137819 */ /* 0x004fc40000011415 */
[----:B------:R-:W-:-:S05]  /*42950*/  IADD3 R28, P3, PT, R21, R0, RZ ;  /* 0x00000000151c7210 */ /* 0x000fca0007f7e0ff */
[----:B------:R-:W-:-:S05]  /*42960*/  IMAD.X R29, R19, 0x1, R2, P3 ;  /* 0x00000001131d7824 */ /* 0x000fca00018e0602 */
[----:B------:R-:W-:Y:S04]  /*42970*/  STL.64 [R1+0x440], R28 ;  /* 0x0004401c01007387 */ /* 0x000fe80000100a00 */
[----:B---3--:R0:W-:Y:S04]  /*42980*/  STL.64 [R1+0x17b8], R10 ;  /* 0x0017b80a01007387 */ /* 0x0081e80000100a00 */
[----:B0-----:R-:W2:Y:S01]  /*42990*/  LDL.LU R11, [R1+0x60] ;  /* 0x00006000010b7983 */ /* 0x001ea20000300800 */
[----:B------:R-:W-:-:S05]  /*429a0*/  IADD3 R20, P2, PT, R21, R3, RZ ;  /* 0x0000000315147210 */ /* 0x000fca0007f5e0ff */
[----:B------:R-:W-:-:S05]  /*429b0*/  IMAD.X R21, R19, 0x1, R4, P2 ;  /* 0x0000000113157824 */ /* 0x000fca00010e0604 */
[----:B------:R0:W-:Y:S04]  /*429c0*/  STL.64 [R1+0x2e0], R20 ;  /* 0x0002e01401007387 */ /* 0x0001e80000100a00 */
[----:B0-----:R-:W3:Y:S01]  /*429d0*/  LDL.LU.64 R20, [R1+0x17c8] ;  /* 0x0017c80001147983 */ /* 0x001ee20000300a00 */
[----:B--2---:R-:W-:Y:S02]  /*429e0*/  SHF.R.S32.HI R18, RZ, 0x1f, R11 ;  /* 0x0000001fff127819 */ /* 0x004fe4000001140b */
[----:B------:R-:W-:-:S05]  /*429f0*/  IADD3 R28, P3, PT, R11, R0, RZ ;  /* 0x000000000b1c7210 */ /* 0x000fca0007f7e0ff */
[----:B------:R-:W-:-:S05]  /*42a00*/  IMAD.X R29, R18, 0x1, R2, P3 ;  /* 0x00000001121d7824 */ /* 0x000fca00018e0602 */
[----:B------:R0:W-:Y:S04]  /*42a10*/  STL.64 [R1+0x438], R28 ;  /* 0x0004381c01007387 */ /* 0x0001e80000100a00 */
[----:B0-----:R-:W2:Y:S04]  /*42a20*/  LDL.LU.64 R28, [R1+0x17c0] ;  /* 0x0017c000011c7983 */ /* 0x001ea80000300a00 */
[----:B--2---:R-:W-:Y:S04]  /*42a30*/  STL.64 [R1+0x17a8], R28 ;  /* 0x0017a81c01007387 */ /* 0x004fe80000100a00 */
        /* <DEDUP_REMOVED lines=9> */
[----:B------:R-:W-:Y:S04]  /*42ad0*/  STL.64 [R1+0x430], R28 ;  /* 0x0004301c01007387 */ /* 0x000fe80000100a00 */
[----:B----4-:R0:W-:Y:S01]  /*42ae0*/  STL.64 [R1+0x17a0], R16 ;  /* 0x0017a01001007387 */ /* 0x0101e20000100a00 */
[----:B------:R-:W-:Y:S01]  /*42af0*/  IADD3 R20, P2, PT, R21, R3, RZ ;  /* 0x0000000315147210 */ /* 0x000fe20007f5e0ff */
[----:B0-----:R-:W-:-:S04]  /*42b00*/  IMAD.MOV.U32 R17, RZ, RZ, R22 ;  /* 0x000000ffff117224 */ /* 0x001fc800078e0016 */
[----:B------:R-:W-:Y:S01]  /*42b10*/  IMAD.X R21, R19, 0x1, R4, P2 ;  /* 0x0000000113157824 */ /* 0x000fe200010e0604 */
[----:B------:R-:W-:Y:S02]  /*42b20*/  SHF.R.S32.HI R18, RZ, 0x1f, R17 ;  /* 0x0000001fff127819 */ /* 0x000fe40000011411 */
[C---:B------:R-:W-:Y:S01]  /*42b30*/  IADD3 R28, P3, PT, R17.reuse, R0, RZ ;  /* 0x00000000111c7210 */ /* 0x040fe20007f7e0ff */
[----:B------:R-:W-:Y:S02]  /*42b40*/  IMAD.MOV.U32 R22, RZ, RZ, R23 ;  /* 0x000000ffff167224 */ /* 0x000fe400078e0017 */
[----:B------:R-:W2:Y:S02]  /*42b50*/  LDL.LU R23, [R1+0x78] ;  /* 0x0000780001177983 */ /* 0x000ea40000300800 */
[----:B------:R-:W-:Y:S02]  /*42b60*/  IMAD.X R29, R18, 0x1, R2, P3 ;  /* 0x00000001121d7824 */ /* 0x000fe400018e0602 */
[----:B------:R0:W-:Y:S04]  /*42b70*/  STL.64 [R1+0x2d0], R20 ;  /* 0x0002d01401007387 */ /* 0x0001e80000100a00 */
[----:B0-----:R-:W4:Y:S04]  /*42b80*/  LDL.LU.64 R20, [R1+0x17b0] ;  /* 0x0017b00001147983 */ /* 0x001f280000300a00 */
[----:B------:R0:W-:Y:S04]  /*42b90*/  STL.64 [R1+0x428], R28 ;  /* 0x0004281c01007387 */ /* 0x0001e80000100a00 */
[----:B0-----:R-:W2:Y:S01]  /*42ba0*/  LDL.LU.64 R28, [R1+0x17a8] ;  /* 0x0017a800011c7983 */ /* 0x001ea20000300a00 */
[----:B------:R-:W-:-:S03]  /*42bb0*/  IADD3 R16, P2, PT, R17, R3, RZ ;  /* 0x0000000311107210 */ /* 0x000fc60007f5e0ff */
[----:B--2---:R-:W-:Y:S04]  /*42bc0*/  STL.64 [R1+0x1788], R28 ;  /* 0x0017881c01007387 */ /* 0x004fe80000100a00 */
[----:B----4-:R0:W-:Y:S04]  /*42bd0*/  STL.64 [R1+0x1790], R20 ;  /* 0x0017901401007387 */ /* 0x0101e80000100a00 */
[----:B0-----:R-:W2:Y:S01]  /*42be0*/  LDL.LU R20, [R1+0x68] ;  /* 0x0000680001147983 */ /* 0x001ea20000300800 */
[----:B------:R-:W-:-:S03]  /*42bf0*/  IMAD.X R17, R18, 0x1, R4, P2 ;  /* 0x0000000112117824 */ /* 0x000fc600010e0604 */
[----:B------:R-:W-:Y:S04]  /*42c00*/  STL [R1+0x1798], R21 ;  /* 0x0017981501007387 */ /* 0x000fe80000100800 */
[----:B------:R0:W-:Y:S04]  /*42c10*/  STL.64 [R1+0x2c8], R16 ;  /* 0x0002c81001007387 */ /* 0x0001e80000100a00 */
[----:B0-----:R-:W4:Y:S01]  /*42c20*/  LDL.LU.64 R16, [R1+0x17a0] ;  /* 0x0017a00001107983 */ /* 0x001f220000300a00 */
[----:B--2---:R-:W-:Y:S02]  /*42c30*/  SHF.R.S32.HI R19, RZ, 0x1f, R20 ;  /* 0x0000001fff137819 */ /* 0x004fe40000011414 */
[----:B------:R-:W-:-:S02]  /*42c40*/  IADD3 R28, P3, PT, R20, R0, RZ ;  /* 0x00000000141c7210 */ /* 0x000fc40007f7e0ff */
[----:B------:R-:W-:-:S03]  /*42c50*/  IADD3 R20, P2, PT, R20, R3, RZ ;  /* 0x0000000314147210 */ /* 0x000fc60007f5e0ff */
[C---:B------:R-:W-:Y:S02]  /*42c60*/  IMAD.X R29, R19.reuse, 0x1, R2, P3 ;  /* 0x00000001131d7824 */ /* 0x040fe400018e0602 */
[----:B------:R-:W-:-:S03]  /*42c70*/  IMAD.X R21, R19, 0x1, R4, P2 ;  /* 0x0000000113157824 */ /* 0x000fc600010e0604 */
[----:B------:R-:W-:Y:S04]  /*42c80*/  STL.64 [R1+0x420], R28 ;  /* 0x0004201c01007387 */ /* 0x000fe80000100a00 */
[----:B------:R0:W-:Y:S04]  /*42c90*/  STL.64 [R1+0x2c0], R20 ;  /* 0x0002c01401007387 */ /* 0x0001e80000100a00 */
[----:B0-----:R1:W2:Y:S01]  /*42ca0*/  LDL.LU R21, [R1+0x1798] ;  /* 0x0017980001157983 */ /* 0x0012a20000300800 */
[----:B------:R-:W-:Y:S02]  /*42cb0*/  SHF.R.S32.HI R18, RZ, 0x1f, R23 ;  /* 0x0000001fff127819 */ /* 0x000fe40000011417 */
[----:B------:R-:W-:-:S02]  /*42cc0*/  IADD3 R28, P3, PT, R23, R0, RZ ;  /* 0x00000000171c7210 */ /* 0x000fc40007f7e0ff */
[----:B------:R-:W-:-:S03]  /*42cd0*/  IADD3 R20, P2, PT, R23, R3, RZ ;  /* 0x0000000317147210 */ /* 0x000fc60007f5e0ff */
[----:B------:R-:W-:Y:S02]  /*42ce0*/  IMAD.X R29, R18, 0x1, R2, P3 ;  /* 0x00000001121d7824 */ /* 0x000fe400018e0602 */
[----:B------:R2:W-:Y:S04]  /*42cf0*/  STL [R1+0x2b8], R20 ;  /* 0x0002b81401007387 */ /* 0x0005e80000100800 */
[----:B--2---:R-:W2:Y:S04]  /*42d00*/  LDL.LU.64 R20, [R1+0x1790] ;  /* 0x0017900001147983 */ /* 0x004ea80000300a00 */
[----:B------:R0:W-:Y:S04]  /*42d10*/  STL.64 [R1+0x418], R28 ;  /* 0x0004181c01007387 */ /* 0x0001e80000100a00 */
[----:B0-----:R-:W2:Y:S04]  /*42d20*/  LDL.LU.64 R28, [R1+0x1788] ;  /* 0x00178800011c7983 */ /* 0x001ea80000300a00 */
[----:B------:R0:W-:Y:S04]  /*42d30*/  STL.64 [R1+0x1778], R14 ;  /* 0x0017780e01007387 */ /* 0x0001e80000100a00 */
[----:B0-----:R1:W3:Y:S01]  /*42d40*/  LDL.64 R14, [R1+0x2b8] ;  /* 0x0002b800010e7983 */ /* 0x0012e20000100a00 */
[----:B------:R-:W-:Y:S01]  /*42d50*/  SHF.R.S32.HI R19, RZ, 0x1f, R5 ;  /* 0x0000001fff137819 */ /* 0x000fe20000011405 */
[----:B--2---:R-:W-:Y:S01]  /*42d60*/  IMAD.MOV.U32 R23, RZ, RZ, R28 ;  /* 0x000000ffff177224 */ /* 0x004fe200078e001c */
[----:B------:R-:W-:Y:S01]  /*42d70*/  IADD3 R28, P3, PT, R5, R0, RZ ;  /* 0x00000000051c7210 */ /* 0x000fe20007f7e0ff */
[----:B---3--:R-:W-:-:S04]  /*42d80*/  IMAD.MOV.U32 R15, RZ, RZ, R29 ;  /* 0x000000ffff0f7224 */ /* 0x008fc800078e001d */
[----:B------:R-:W-:Y:S02]  /*42d90*/  IMAD.MOV.U32 R29, RZ, RZ, R15 ;  /* 0x000000ffff1d7224 */ /* 0x000fe400078e000f */
[----:B------:R-:W-:Y:S01]  /*42da0*/  IMAD.X R15, R18, 0x1, R4, P2 ;  /* 0x00000001120f7824 */ /* 0x000fe200010e0604 */
[----:B------:R-:W-:-:S04]  /*42db0*/  IADD3 R14, P2, PT, R5, R3, RZ ;  /* 0x00000003050e7210 */ /* 0x000fc80007f5e0ff */
[----:B------:R0:W-:Y:S04]  /*42dc0*/  STL [R1+0x2bc], R15 ;  /* 0x0002bc0f01007387 */ /* 0x0001e80000100800 */
[----:B------:R-:W2:Y:S01]  /*42dd0*/  LDL.LU R5, [R1+0x1780] ;  /* 0x0017800001057983 */ /* 0x000ea20000300800 */
[----:B0-----:R-:W-:Y:S02]  /*42de0*/  IMAD.MOV.U32 R15, RZ, RZ, R29 ;  /* 0x000000ffff0f7224 */ /* 0x001fe400078e001d */
[----:B------:R-:W-:-:S03]  /*42df0*/  IMAD.X R29, R19, 0x1, R2, P3 ;  /* 0x00000001131d7824 */ /* 0x000fc600018e0602 */
[--C-:B------:R-:W-:Y:S02]  /*42e00*/  SHF.R.S32.HI R18, RZ, 0x1f, R15.reuse ;  /* 0x0000001fff127819 */ /* 0x100fe4000001140f */
[----:B------:R0:W-:Y:S02]  /*42e10*/  STL.64 [R1+0x410], R28 ;  /* 0x0004101c01007387 */ /* 0x0001e40000100a00 */
[----:B0-----:R-:W-:Y:S01]  /*42e20*/  IADD3 R28, P3, PT, R15, R0, RZ ;  /* 0x000000000f1c7210 */ /* 0x001fe20007f7e0ff */
[----:B------:R-:W-:Y:S02]  /*42e30*/  IMAD.MOV.U32 R29, RZ, RZ, R15 ;  /* 0x000000ffff1d7224 */ /* 0x000fe400078e000f */
[----:B------:R-:W-:-:S05]  /*42e40*/  IMAD.X R15, R19, 0x1, R4, P2 ;  /* 0x00000001130f7824 */ /* 0x000fca00010e0604 */
[----:B------:R0:W-:Y:S04]  /*42e50*/  STL.64 [R1+0x2b0], R14 ;  /* 0x0002b00e01007387 */ /* 0x0001e80000100a00 */
[----:B0-----:R-:W3:Y:S04]  /*42e60*/  LDL.LU.64 R14, [R1+0x1778] ;  /* 0x00177800010e7983 */ /* 0x001ee80000300a00 */
[----:B------:R0:W-:Y:S01]  /*42e70*/  STL.64 [R1+0x1770], R26 ;  /* 0x0017701a01007387 */ /* 0x0001e20000100a00 */
[----:B------:R-:W-:Y:S02]  /*42e80*/  SHF.R.S32.HI R19, RZ, 0x1f, R22 ;  /* 0x0000001fff137819 */ /* 0x000fe40000011416 */
[----:B0-----:R-:W-:Y:S01]  /*42e90*/  IADD3 R26, P2, PT, R29, R3, RZ ;  /* 0x000000031d1a7210 */ /* 0x001fe20007f5e0ff */
[----:B------:R-:W-:-:S04]  /*42ea0*/  IMAD.X R29, R18, 0x1, R2, P3 ;  /* 0x00000001121d7824 */ /* 0x000fc800018e0602 */
[----:B------:R-:W-:Y:S01]  /*42eb0*/  IMAD.X R27, R18, 0x1, R4, P2 ;  /* 0x00000001121b7824 */ /* 0x000fe200010e0604 */
[----:B------:R0:W-:Y:S04]  /*42ec0*/  STL.64 [R1+0x408], R28 ;  /* 0x0004081c01007387 */ /* 0x0001e80000100a00 */
[----:B------:R1:W-:Y:S01]  /*42ed0*/  STL.64 [R1+0x2a8], R26 ;  /* 0x0002a81a01007387 */ /* 0x0003e20000100a00 */
[C---:B0-----:R-:W-:Y:S02]  /*42ee0*/  IADD3 R28, P3, PT, R22.reuse, R0, RZ ;  /* 0x00000000161c7210 */ /* 0x041fe40007f7e0ff */
[----:B-1----:R-:W-:-:S03]  /*42ef0*/  IADD3 R26, P2, PT, R22, R3, RZ ;  /* 0x00000003161a7210 */ /* 0x002fc60007f5e0ff */
[C---:B------:R-:W-:Y:S02]  /*42f00*/  IMAD.X R29, R19.reuse, 0x1, R2, P3 ;  /* 0x00000001131d7824 */ /* 0x040fe400018e0602 */
[----:B------:R-:W-:-:S03]  /*42f10*/  IMAD.X R27, R19, 0x1, R4, P2 ;  /* 0x00000001131b7824 */ /* 0x000fc600010e0604 */
[----:B------:R-:W-:Y:S04]  /*42f20*/  STL.64 [R1+0x400], R28 ;  /* 0x0004001c01007387 */ /* 0x000fe80000100a00 */
[----:B------:R0:W-:Y:S04]  /*42f30*/  STL.64 [R1+0x2a0], R26 ;  /* 0x0002a01a01007387 */ /* 0x0001e80000100a00 */
[----:B0-----:R-:W2:Y:S01]  /*42f40*/  LDL.LU.64 R26, [R1+0x1770] ;  /* 0x00177000011a7983 */ /* 0x001ea20000300a00 */
[----:B------:R-:W-:Y:S02]  /*42f50*/  SHF.R.S32.HI R18, RZ, 0x1f, R23 ;  /* 0x0000001fff127819 */ /* 0x000fe40000011417 */
[----:B------:R-:W-:-:S02]  /*42f60*/  IADD3 R28, P3, PT, R23, R0, RZ ;  /* 0x00000000171c7210 */ /* 0x000fc40007f7e0ff */
[----:B------:R-:W-:-:S03]  /*42f70*/  IADD3 R22, P2, PT, R23, R3, RZ ;  /* 0x0000000317167210 */ /* 0x000fc60007f5e0ff */
[C---:B------:R-:W-:Y:S02]  /*42f80*/  IMAD.X R29, R18.reuse, 0x1, R2, P3 ;  /* 0x00000001121d7824 */ /* 0x040fe400018e0602 */
[----:B------:R-:W-:-:S03]  /*42f90*/  IMAD.X R23, R18, 0x1, R4, P2 ;  /* 0x0000000112177824 */ /* 0x000fc600010e0604 */
[----:B------:R0:W-:Y:S04]  /*42fa0*/  STL.64 [R1+0x3f8], R28 ;  /* 0x0003f81c01007387 */ /* 0x0001e80000100a00 */
[----:B------:R1:W-:Y:S01]  /*42fb0*/  STL.64 [R1+0x298], R22 ;  /* 0x0002981601007387 */ /* 0x0003e20000100a00 */
[----:B--2---:R-:W-:Y:S02]  /*42fc0*/  SHF.R.S32.HI R19, RZ, 0x1f, R26 ;  /* 0x0000001fff137819 */ /* 0x004fe4000001141a */
[C---:B0-----:R-:W-:Y:S02]  /*42fd0*/  IADD3 R28, P3, PT, R26.reuse, R0, RZ ;  /* 0x000000001a1c7210 */ /* 0x041fe40007f7e0ff */
[----:B-1----:R-:W-:-:S03]  /*42fe0*/  IADD3 R22, P2, PT, R26, R3, RZ ;  /* 0x000000031a167210 */ /* 0x002fc60007f5e0ff */
[----:B------:R-:W-:Y:S01]  /*42ff0*/  IMAD.X R29, R19, 0x1, R2, P3 ;  /* 0x00000001131d7824 */ /* 0x000fe200018e0602 */
[----:B------:R-:W-:-:S04]  /*43000*/  SHF.R.S32.HI R18, RZ, 0x1f, R27 ;  /* 0x0000001fff127819 */ /* 0x000fc8000001141b */
[----:B------:R0:W-:Y:S01]  /*43010*/  STL.64 [R1+0x3f0], R28 ;  /* 0x0003f01c01007387 */ /* 0x0001e20000100a00 */
[----:B------:R-:W-:Y:S01]  /*43020*/  IMAD.X R23, R19, 0x1, R4, P2 ;  /* 0x0000000113177824 */ /* 0x000fe200010e0604 */
[C---:B------:R-:W-:Y:S02]  /*43030*/  IADD3 R26, P2, PT, R27.reuse, R3, RZ ;  /* 0x000000031b1a7210 */ /* 0x040fe40007f5e0ff */
[-C--:B0-----:R-:W-:Y:S02]  /*43040*/  IADD3 R28, P3, PT, R27, R0.reuse, RZ ;  /* 0x000000001b1c7210 */ /* 0x081fe40007f7e0ff */
[----:B------:R0:W-:Y:S03]  /*43050*/  STL.64 [R1+0x290], R22 ;  /* 0x0002901601007387 */ /* 0x0001e60000100a00 */
[C---:B------:R-:W-:Y:S02]  /*43060*/  IMAD.X R29, R18.reuse, 0x1, R2, P3 ;  /* 0x00000001121d7824 */ /* 0x040fe400018e0602 */
[----:B------:R-:W-:Y:S01]  /*43070*/  IMAD.X R27, R18, 0x1, R4, P2 ;  /* 0x00000001121b7824 */ /* 0x000fe200010e0604 */
[----:B------:R-:W-:Y:S01]  /*43080*/  SHF.R.S32.HI R19, RZ, 0x1f, R6 ;  /* 0x0000001fff137819 */ /* 0x000fe20000011406 */
[----:B0-----:R-:W2:Y:S04]  /*43090*/  LDL.LU.64 R22, [R1+0x1768] ;  /* 0x0017680001167983 */ /* 0x001ea80000300a00 */
[----:B------:R0:W-:Y:S04]  /*430a0*/  STL.64 [R1+0x3e8], R28 ;  /* 0x0003e81c01007387 */ /* 0x0001e80000100a00 */
[----:B------:R1:W-:Y:S01]  /*430b0*/  STL.64 [R1+0x288], R26 ;  /* 0x0002881a01007387 */ /* 0x0003e20000100a00 */
[----:B0-----:R-:W-:-:S02]  /*430c0*/  IADD3 R28, P3, PT, R6, R0, RZ ;  /* 0x00000000061c7210 */ /* 0x001fc40007f7e0ff */
[----:B-1----:R-:W-:-:S03]  /*430d0*/  IADD3 R26, P2, PT, R6, R3, RZ ;  /* 0x00000003061a7210 */ /* 0x002fc60007f5e0ff */
[C---:B------:R-:W-:Y:S02]  /*430e0*/  IMAD.X R29, R19.reuse, 0x1, R2, P3 ;  /* 0x00000001131d7824 */ /* 0x040fe400018e0602 */
[----:B------:R-:W-:Y:S01]  /*430f0*/  IMAD.X R27, R19, 0x1, R4, P2 ;  /* 0x00000001131b7824 */ /* 0x000fe200010e0604 */
[----:B------:R-:W-:Y:S02]  /*43100*/  SHF.R.S32.HI R18, RZ, 0x1f, R25 ;  /* 0x0000001fff127819 */ /* 0x000fe40000011419 */
[----:B------:R0:W-:Y:S04]  /*43110*/  STL.64 [R1+0x3e0], R28 ;  /* 0x0003e01c01007387 */ /* 0x0001e80000100a00 */
[----:B------:R1:W-:Y:S01]  /*43120*/  STL.64 [R1+0x280], R26 ;  /* 0x0002801a01007387 */ /* 0x0003e20000100a00 */
[----:B------:R-:W-:-:S02]  /*43130*/  IMAD.MOV.U32 R6, RZ, RZ, R8 ;  /* 0x000000ffff067224 */ /* 0x000fc400078e0008 */
[----:B------:R-:W-:Y:S01]  /*43140*/  IMAD.MOV.U32 R8, RZ, RZ, R24 ;  /* 0x000000ffff087224 */ /* 0x000fe200078e0018 */
[----:B----4-:R-:W-:Y:S02]  /*43150*/  SHF.R.S32.HI R19, RZ, 0x1f, R16 ;  /* 0x0000001fff137819 */ /* 0x010fe40000011410 */
[C---:B0-----:R-:W-:Y:S02]  /*43160*/  IADD3 R28, P3, PT, R25.reuse, R0, RZ ;  /* 0x00000000191c7210 */ /* 0x041fe40007f7e0ff */
[----:B-1----:R-:W-:-:S03]  /*43170*/  IADD3 R26, P2, PT, R25, R3, RZ ;  /* 0x00000003191a7210 */ /* 0x002fc60007f5e0ff */
[----:B------:R-:W-:Y:S01]  /*43180*/  IMAD.X R29, R18, 0x1, R2, P3 ;  /* 0x00000001121d7824 */ /* 0x000fe200018e0602 */
[----:B------:R-:W-:Y:S01]  /*43190*/  IADD3 R24, P3, PT, R16, R0, RZ ;  /* 0x0000000010187210 */ /* 0x000fe20007f7e0ff */
[----:B------:R-:W-:-:S03]  /*431a0*/  IMAD.X R27, R18, 0x1, R4, P2 ;  /* 0x00000001121b7824 */ /* 0x000fc600010e0604 */
[----:B------:R0:W-:Y:S01]  /*431b0*/  STL.64 [R1+0x3d8], R28 ;  /* 0x0003d81c01007387 */ /* 0x0001e20000100a00 */
[----:B------:R-:W-:Y:S01]  /*431c0*/  IMAD.X R25, R19, 0x1, R2, P3 ;  /* 0x0000000113197824 */ /* 0x000fe200018e0602 */
[----:B------:R-:W-:Y:S02]  /*431d0*/  SHF.R.S32.HI R18, RZ, 0x1f, R17 ;  /* 0x0000001fff127819 */ /* 0x000fe40000011411 */
[----:B0-----:R-:W4:Y:S04]  /*431e0*/  LDL.LU R29, [R1+0x1764] ;  /* 0x00176400011d7983 */ /* 0x001f280000300800 */
[----:B------:R0:W-:Y:S04]  /*431f0*/  STL.64 [R1+0x278], R26 ;  /* 0x0002781a01007387 */ /* 0x0001e80000100a00 */
[----:B------:R1:W-:Y:S01]  /*43200*/  STL.64 [R1+0x3d0], R24 ;  /* 0x0003d01801007387 */ /* 0x0003e20000100a00 */
[----:B0-----:R-:W-:-:S02]  /*43210*/  IADD3 R26, P2, PT, R16, R3, RZ ;  /* 0x00000003101a7210 */ /* 0x001fc40007f5e0ff */
[----:B-1----:R-:W-:-:S03]  /*43220*/  IADD3 R24, P3, PT, R17, R0, RZ ;  /* 0x0000000011187210 */ /* 0x002fc60007f7e0ff */
[----:B------:R-:W-:Y:S02]  /*43230*/  IMAD.X R27, R19, 0x1, R4, P2 ;  /* 0x00000001131b7824 */ /* 0x000fe400010e0604 */
[C---:B------:R-:W-:Y:S01]  /*43240*/  IMAD.X R25, R18.reuse, 0x1, R2, P3 ;  /* 0x0000000112197824 */ /* 0x040fe200018e0602 */
[----:B------:R-:W-:Y:S02]  /*43250*/  IADD3 R16, P2, PT, R17, R3, RZ ;  /* 0x0000000311107210 */ /* 0x000fe40007f5e0ff */
[----:B------:R0:W-:Y:S01]  /*43260*/  STL.64 [R1+0x270], R26 ;  /* 0x0002701a01007387 */ /* 0x0001e20000100a00 */
[----:B---3--:R-:W-:Y:S02]  /*43270*/  SHF.R.S32.HI R19, RZ, 0x1f, R14 ;  /* 0x0000001fff137819 */ /* 0x008fe4000001140e */
[----:B------:R-:W-:Y:S01]  /*43280*/  IMAD.X R17, R18, 0x1, R4, P2 ;  /* 0x0000000112117824 */ /* 0x000fe200010e0604 */
[----:B0-----:R-:W3:Y:S04]  /*43290*/  LDL.LU R26, [R1+0x1760] ;  /* 0x00176000011a7983 */ /* 0x001ee80000300800 */
[----:B------:R0:W-:Y:S04]  /*432a0*/  STL.64 [R1+0x3c8], R24 ;  /* 0x0003c81801007387 */ /* 0x0001e80000100a00 */
[----:B------:R1:W-:Y:S01]  /*432b0*/  STL.64 [R1+0x268], R16 ;  /* 0x0002681001007387 */ /* 0x0003e20000100a00 */
[----:B0-----:R-:W-:-:S02]  /*432c0*/  IADD3 R24, P3, PT, R14, R0, RZ ;  /* 0x000000000e187210 */ /* 0x001fc40007f7e0ff */
        /* <DEDUP_REMOVED lines=8> */
[C---:B------:R-:W-:Y:S01]  /*43350*/  IMAD.X R25, R18.reuse, 0x1, R2, P3 ;  /* 0x0000000112197824 */ /* 0x040fe200018e0602 */
[----:B------:R-:W-:Y:S01]  /*43360*/  SHF.R.S32.HI R19, RZ, 0x1f, R9 ;  /* 0x0000001fff137819 */ /* 0x000fe20000011409 */
[----:B------:R-:W-:Y:S01]  /*43370*/  IMAD.X R15, R18, 0x1, R4, P2 ;  /* 0x00000001120f7824 */ /* 0x000fe200010e0604 */
[----:B0-----:R-:W2:Y:S04]  /*43380*/  LDL.LU.64 R16, [R1+0x1758] ;  /* 0x0017580001107983 */ /* 0x001ea80000300a00 */
[----:B------:R0:W-:Y:S04]  /*43390*/  STL.64 [R1+0x3b8], R24 ;  /* 0x0003b81801007387 */ /* 0x0001e80000100a00 */
[----:B------:R-:W-:Y:S01]  /*433a0*/  STL.64 [R1+0x258], R14 ;  /* 0x0002580e01007387 */ /* 0x000fe20000100a00 */
[----:B0-----:R-:W-:-:S05]  /*433b0*/  IADD3 R24, P3, PT, R9, R0, RZ ;  /* 0x0000000009187210 */ /* 0x001fca0007f7e0ff */
[----:B------:R-:W-:-:S05]  /*433c0*/  IMAD.X R25, R19, 0x1, R2, P3 ;  /* 0x0000000113197824 */ /* 0x000fca00018e0602 */
[----:B------:R0:W-:Y:S04]  /*433d0*/  STL.64 [R1+0x3b0], R24 ;  /* 0x0003b01801007387 */ /* 0x0001e80000100a00 */
[----:B0-----:R-:W2:Y:S01]  /*433e0*/  LDL.LU R25, [R1+0x1754] ;  /* 0x0017540001197983 */ /* 0x001ea20000300800 */
[----:B------:R-:W-:Y:S02]  /*433f0*/  IADD3 R14, P2, PT, R9, R3, RZ ;  /* 0x00000003090e7210 */ /* 0x000fe40007f5e0ff */
[----:B------:R-:W-:Y:S02]  /*43400*/  SHF.R.S32.HI R18, RZ, 0x1f, R7 ;  /* 0x0000001fff127819 */ /* 0x000fe40000011407 */
[----:B------:R-:W-:Y:S01]  /*43410*/  IADD3 R24, P3, PT, R7, R0, RZ ;  /* 0x0000000007187210 */ /* 0x000fe20007f7e0ff */
[----:B------:R-:W-:-:S05]  /*43420*/  IMAD.X R15, R19, 0x1, R4, P2 ;  /* 0x00000001130f7824 */ /* 0x000fca00010e0604 */
[----:B------:R-:W-:Y:S01]  /*43430*/  STL.64 [R1+0x250], R14 ;  /* 0x0002500e01007387 */ /* 0x000fe20000100a00 */
[----:B--2---:R-:W-:Y:S02]  /*43440*/  IMAD.MOV.U32 R9, RZ, RZ, R25 ;  /* 0x000000ffff097224 */ /* 0x004fe400078e0019 */
[----:B------:R-:W-:-:S05]  /*43450*/  IMAD.X R25, R18, 0x1, R2, P3 ;  /* 0x0000000112197824 */ /* 0x000fca00018e0602 */
[----:B------:R0:W-:Y:S04]  /*43460*/  STL.64 [R1+0x3a8], R24 ;  /* 0x0003a81801007387 */ /* 0x0001e80000100a00 */
[----:B0-----:R-:W2:Y:S01]  /*43470*/  LDL.LU R24, [R1+0x1750] ;  /* 0x0017500001187983 */ /* 0x001ea20000300800 */
[----:B------:R-:W-:Y:S02]  /*43480*/  IADD3 R14, P2, PT, R7, R3, RZ ;  /* 0x00000003070e7210 */ /* 0x000fe40007f5e0ff */
[----:B------:R-:W-:-:S03]  /*43490*/  SHF.R.S32.HI R19, RZ, 0x1f, R12 ;  /* 0x0000001fff137819 */ /* 0x000fc6000001140c */
[----:B------:R-:W-:Y:S01]  /*434a0*/  IMAD.X R15, R18, 0x1, R4, P2 ;  /* 0x00000001120f7824 */ /* 0x000fe200010e0604 */
[----:B------:R-:W-:-:S04]  /*434b0*/  SHF.R.S32.HI R18, RZ, 0x1f, R13 ;  /* 0x0000001fff127819 */ /* 0x000fc8000001140d */
[----:B------:R0:W-:Y:S02]  /*434c0*/  STL.64 [R1+0x248], R14 ;  /* 0x0002480e01007387 */ /* 0x0001e40000100a00 */
[----:B0-----:R-:W-:-:S05]  /*434d0*/  IADD3 R14, P2, PT, R12, R3, RZ ;  /* 0x000000030c0e7210 */ /* 0x001fca0007f5e0ff */
[----:B------:R-:W-:Y:S02]  /*434e0*/  IMAD.X R15, R19, 0x1, R4, P2 ;  /* 0x00000001130f7824 */ /* 0x000fe400010e0604 */
[----:B--2---:R-:W-:Y:S01]  /*434f0*/  IMAD.MOV.U32 R7, RZ, RZ, R24 ;  /* 0x000000ffff077224 */ /* 0x004fe200078e0018 */
[----:B------:R-:W-:-:S05]  /*43500*/  IADD3 R24, P3, PT, R12, R0, RZ ;  /* 0x000000000c187210 */ /* 0x000fca0007f7e0ff */
[----:B------:R-:W-:-:S05]  /*43510*/  IMAD.X R25, R19, 0x1, R2, P3 ;  /* 0x0000000113197824 */ /* 0x000fca00018e0602 */
[----:B------:R0:W-:Y:S01]  /*43520*/  STL.64 [R1+0x3a0], R24 ;  /* 0x0003a01801007387 */ /* 0x0001e20000100a00 */
[----:B------:R-:W-:-:S03]  /*43530*/  IADD3 R12, P2, PT, R13, R3, RZ ;  /* 0x000000030d0c7210 */ /* 0x000fc60007f5e0ff */
[----:B------:R1:W-:Y:S01]  /*43540*/  STL.64 [R1+0x240], R14 ;  /* 0x0002400e01007387 */ /* 0x0003e20000100a00 */
[----:B0-----:R-:W-:-:S03]  /*43550*/  IADD3 R24, P3, PT, R13, R0, RZ ;  /* 0x000000000d187210 */ /* 0x001fc60007f7e0ff */
[----:B-1----:R-:W2:Y:S02]  /*43560*/  LDL.LU.64 R14, [R1+0x1748] ;  /* 0x00174800010e7983 */ /* 0x002ea40000300a00 */
[C---:B------:R-:W-:Y:S01]  /*43570*/  IMAD.X R25, R18.reuse, 0x1, R2, P3 ;  /* 0x0000000112197824 */ /* 0x040fe200018e0602 */
[----:B------:R-:W-:Y:S01]  /*43580*/  SHF.R.S32.HI R19, RZ, 0x1f, R6 ;  /* 0x0000001fff137819 */ /* 0x000fe20000011406 */
[----:B------:R-:W-:-:S03]  /*43590*/  IMAD.X R13, R18, 0x1, R4, P2 ;  /* 0x00000001120d7824 */ /* 0x000fc600010e0604 */
[----:B------:R0:W-:Y:S04]  /*435a0*/  STL.64 [R1+0x398], R24 ;  /* 0x0003981801007387 */ /* 0x0001e80000100a00 */
[----:B------:R1:W-:Y:S01]  /*435b0*/  STL.64 [R1+0x238], R12 ;  /* 0x0002380c01007387 */ /* 0x0003e20000100a00 */
[C---:B0-----:R-:W-:Y:S02]  /*435c0*/  IADD3 R24, P3, PT, R6.reuse, R0, RZ ;  /* 0x0000000006187210 */ /* 0x041fe40007f7e0ff */
[----:B-1----:R-:W-:-:S03]  /*435d0*/  IADD3 R12, P2, PT, R6, R3, RZ ;  /* 0x00000003060c7210 */ /* 0x002fc60007f5e0ff */
        /* <DEDUP_REMOVED lines=9> */
[--C-:B------:R-:W-:Y:S01]  /*43670*/  IMAD.X R13, R18, 0x1, R4.reuse, P2 ;  /* 0x00000001120d7824 */ /* 0x100fe200010e0604 */
[C---:B------:R-:W-:Y:S02]  /*43680*/  IADD3 R8, P2, PT, R9.reuse, R3, RZ ;  /* 0x0000000309087210 */ /* 0x040fe40007f5e0ff */
[----:B------:R0:W-:Y:S04]  /*43690*/  STL.64 [R1+0x568], R24 ;  /* 0x0005681801007387 */ /* 0x0001e80000100a00 */
[----:B------:R1:W-:Y:S01]  /*436a0*/  STL.64 [R1+0x518], R12 ;  /* 0x0005180c01007387 */ /* 0x0003e20000100a00 */
[----:B0-----:R-:W-:Y:S01]  /*436b0*/  IADD3 R24, P3, PT, R9, R0, RZ ;  /* 0x0000000009187210 */ /* 0x001fe20007f7e0ff */
[----:B------:R-:W-:-:S02]  /*436c0*/  IMAD.X R9, R19, 0x1, R4, P2 ;  /* 0x0000000113097824 */ /* 0x000fc400010e0604 */
[----:B-1----:R-:W2:Y:S02]  /*436d0*/  LDL.LU.64 R12, [R1+0x1740] ;  /* 0x00174000010c7983 */ /* 0x002ea40000300a00 */
[----:B------:R-:W-:-:S05]  /*436e0*/  IMAD.X R25, R19, 0x1, R2, P3 ;  /* 0x0000000113197824 */ /* 0x000fca00018e0602 */
        /* <DEDUP_REMOVED lines=32> */
[----:B0-----:R-:W-:-:S04]  /*438f0*/  IADD3 R24, P3, PT, R6, R0, RZ ;  /* 0x0000000006187210 */ /* 0x001fc80007f7e0ff */
[----:B------:R0:W-:Y:S01]  /*43900*/  STL.64 [R1+0x4f0], R8 ;  /* 0x0004f00801007387 */ /* 0x0001e20000100a00 */
[----:B------:R-:W-:-:S03]  /*43910*/  IMAD.X R25, R18, 0x1, R2, P3 ;  /* 0x0000000112197824 */ /* 0x000fc600018e0602 */
[----:B0-----:R-:W2:Y:S04]  /*43920*/  LDL.LU.64 R8, [R1+0x1728] ;  /* 0x0017280001087983 */ /* 0x001ea80000300a00 */
[----:B------:R0:W-:Y:S04]  /*43930*/  STL.64 [R1+0x538], R24 ;  /* 0x0005381801007387 */ /* 0x0001e80000100a00 */
[----:B0-----:R-:W2:Y:S01]  /*43940*/  LDL.LU R25, [R1+0x1720] ;  /* 0x0017200001197983 */ /* 0x001ea20000300800 */
[----:B------:R-:W-:Y:S02]  /*43950*/  IADD3 R6, P2, PT, R6, R3, RZ ;  /* 0x0000000306067210 */ /* 0x000fe40007f5e0ff */
[----:B------:R-:W-:-:S02]  /*43960*/  SHF.R.S32.HI R19, RZ, 0x1f, R10 ;  /* 0x0000001fff137819 */ /* 0x000fc4000001140a */
[----:B------:R-:W-:Y:S01]  /*43970*/  IADD3 R24, P3, PT, R10, R0, RZ ;  /* 0x000000000a187210 */ /* 0x000fe20007f7e0ff */
[--C-:B------:R-:W-:Y:S01]  /*43980*/  IMAD.X R7, R18, 0x1, R4.reuse, P2 ;  /* 0x0000000112077824 */ /* 0x100fe200010e0604 */
[----:B------:R-:W-:Y:S02]  /*43990*/  IADD3 R10, P2, PT, R10, R3, RZ ;  /* 0x000000030a0a7210 */ /* 0x000fe40007f5e0ff */
[----:B------:R-:W-:Y:S02]  /*439a0*/  SHF.R.S32.HI R18, RZ, 0x1f, R15 ;  /* 0x0000001fff127819 */ /* 0x000fe4000001140f */
[----:B------:R0:W-:Y:S01]  /*439b0*/  STL.64 [R1+0x228], R6 ;  /* 0x0002280601007387 */ /* 0x0001e20000100a00 */
[----:B------:R-:W-:Y:S02]  /*439c0*/  IMAD.MOV.U32 R27, RZ, RZ, R11 ;  /* 0x000000ffff1b7224 */ /* 0x000fe400078e000b */
[----:B------:R-:W-:Y:S01]  /*439d0*/  IMAD.X R11, R19, 0x1, R4, P2 ;  /* 0x00000001130b7824 */ /* 0x000fe200010e0604 */
[----:B0-----:R-:W3:Y:S02]  /*439e0*/  LDL.LU.64 R6, [R1+0x1718] ;  /* 0x0017180001067983 */ /* 0x001ee40000300a00 */
[----:B------:R-:W-:Y:S01]  /*439f0*/  LOP3.LUT R27, R27, 0xffff, RZ, 0xc0, !PT ;  /* 0x0000ffff1b1b7812 */ /* 0x000fe200078ec0ff */
[----:B--2---:R-:W-:-:S02]  /*43a00*/  IMAD.MOV.U32 R28, RZ, RZ, R25 ;  /* 0x000000ffff1c7224 */ /* 0x004fc400078e0019 */
[----:B------:R-:W-:-:S05]  /*43a10*/  IMAD.X R25, R19, 0x1, R2, P3 ;  /* 0x0000000113197824 */ /* 0x000fca00018e0602 */
[----:B------:R0:W-:Y:S04]  /*43a20*/  STL.64 [R1+0x598], R24 ;  /* 0x0005981801007387 */ /* 0x0001e80000100a00 */
[----:B------:R1:W-:Y:S01]  /*43a30*/  STL.64 [R1+0x578], R10 ;  /* 0x0005780a01007387 */ /* 0x0003e20000100a00 */
        /* <DEDUP_REMOVED lines=8> */
[----:B------:R-:W-:-:S05]  /*43ac0*/  IMAD.X R25, R15, 0x1, R2, P3 ;  /* 0x000000010f197824 */ /* 0x000fca00018e0602 */
[----:B------:R1:W-:Y:S01]  /*43ad0*/  STL.64 [R1+0x220], R24 ;  /* 0x0002201801007387 */ /* 0x0003e20000100a00 */
[----:B0-----:R-:W-:Y:S02]  /*43ae0*/  IADD3 R10, P2, PT, R12, R3, RZ ;  /* 0x000000030c0a7210 */ /* 0x001fe40007f5e0ff */
[----:B------:R-:W-:-:S03]  /*43af0*/  SHF.R.S32.HI R12, RZ, 0x1f, R13 ;  /* 0x0000001fff0c7819 */ /* 0x000fc6000001140d */
[----:B------:R-:W-:Y:S01]  /*43b00*/  IMAD.X R11, R15, 0x1, R4, P2 ;  /* 0x000000010f0b7824 */ /* 0x000fe200010e0604 */
[----:B-1----:R-:W-:Y:S02]  /*43b10*/  IADD3 R24, P3, PT, R13, R0, RZ ;  /* 0x000000000d187210 */ /* 0x002fe40007f7e0ff */
[----:B------:R-:W-:Y:S02]  /*43b20*/  LOP3.LUT R19, R20, 0xffff, RZ, 0xc0, !PT ;  /* 0x0000ffff14137812 */ /* 0x000fe400078ec0ff */
[----:B------:R0:W-:Y:S01]  /*43b30*/  STL.64 [R1+0x218], R10 ;  /* 0x0002180a01007387 */ /* 0x0001e20000100a00 */
[----:B------:R-:W-:Y:S01]  /*43b40*/  IMAD.X R25, R12, 0x1, R2, P3 ;  /* 0x000000010c197824 */ /* 0x000fe200018e0602 */
[----:B------:R-:W-:Y:S02]  /*43b50*/  SHF.R.U32.HI R18, RZ, 0x8, R27 ;  /* 0x00000008ff127819 */ /* 0x000fe4000001161b */
[----:B0-----:R-:W2:Y:S04]  /*43b60*/  LDL.LU.64 R10, [R1+0x1710] ;  /* 0x00171000010a7983 */ /* 0x001ea80000300a00 */
[----:B------:R0:W-:Y:S02]  /*43b70*/  STL.64 [R1+0x210], R24 ;  /* 0x0002101801007387 */ /* 0x0001e40000100a00 */
[----:B0-----:R-:W-:-:S02]  /*43b80*/  PRMT R25, R27, 0x3340, R19 ;  /* 0x000033401b197816 */ /* 0x001fc40000000013 */
[----:B------:R-:W2:Y:S01]  /*43b90*/  LDL R27, [R1+0x8b4] ;  /* 0x0008b400011b7983 */ /* 0x000ea20000100800 */
[----:B------:R-:W-:Y:S01]  /*43ba0*/  IADD3 R20, P2, PT, R13, R3, RZ ;  /* 0x000000030d147210 */ /* 0x000fe20007f5e0ff */
[----:B------:R-:W-:-:S04]  /*43bb0*/  IMAD.MOV.U32 R15, RZ, RZ, R21 ;  /* 0x000000ffff0f7224 */ /* 0x000fc800078e0015 */
[----:B------:R-:W-:Y:S01]  /*43bc0*/  IMAD.X R21, R12, 0x1, R4, P2 ;  /* 0x000000010c157824 */ /* 0x000fe200010e0604 */
[----:B------:R-:W-:Y:S02]  /*43bd0*/  SHF.R.S32.HI R13, RZ, 0x1f, R14 ;  /* 0x0000001fff0d7819 */ /* 0x000fe4000001140e */
[C---:B------:R-:W-:Y:S01]  /*43be0*/  IADD3 R24, P3, PT, R14.reuse, R0, RZ ;  /* 0x000000000e187210 */ /* 0x040fe20007f7e0ff */
[----:B------:R0:W-:Y:S04]  /*43bf0*/  STL [R1+0x1488], R25 ;  /* 0x0014881901007387 */ /* 0x0001e80000100800 */
[----:B------:R1:W-:Y:S01]  /*43c00*/  STL.64 [R1+0x208], R20 ;  /* 0x0002081401007387 */ /* 0x0003e20000100a00 */
[----:B------:R-:W-:Y:S01]  /*43c10*/  SHF.R.S32.HI R12, RZ, 0x1f, R16 ;  /* 0x0000001fff0c7819 */ /* 0x000fe20000011410 */
[----:B0-----:R-:W-:Y:S01]  /*43c20*/  IMAD.X R25, R13, 0x1, R2, P3 ;  /* 0x000000010d197824 */ /* 0x001fe200018e0602 */
[----:B-1----:R-:W-:-:S04]  /*43c30*/  IADD3 R20, P2, PT, R14, R3, RZ ;  /* 0x000000030e147210 */ /* 0x002fc80007f5e0ff */
[----:B------:R0:W-:Y:S01]  /*43c40*/  STL.64 [R1+0x200], R24 ;  /* 0x0002001801007387 */ /* 0x0001e20000100a00 */
[----:B------:R-:W-:-:S05]  /*43c50*/  IMAD.X R21, R13, 0x1, R4, P2 ;  /* 0x000000010d157824 */ /* 0x000fca00010e0604 */
[----:B------:R1:W-:Y:S01]  /*43c60*/  STL.64 [R1+0x1f8], R20 ;  /* 0x0001f81401007387 */ /* 0x0003e20000100a00 */
[----:B0-----:R-:W-:Y:S01]  /*43c70*/  IADD3 R24, P3, PT, R16, R0, RZ ;  /* 0x0000000010187210 */ /* 0x001fe20007f7e0ff */
[----:B------:R-:W-:-:S04]  /*43c80*/  IMAD.MOV.U32 R14, RZ, RZ, R28 ;  /* 0x000000ffff0e7224 */ /* 0x000fc800078e001c */
[----:B------:R-:W-:Y:S01]  /*43c90*/  IMAD.X R25, R12, 0x1, R2, P3 ;  /* 0x000000010c197824 */ /* 0x000fe200018e0602 */
[----:B-1----:R-:W-:Y:S02]  /*43ca0*/  IADD3 R20, P2, PT, R16, R3, RZ ;  /* 0x0000000310147210 */ /* 0x002fe40007f5e0ff */
[----:B------:R-:W-:Y:S02]  /*43cb0*/  IADD3 R28, P3, PT, R17, R0, RZ ;  /* 0x00000000111c7210 */ /* 0x000fe40007f7e0ff */
[----:B------:R0:W-:Y:S01]  /*43cc0*/  STL.64 [R1+0x1f0], R24 ;  /* 0x0001f01801007387 */ /* 0x0001e20000100a00 */
[----:B------:R-:W-:Y:S02]  /*43cd0*/  IMAD.X R21, R12, 0x1, R4, P2 ;  /* 0x000000010c157824 */ /* 0x000fe400010e0604 */
[----:B------:R-:W-:Y:S01]  /*43ce0*/  IMAD.MOV.U32 R12, RZ, RZ, R28 ;  /* 0x000000ffff0c7224 */ /* 0x000fe200078e001c */
[----:B0-----:R-:W3:Y:S04]  /*43cf0*/  LDL.LU.64 R24, [R1+0x1708] ;  /* 0x0017080001187983 */ /* 0x001ee80000300a00 */
[----:B------:R0:W-:Y:S01]  /*43d00*/  STL.64 [R1+0x1e8], R20 ;  /* 0x0001e81401007387 */ /* 0x0001e20000100a00 */
[----:B----4-:R-:W-:Y:S01]  /*43d10*/  IMAD.MOV.U32 R13, RZ, RZ, R29 ;  /* 0x000000ffff0d7224 */ /* 0x010fe200078e001d */
[----:B------:R-:W-:-:S02]  /*43d20*/  LOP3.LUT R23, R23, 0xffefffff, RZ, 0xc0, !PT ;  /* 0xffefffff17177812 */ /* 0x000fc400078ec0ff */
[----:B0-----:R-:W4:Y:S04]  /*43d30*/  LDL.LU.64 R20, [R1+0x1700] ;  /* 0x0017000001147983 */ /* 0x001f280000300a00 */
[----:B------:R0:W-:Y:S01]  /*43d40*/  STL [R1+0x1e0], R28 ;  /* 0x0001e01c01007387 */ /* 0x0001e20000100800 */
[----:B------:R-:W-:Y:S02]  /*43d50*/  SHF.R.U32.HI R19, RZ, 0x8, R19 ;  /* 0x00000008ff137819 */ /* 0x000fe40000011613 */
[----:B0-----:R-:W-:Y:S02]  /*43d60*/  IADD3 R28, P2, PT, R17, R3, RZ ;  /* 0x00000003111c7210 */ /* 0x001fe40007f5e0ff */
[----:B------:R-:W-:-:S05]  /*43d70*/  SHF.R.S32.HI R17, RZ, 0x1f, R17 ;  /* 0x0000001fff117819 */ /* 0x000fca0000011411 */
[----:B------:R-:W-:Y:S01]  /*43d80*/  IMAD.X R13, R17, 0x1, R2, P3 ;  /* 0x00000001110d7824 */ /* 0x000fe200018e0602 */
[----:B------:R-:W-:Y:S02]  /*43d90*/  ISETP.LT.AND P3, PT, R15, UR16, !P1 ;  /* 0x000000100f007c0c */ /* 0x000fe4000cf61270 */
[----:B------:R-:W-:Y:S02]  /*43da0*/  LOP3.LUT R3, R18, 0xffff, RZ, 0xc0, !PT ;  /* 0x0000ffff12037812 */ /* 0x000fe400078ec0ff */
[----:B------:R-:W-:Y:S01]  /*43db0*/  LOP3.LUT R0, R19, 0xffff, RZ, 0xc0, !PT ;  /* 0x0000ffff13007812 */ /* 0x000fe200078ec0ff */
[----:B------:R-:W-:Y:S01]  /*43dc0*/  IMAD.X R29, R17, 0x1, R4, P2 ;  /* 0x00000001111d7824 */ /* 0x000fe200010e0604 */
[----:B------:R-:W-:Y:S01]  /*43dd0*/  STL [R1+0x1e4], R13 ;  /* 0x0001e40d01007387 */ /* 0x000fe20000100800 */
[----:B------:R-:W-:Y:S02]  /*43de0*/  LOP3.LUT R5, R5, 0xfffff7ff, RZ, 0xc0, !PT ;  /* 0xfffff7ff05057812 */ /* 0x000fe400078ec0ff */
[----:B------:R-:W-:Y:S01]  /*43df0*/  PRMT R0, R3, 0x3340, R0 ;  /* 0x0000334003007816 */ /* 0x000fe20000000000 */
[----:B------:R-:W0:Y:S04]  /*43e00*/  LDCU UR16, c[0x0][0x39c] ;  /* 0x00007380ff1077ac */ /* 0x000e280008000800 */
[----:B------:R-:W-:Y:S04]  /*43e10*/  STL [R1+0x1330], R0 ;  /* 0x0013300001007387 */ /* 0x000fe80000100800 */
[----:B------:R-:W-:Y:S04]  /*43e20*/  STL [R1+0x1620], R28 ;  /* 0x0016201c01007387 */ /* 0x000fe80000100800 */
[----:B------:R1:W-:Y:S02]  /*43e30*/  STL [R1+0x161c], R29 ;  /* 0x00161c1d01007387 */ /* 0x0003e40000100800 */
[----:B-1----:R-:W-:-:S02]  /*43e40*/  IMAD.MOV.U32 R29, RZ, RZ, R15 ;  /* 0x000000ffff1d7224 */ /* 0x002fc400078e000f */
[----:B------:R-:W-:Y:S01]  /*43e50*/  IMAD.MOV.U32 R18, RZ, RZ, R14 ;  /* 0x000000ffff127224 */ /* 0x000fe200078e000e */
[----:B------:R-:W3:Y:S03]  /*43e60*/  LDL.LU R15, [R1+0x1290] ;  /* 0x00129000010f7983 */ /* 0x000ee60000300800 */
[C---:B------:R-:W-:Y:S02]  /*43e70*/  VIADD R0, R18.reuse, 0x1 ;  /* 0x0000000112007836 */ /* 0x040fe40000000000 */
[C---:B------:R-:W-:Y:S02]  /*43e80*/  VIADD R2, R18.reuse, 0x40 ;  /* 0x0000004012027836 */ /* 0x040fe40000000000 */
[C---:B------:R-:W-:Y:S02]  /*43e90*/  VIADD R3, R18.reuse, 0x47 ;  /* 0x0000004712037836 */ /* 0x040fe40000000000 */
[----:B------:R-:W-:Y:S01]  /*43ea0*/  VIADD R12, R18, 0x41 ;  /* 0x00000041120c7836 */ /* 0x000fe20000000000 */
[----:B--2---:R-:W-:-:S02]  /*43eb0*/  ISETP.LT.AND P4, PT, R27, UR12, !P4 ;  /* 0x0000000c1b007c0c */ /* 0x004fc4000e781270 */
[----:B------:R-:W-:Y:S01]  /*43ec0*/  ISETP.LT.AND P1, PT, R27, UR14, !P1 ;  /* 0x0000000e1b007c0c */ /* 0x000fe2000cf21270 */
[----:B------:R-:W-:Y:S01]  /*43ed0*/  VIADD R4, R18, 0x58 ;  /* 0x0000005812047836 */ /* 0x000fe20000000000 */
[----:B------:R-:W1:Y:S01]  /*43ee0*/  LDCU UR14, c[0x0][0x39c] ;  /* 0x00007380ff0e77ac */ /* 0x000e620008000800 */
[----:B------:R-:W2:Y:S08]  /*43ef0*/  LDCU UR12, c[0x0][0x39c] ;  /* 0x00007380ff0c77ac */ /* 0x000eb00008000800 */
[----:B------:R-:W-:-:S04]  /*43f00*/  @P4 LOP3.LUT R23, R23, 0x100000, RZ, 0xfc, !PT ;  /* 0x0010000017174812 */ /* 0x000fc800078efcff */
[----:B------:R-:W-:-:S04]  /*43f10*/  LOP3.LUT R23, R23, 0xffbfffff, RZ, 0xc0, !PT ;  /* 0xffbfffff17177812 */ /* 0x000fc800078ec0ff */
[----:B------:R-:W-:-:S04]  /*43f20*/  @P3 LOP3.LUT R23, R23, 0x400000, RZ, 0xfc, !PT ;  /* 0x0040000017173812 */ /* 0x000fc800078efcff */
[----:B------:R-:W-:-:S04]  /*43f30*/  LOP3.LUT R23, R23, 0xffdfffff, RZ, 0xc0, !PT ;  /* 0xffdfffff17177812 */ /* 0x000fc800078ec0ff */
[----:B------:R-:W-:Y:S02]  /*43f40*/  @P1 LOP3.LUT R23, R23, 0x200000, RZ, 0xfc, !PT ;  /* 0x0020000017171812 */ /* 0x000fe400078efcff */
[----:B------:R-:W-:Y:S02]  /*43f50*/  ISETP.LT.AND P1, PT, R27, UR20, !P0 ;  /* 0x000000141b007c0c */ /* 0x000fe4000c721270 */
[----:B------:R-:W-:Y:S01]  /*43f60*/  ISETP.LT.AND P0, PT, R29, UR18, !P0 ;  /* 0x000000121d007c0c */ /* 0x000fe2000c701270 */
[----:B------:R-:W0:Y:S01]  /*43f70*/  LDCU UR20, c[0x0][0x39c] ;  /* 0x00007380ff1477ac */ /* 0x000e220008000800 */
[----:B------:R-:W-:Y:S01]  /*43f80*/  LOP3.LUT R23, R23, 0xff7fffff, RZ, 0xc0, !PT ;  /* 0xff7fffff17177812 */ /* 0x000fe200078ec0ff */
[----:B------:R-:W0:Y:S10]  /*43f90*/  LDCU UR18, c[0x0][0x39c] ;  /* 0x00007380ff1277ac */ /* 0x000e340008000800 */
[----:B------:R-:W-:-:S02]  /*43fa0*/  @P0 LOP3.LUT R23, R23, 0x800000, RZ, 0xfc, !PT ;  /* 0x0080000017170812 */ /* 0x000fc400078efcff */
[----:B------:R-:W-:-:S04]  /*43fb0*/  ISETP.GE.AND P0, PT, R0, UR27, PT ;  /* 0x0000001b00007c0c */ /* 0x000fc8000bf06270 */
[----:B------:R-:W-:Y:S02]  /*43fc0*/  ISETP.LT.AND P2, PT, R29, UR30, !P0 ;  /* 0x0000001e1d007c0c */ /* 0x000fe4000c741270 */
[----:B------:R-:W-:Y:S02]  /*43fd0*/  @P1 LOP3.LUT R5, R5, 0x800, RZ, 0xfc, !PT ;  /* 0x0000080005051812 */ /* 0x000fe400078efcff */
[----:B------:R-:W-:Y:S02]  /*43fe0*/  ISETP.LT.AND P1, PT, R27, UR22, !P0 ;  /* 0x000000161b007c0c */ /* 0x000fe4000c721270 */
[----:B------:R-:W-:Y:S02]  /*43ff0*/  ISETP.GE.AND P0, PT, R2, UR28, PT ;  /* 0x0000001c02007c0c */ /* 0x000fe4000bf06270 */
[----:B------:R-:W-:Y:S02]  /*44000*/  LOP3.LUT R23, R23, 0xfeffffff, RZ, 0xc0, !PT ;  /* 0xfeffffff17177812 */ /* 0x000fe400078ec0ff */
[----:B------:R-:W-:Y:S01]  /*44010*/  LOP3.LUT R5, R5, 0xffffdfff, RZ, 0xc0, !PT ;  /* 0xffffdfff05057812 */ /* 0x000fe200078ec0ff */
[----:B------:R-:W0:Y:S01]  /*44020*/  LDCU.64 UR28, c[0x0][0x398] ;  /* 0x00007300ff1c77ac */ /* 0x000e220008000a00 */
[----:B------:R-:W-:Y:S01]  /*44030*/  VIADD R0, R18, 0x55 ;  /* 0x0000005512007836 */ /* 0x000fe20000000000 */
[----:B------:R-:W0:Y:S01]  /*44040*/  LDCU UR30, c[0x0][0x39c] ;  /* 0x00007380ff1e77ac */ /* 0x000e220008000800 */
[----:B------:R-:W0:Y:S01]  /*44050*/  LDCU UR22, c[0x0][0x39c] ;  /* 0x00007380ff1677ac */ /* 0x000e220008000800 */
[----:B------:R-:W-:-:S02]  /*44060*/  @P2 LOP3.LUT R5, R5, 0x2000, RZ, 0xfc, !PT ;  /* 0x0000200005052812 */ /* 0x000fc400078efcff */
[----:B------:R-:W-:Y:S02]  /*44070*/  ISETP.LT.AND P2, PT, R27, UR42, !P0 ;  /* 0x0000002a1b007c0c */ /* 0x000fe4000c741270 */
[----:B------:R-:W-:Y:S02]  /*44080*/  @P1 LOP3.LUT R23, R23, 0x1000000, RZ, 0xfc, !PT ;  /* 0x0100000017171812 */ /* 0x000fe400078efcff */
[----:B------:R-:W-:Y:S02]  /*44090*/  ISETP.LT.AND P1, PT, R29, UR46, !P0 ;  /* 0x0000002e1d007c0c */ /* 0x000fe4000c721270 */
[----:B------:R-:W-:Y:S02]  /*440a0*/  LOP3.LUT R5, R5, 0xffffefff, RZ, 0xc0, !PT ;  /* 0xffffefff05057812 */ /* 0x000fe400078ec0ff */
[----:B------:R-:W-:Y:S01]  /*440b0*/  ISETP.GE.AND P0, PT, R3, UR51, PT ;  /* 0x0000003303007c0c */ /* 0x000fe2000bf06270 */
[----:B------:R-:W-:Y:S01]  /*440c0*/  VIADD R2, R18, 0x56 ;  /* 0x0000005612027836 */ /* 0x000fe20000000000 */
[----:B---3--:R-:W-:-:S03]  /*440d0*/  LOP3.LUT R13, R15, 0xffff, RZ, 0xc0, !PT ;  /* 0x0000ffff0f0d7812 */ /* 0x008fc600078ec0ff */
[----:B------:R-:W-:Y:S02]  /*440e0*/  @P2 LOP3.LUT R5, R5, 0x1000, RZ, 0xfc, !PT ;  /* 0x0000100005052812 */ /* 0x000fe400078efcff */
[----:B------:R-:W-:Y:S01]  /*440f0*/  LOP3.LUT R23, R23, 0x7fffffff, RZ, 0xc0, !PT ;  /* 0x7fffffff17177812 */ /* 0x000fe200078ec0ff */
[----:B------:R-:W3:Y:S01]  /*44100*/  LDCU UR46, c[0x0][0x39c] ;  /* 0x00007380ff2e77ac */ /* 0x000ee20008000800 */
[----:B------:R-:W0:Y:S01]  /*44110*/  LDCU UR42, c[0x0][0x39c] ;  /* 0x00007380ff2a77ac */ /* 0x000e220008000800 */
[----:B------:R-:W-:-:S04]  /*44120*/  LOP3.LUT R5, R5, 0xfffffdff, RZ, 0xc0, !PT ;  /* 0xfffffdff05057812 */ /* 0x000fc800078ec0ff */
[----:B------:R-:W-:Y:S02]  /*44130*/  @P1 LOP3.LUT R5, R5, 0x200, RZ, 0xfc, !PT ;  /* 0x0000020005051812 */ /* 0x000fe400078efcff */
[----:B------:R-:W-:Y:S02]  /*44140*/  ISETP.LT.AND P1, PT, R29, UR26, !P0 ;  /* 0x0000001a1d007c0c */ /* 0x000fe4000c721270 */
[----:B------:R-:W-:Y:S01]  /*44150*/  ISETP.LT.AND P0, PT, R27, UR24, !P0 ;  /* 0x000000181b007c0c */ /* 0x000fe2000c701270 */
[----:B------:R-:W-:Y:S01]  /*44160*/  VIADD R3, R18, 0x57 ;  /* 0x0000005712037836 */ /* 0x000fe20000000000 */
[----:B------:R-:W-:Y:S01]  /*44170*/  LOP3.LUT R5, R5, 0xfffffbff, RZ, 0xc0, !PT ;  /* 0xfffffbff05057812 */ /* 0x000fe200078ec0ff */
[----:B------:R-:W0:Y:S08]  /*44180*/  LDCU.64 UR26, c[0x0][0x398] ;  /* 0x00007300ff1a77ac */ /* 0x000e300008000a00 */
[----:B------:R-:W-:-:S04]  /*44190*/  @P1 LOP3.LUT R5, R5, 0x400, RZ, 0xfc, !PT ;  /* 0x0000040005051812 */ /* 0x000fc800078efcff */
[----:B------:R-:W-:-:S04]  /*441a0*/  LOP3.LUT R5, R5, 0xfffffeff, RZ, 0xc0, !PT ;  /* 0xfffffeff05057812 */ /* 0x000fc800078ec0ff */
[----:B------:R-:W-:Y:S02]  /*441b0*/  @P0 LOP3.LUT R5, R5, 0x100, RZ, 0xfc, !PT ;  /* 0x0000010005050812 */ /* 0x000fe400078efcff */
[----:B------:R-:W-:Y:S01]  /*441c0*/  ISETP.GE.AND P0, PT, R18, UR25, PT ;  /* 0x0000001912007c0c */ /* 0x000fe2000bf06270 */
[----:B------:R-:W0:Y:S03]  /*441d0*/  LDCU.64 UR24, c[0x0][0x398] ;  /* 0x00007300ff1877ac */ /* 0x000e260008000a00 */
[----:B------:R-:W-:Y:S02]  /*441e0*/  ISETP.LT.AND P1, PT, R27, UR36, !P0 ;  /* 0x000000241b007c0c */ /* 0x000fe4000c721270 */
[----:B------:R-:W-:Y:S02]  /*441f0*/  ISETP.GE.AND P0, PT, R12, UR40, PT ;  /* 0x000000280c007c0c */ /* 0x000fe4000bf06270 */
[----:B------:R-:W-:-:S02]  /*44200*/  LOP3.LUT R12, R22, 0xffff, RZ, 0xc0, !PT ;  /* 0x0000ffff160c7812 */ /* 0x000fc400078ec0ff */
[----:B------:R-:W-:Y:S01]  /*44210*/  LOP3.LUT R5, R5, 0xffffffbf, RZ, 0xc0, !PT ;  /* 0xffffffbf05057812 */ /* 0x000fe200078ec0ff */
[----:B------:R-:W2:Y:S01]  /*44220*/  LDL.LU R22, [R1+0x16f8] ;  /* 0x0016f80001167983 */ /* 0x000ea20000300800 */
[----:B------:R-:W0:Y:S05]  /*44230*/  LDCU UR36, c[0x0][0x398] ;  /* 0x00007300ff2477ac */ /* 0x000e2a0008000800 */
[----:B------:R-:W-:Y:S02]  /*44240*/  @P1 LOP3.LUT R5, R5, 0x40, RZ, 0xfc, !PT ;  /* 0x0000004005051812 */ /* 0x000fe400078efcff */
[----:B------:R-:W-:Y:S02]  /*44250*/  ISETP.LT.AND P1, PT, R27, UR32, !P0 ;  /* 0x000000201b007c0c */ /* 0x000fe4000c721270 */
[----:B------:R-:W-:Y:S01]  /*44260*/  ISETP.LT.AND P0, PT, R29, UR34, !P0 ;  /* 0x000000221d007c0c */ /* 0x000fe2000c701270 */
[----:B------:R-:W0:Y:S01]  /*44270*/  LDCU UR32, c[0x0][0x398] ;  /* 0x00007300ff2077ac */ /* 0x000e220008000800 */
[----:B------:R-:W-:Y:S01]  /*44280*/  LOP3.LUT R5, R5, 0xffffff7f, RZ, 0xc0, !PT ;  /* 0xffffff7f05057812 */ /* 0x000fe200078ec0ff */
[----:B------:R-:W0:Y:S08]  /*44290*/  LDCU UR34, c[0x0][0x39c] ;  /* 0x00007380ff2277ac */ /* 0x000e300008000800 */
[----:B------:R-:W-:-:S04]  /*442a0*/  @P1 LOP3.LUT R5, R5, 0x80, RZ, 0xfc, !PT ;  /* 0x0000008005051812 */ /* 0x000fc800078efcff */
[----:B------:R-:W-:-:S04]  /*442b0*/  LOP3.LUT R5, R5, 0xffffffef, RZ, 0xc0, !PT ;  /* 0xffffffef05057812 */ /* 0x000fc800078ec0ff */
[----:B------:R-:W-:Y:S02]  /*442c0*/  @P0 LOP3.LUT R5, R5, 0x10, RZ, 0xfc, !PT ;  /* 0x0000001005050812 */ /* 0x000fe400078efcff */
[----:B------:R-:W-:-:S04]  /*442d0*/  ISETP.GE.AND P0, PT, R4, UR49, PT ;  /* 0x0000003104007c0c */ /* 0x000fc8000bf06270 */
[----:B------:R-:W-:Y:S02]  /*442e0*/  ISETP.LT.AND P2, PT, R27, UR48, !P0 ;  /* 0x000000301b007c0c */ /* 0x000fe4000c741270 */
[----:B------:R-:W-:Y:S02]  /*442f0*/  ISETP.LT.AND P1, PT, R29, UR56, !P0 ;  /* 0x000000381d007c0c */ /* 0x000fe4000c721270 */
[----:B------:R-:W-:Y:S02]  /*44300*/  LOP3.LUT R5, R5, 0xffffffdf, RZ, 0xc0, !PT ;  /* 0xffffffdf05057812 */ /* 0x000fe400078ec0ff */
[----:B------:R-:W-:Y:S02]  /*44310*/  ISETP.GE.AND P0, PT, R3, UR41, PT ;  /* 0x0000002903007c0c */ /* 0x000fe4000bf06270 */
[----:B------:R-:W-:Y:S01]  /*44320*/  SHF.R.U32.HI R4, RZ, 0x8, R13 ;  /* 0x00000008ff047819 */ /* 0x000fe2000001160d */
[----:B------:R-:W0:Y:S04]  /*44330*/  LDCU.64 UR48, c[0x0][0x398] ;  /* 0x00007300ff3077ac */ /* 0x000e280008000a00 */
[----:B------:R-:W-:-:S02]  /*44340*/  @P2 LOP3.LUT R5, R5, 0x20, RZ, 0xfc, !PT ;  /* 0x0000002005052812 */ /* 0x000fc400078efcff */
[----:B------:R-:W-:Y:S01]  /*44350*/  SHF.R.U32.HI R3, RZ, 0x8, R12 ;  /* 0x00000008ff037819 */ /* 0x000fe2000001160c */
[----:B------:R-:W0:Y:S01]  /*44360*/  LDCU.64 UR40, c[0x0][0x398] ;  /* 0x00007300ff2877ac */ /* 0x000e220008000a00 */
[----:B------:R-:W-:-:S04]  /*44370*/  LOP3.LUT R5, R5, 0xfffffff7, RZ, 0xc0, !PT ;  /* 0xfffffff705057812 */ /* 0x000fc800078ec0ff */
[----:B------:R-:W-:Y:S02]  /*44380*/  @P1 LOP3.LUT R5, R5, 0x8, RZ, 0xfc, !PT ;  /* 0x0000000805051812 */ /* 0x000fe400078efcff */
[----:B------:R-:W-:Y:S02]  /*44390*/  ISETP.LT.AND P1, PT, R27, UR54, !P0 ;  /* 0x000000361b007c0c */ /* 0x000fe4000c721270 */
[----:B------:R-:W-:Y:S02]  /*443a0*/  ISETP.LT.AND P0, PT, R29, UR64, !P0 ;  /* 0x000000401d007c0c */ /* 0x000fe4000c701270 */
[----:B------:R-:W-:-:S09]  /*443b0*/  LOP3.LUT R5, R5, 0xfffffffb, RZ, 0xc0, !PT ;  /* 0xfffffffb05057812 */ /* 0x000fd200078ec0ff */
[----:B------:R-:W-:-:S04]  /*443c0*/  @P1 LOP3.LUT R5, R5, 0x4, RZ, 0xfc, !PT ;  /* 0x0000000405051812 */ /* 0x000fc800078efcff */
[----:B------:R-:W-:-:S04]  /*443d0*/  LOP3.LUT R5, R5, 0xfffffffd, RZ, 0xc0, !PT ;  /* 0xfffffffd05057812 */ /* 0x000fc800078ec0ff */
[----:B------:R-:W-:Y:S02]  /*443e0*/  @P0 LOP3.LUT R5, R5, 0x2, RZ, 0xfc, !PT ;  /* 0x0000000205050812 */ /* 0x000fe400078efcff */
[----:B------:R-:W-:Y:S02]  /*443f0*/  ISETP.GE.AND P0, PT, R2, UR57, PT ;  /* 0x0000003902007c0c */ /* 0x000fe4000bf06270 */
[----:B------:R-:W-:Y:S02]  /*44400*/  LOP3.LUT R5, R5, 0xfffffffe, RZ, 0xc0, !PT ;  /* 0xfffffffe05057812 */ /* 0x000fe400078ec0ff */
[----:B0-----:R-:W-:Y:S02]  /*44410*/  ISETP.LT.AND P1, PT, R27, UR28, !P0 ;  /* 0x0000001c1b007c0c */ /* 0x001fe4000c721270 */
[----:B------:R-:W-:Y:S02]  /*44420*/  ISETP.LT.AND P0, PT, R29, UR62, !P0 ;  /* 0x0000003e1d007c0c */ /* 0x000fe4000c701270 */
[----:B------:R-:W-:-:S02]  /*44430*/  PRMT R13, R13, 0x3340, R12 ;  /* 0x000033400d0d7816 */ /* 0x000fc4000000000c */
[----:B------:R-:W-:Y:S02]  /*44440*/  LOP3.LUT R4, R4, 0xffff, RZ, 0xc0, !PT ;  /* 0x0000ffff04047812 */ /* 0x000fe400078ec0ff */
[----:B------:R-:W-:Y:S01]  /*44450*/  LOP3.LUT R3, R3, 0xffff, RZ, 0xc0, !PT ;  /* 0x0000ffff03037812 */ /* 0x000fe200078ec0ff */
[----:B------:R-:W-:Y:S01]  /*44460*/  VIADD R2, R18, 0x54 ;  /* 0x0000005412027836 */ /* 0x000fe20000000000 */
[----:B------:R-:W0:Y:S01]  /*44470*/  LDCU.64 UR56, c[0x0][0x398] ;  /* 0x00007300ff3877ac */ /* 0x000e220008000a00 */
[----:B------:R-:W-:Y:S01]  /*44480*/  STL [R1+0x1480], R13 ;  /* 0x0014800d01007387 */ /* 0x000fe20000100800 */
[----:B------:R-:W0:Y:S01]  /*44490*/  LDCU UR28, c[0x0][0x39c] ;  /* 0x00007380ff1c77ac */ /* 0x000e220008000800 */
[----:B------:R-:W-:-:S05]  /*444a0*/  @P1 LOP3.LUT R5, R5, 0x1, RZ, 0xfc, !PT ;  /* 0x0000000105051812 */ /* 0x000fca00078efcff */
[----:B------:R-:W-:Y:S04]  /*444b0*/  STL [R1+0x1624], R5 ;  /* 0x0016240501007387 */ /* 0x000fe80000100800 */
[----:B------:R-:W3:Y:S04]  /*444c0*/  LDL.LU R19, [R1+0x126c] ;  /* 0x00126c0001137983 */ /* 0x000ee80000300800 */
[----:B------:R-:W3:Y:S01]  /*444d0*/  LDL.LU R16, [R1+0x1240] ;  /* 0x0012400001107983 */ /* 0x000ee20000300800 */
[----:B--2---:R-:W-:-:S04]  /*444e0*/  LOP3.LUT R22, R22, 0x7fffffff, RZ, 0xc0, !PT ;  /* 0x7fffffff16167812 */ /* 0x004fc800078ec0ff */
[----:B------:R-:W-:Y:S02]  /*444f0*/  @P0 LOP3.LUT R22, R22, 0x80000000, RZ, 0xfc, !PT ;  /* 0x8000000016160812 */ /* 0x000fe400078efcff */
[----:B------:R-:W-:Y:S02]  /*44500*/  ISETP.GE.AND P0, PT, R0, UR55, PT ;  /* 0x0000003700007c0c */ /* 0x000fe4000bf06270 */
[----:B------:R-:W-:Y:S01]  /*44510*/  PRMT R0, R4, 0x3340, R3 ;  /* 0x0000334004007816 */ /* 0x000fe20000000003 */
[----:B------:R-:W2:Y:S04]  /*44520*/  LDCU.64 UR54, c[0x0][0x398] ;  /* 0x00007300ff3677ac */ /* 0x000ea80008000a00 */
[----:B------:R0:W-:Y:S04]  /*44530*/  STL [R1+0x1324], R0 ;  /* 0x0013240001007387 */ /* 0x0001e80000100800 */
[----:B------:R-:W4:Y:S04]  /*44540*/  LDL.LU R14, [R1+0x11f4] ;  /* 0x0011f400010e7983 */ /* 0x000f280000300800 */
[----:B------:R-:W4:Y:S01]  /*44550*/  LDL.LU R15, [R1+0x11e0] ;  /* 0x0011e000010f7983 */ /* 0x000f220000300800 */
[----:B------:R-:W-:-:S02]  /*44560*/  ISETP.LT.AND P1, PT, R27, UR24, !P0 ;  /* 0x000000181b007c0c */ /* 0x000fc4000c721270 */
[----:B------:R-:W-:Y:S02]  /*44570*/  ISETP.LT.AND P0, PT, R29, UR60, !P0 ;  /* 0x0000003c1d007c0c */ /* 0x000fe4000c701270 */
[----:B------:R-:W-:Y:S01]  /*44580*/  LOP3.LUT R22, R22, 0xbfffffff, RZ, 0xc0, !PT ;  /* 0xbfffffff16167812 */ /* 0x000fe200078ec0ff */
[C---:B------:R-:W-:Y:S02]  /*44590*/  VIADD R4, R18.reuse, 0x4b ;  /* 0x0000004b12047836 */ /* 0x040fe40000000000 */
[----:B------:R-:W-:Y:S01]  /*445a0*/  VIADD R3, R18, 0x49 ;  /* 0x0000004912037836 */ /* 0x000fe20000000000 */
[----:B------:R-:W0:Y:S05]  /*445b0*/  LDCU UR24, c[0x0][0x39c] ;  /* 0x00007380ff1877ac */ /* 0x000e2a0008000800 */
[----:B------:R-:W-:-:S04]  /*445c0*/  @P1 LOP3.LUT R22, R22, 0x40000000, RZ, 0xfc, !PT ;  /* 0x4000000016161812 */ /* 0x000fc800078efcff */
[----:B------:R-:W-:-:S04]  /*445d0*/  LOP3.LUT R22, R22, 0xdfffffff, RZ, 0xc0, !PT ;  /* 0xdfffffff16167812 */ /* 0x000fc800078ec0ff */
[----:B------:R-:W-:Y:S02]  /*445e0*/  @P0 LOP3.LUT R22, R22, 0x20000000, RZ, 0xfc, !PT ;  /* 0x2000000016160812 */ /* 0x000fe400078efcff */
[----:B------:R-:W-:Y:S02]  /*445f0*/  ISETP.GE.AND P0, PT, R2, UR65, PT ;  /* 0x0000004102007c0c */ /* 0x000fe4000bf06270 */
[----:B------:R-:W-:Y:S02]  /*44600*/  LOP3.LUT R22, R22, 0xefffffff, RZ, 0xc0, !PT ;  /* 0xefffffff16167812 */ /* 0x000fe400078ec0ff */
[----:B------:R-:W-:Y:S02]  /*44610*/  ISETP.LT.AND P2, PT, R27, UR26, !P0 ;  /* 0x0000001a1b007c0c */ /* 0x000fe4000c741270 */
[----:B------:R-:W-:Y:S01]  /*44620*/  ISETP.LT.AND P1, PT, R29, UR52, !P0 ;  /* 0x000000341d007c0c */ /* 0x000fe2000c721270 */
[C---:B0-----:R-:W-:Y:S02]  /*44630*/  VIADD R0, R18.reuse, 0x52 ;  /* 0x0000005212007836 */ /* 0x041fe40000000000 */
[----:B------:R-:W-:Y:S01]  /*44640*/  VIADD R2, R18, 0x50 ;  /* 0x0000005012027836 */ /* 0x000fe20000000000 */
[----:B------:R-:W0:Y:S01]  /*44650*/  LDCU.64 UR64, c[0x0][0x398] ;  /* 0x00007300ff4077ac */ /* 0x000e220008000a00 */
[----:B------:R-:W0:Y:S01]  /*44660*/  LDCU UR26, c[0x0][0x39c] ;  /* 0x00007380ff1a77ac */ /* 0x000e220008000800 */
[----:B------:R-:W-:-:S05]  /*44670*/  ISETP.GE.AND P0, PT, R0, UR63, PT ;  /* 0x0000003f00007c0c */ /* 0x000fca000bf06270 */
[----:B------:R-:W-:Y:S01]  /*44680*/  @P2 LOP3.LUT R22, R22, 0x10000000, RZ, 0xfc, !PT ;  /* 0x1000000016162812 */ /* 0x000fe200078efcff */
[----:B------:R-:W-:Y:S01]  /*44690*/  VIADD R0, R18, 0x4e ;  /* 0x0000004e12007836 */ /* 0x000fe20000000000 */
[----:B------:R-:W0:Y:S02]  /*446a0*/  LDCU.64 UR62, c[0x0][0x398] ;  /* 0x00007300ff3e77ac */ /* 0x000e240008000a00 */
[----:B------:R-:W-:-:S04]  /*446b0*/  LOP3.LUT R22, R22, 0xf7ffffff, RZ, 0xc0, !PT ;  /* 0xf7ffffff16167812 */ /* 0x000fc800078ec0ff */
[----:B------:R-:W-:Y:S02]  /*446c0*/  @P1 LOP3.LUT R22, R22, 0x8000000, RZ, 0xfc, !PT ;  /* 0x0800000016161812 */ /* 0x000fe400078efcff */
[----:B------:R-:W-:Y:S02]  /*446d0*/  ISETP.LT.AND P1, PT, R27, UR48, !P0 ;  /* 0x000000301b007c0c */ /* 0x000fe4000c721270 */
[----:B------:R-:W-:Y:S01]  /*446e0*/  ISETP.LT.AND P0, PT, R29, UR58, !P0 ;  /* 0x0000003a1d007c0c */ /* 0x000fe2000c701270 */
[----:B------:R-:W0:Y:S01]  /*446f0*/  LDCU UR48, c[0x0][0x39c] ;  /* 0x00007380ff3077ac */ /* 0x000e220008000800 */
[----:B------:R-:W-:-:S09]  /*44700*/  LOP3.LUT R22, R22, 0xfbffffff, RZ, 0xc0, !PT ;  /* 0xfbffffff16167812 */ /* 0x000fd200078ec0ff */
[----:B------:R-:W-:-:S04]  /*44710*/  @P1 LOP3.LUT R22, R22, 0x4000000, RZ, 0xfc, !PT ;  /* 0x0400000016161812 */ /* 0x000fc800078efcff */
[----:B------:R-:W-:-:S04]  /*44720*/  LOP3.LUT R22, R22, 0xfdffffff, RZ, 0xc0, !PT ;  /* 0xfdffffff16167812 */ /* 0x000fc800078ec0ff */
[----:B------:R-:W-:Y:S02]  /*44730*/  @P0 LOP3.LUT R22, R22, 0x2000000, RZ, 0xfc, !PT ;  /* 0x0200000016160812 */ /* 0x000fe400078efcff */
[----:B------:R-:W-:Y:S02]  /*44740*/  ISETP.GE.AND P0, PT, R2, UR61, PT ;  /* 0x0000003d02007c0c */ /* 0x000fe4000bf06270 */
[----:B------:R-:W-:Y:S02]  /*44750*/  LOP3.LUT R22, R22, 0xfeffffff, RZ, 0xc0, !PT ;  /* 0xfeffffff16167812 */ /* 0x000fe400078ec0ff */
[----:B------:R-:W-:Y:S02]  /*44760*/  ISETP.LT.AND P2, PT, R27, UR56, !P0 ;  /* 0x000000381b007c0c */ /* 0x000fe4000c741270 */
[----:B--2---:R-:W-:Y:S02]  /*44770*/  ISETP.LT.AND P1, PT, R29, UR54, !P0 ;  /* 0x000000361d007c0c */ /* 0x004fe4000c721270 */
[----:B------:R-:W-:Y:S01]  /*44780*/  ISETP.GE.AND P0, PT, R0, UR53, PT ;  /* 0x0000003500007c0c */ /* 0x000fe2000bf06270 */
[----:B------:R-:W2:Y:S01]  /*44790*/  LDCU.64 UR52, c[0x0][0x398] ;  /* 0x00007300ff3477ac */ /* 0x000ea20008000a00 */
[----:B------:R-:W-:Y:S01]  /*447a0*/  VIADD R2, R18, 0x43 ;  /* 0x0000004312027836 */ /* 0x000fe20000000000 */
[----:B------:R-:W0:Y:S01]  /*447b0*/  LDCU.64 UR60, c[0x0][0x398] ;  /* 0x00007300ff3c77ac */ /* 0x000e220008000a00 */
[----:B------:R-:W0:Y:S05]  /*447c0*/  LDCU UR56, c[0x0][0x39c] ;  /* 0x00007380ff3877ac */ /* 0x000e2a0008000800 */
[----:B------:R-:W-:-:S04]  /*447d0*/  @P2 LOP3.LUT R22, R22, 0x1000000, RZ, 0xfc, !PT ;  /* 0x0100000016162812 */ /* 0x000fc800078efcff */
[----:B------:R-:W-:-:S04]  /*447e0*/  LOP3.LUT R22, R22, 0xff7fffff, RZ, 0xc0, !PT ;  /* 0xff7fffff16167812 */ /* 0x000fc800078ec0ff */
[----:B------:R-:W-:Y:S02]  /*447f0*/  @P1 LOP3.LUT R22, R22, 0x800000, RZ, 0xfc, !PT ;  /* 0x0080000016161812 */ /* 0x000fe400078efcff */
[----:B------:R-:W-:Y:S02]  /*44800*/  ISETP.LT.AND P1, PT, R29, UR50, !P0 ;  /* 0x000000321d007c0c */ /* 0x000fe4000c721270 */
[----:B------:R-:W-:Y:S01]  /*44810*/  ISETP.LT.AND P0, PT, R27, UR40, !P0 ;  /* 0x000000281b007c0c */ /* 0x000fe2000c701270 */
[----:B------:R-:W0:Y:S01]  /*44820*/  LDCU.64 UR50, c[0x0][0x398] ;  /* 0x00007300ff3277ac */ /* 0x000e220008000a00 */
[----:B------:R-:W-:Y:S01]  /*44830*/  LOP3.LUT R22, R22, 0xffbfffff, RZ, 0xc0, !PT ;  /* 0xffbfffff16167812 */ /* 0x000fe200078ec0ff */
[----:B------:R-:W-:Y:S01]  /*44840*/  VIADD R0, R18, 0x42 ;  /* 0x0000004212007836 */ /* 0x000fe20000000000 */
[----:B---3--:R-:W-:Y:S02]  /*44850*/  LOP3.LUT R13, R19, 0xffff, RZ, 0xc0, !PT ;  /* 0x0000ffff130d7812 */ /* 0x008fe400078ec0ff */
[----:B------:R-:W-:Y:S01]  /*44860*/  LOP3.LUT R12, R16, 0xffff, RZ, 0xc0, !PT ;  /* 0x0000ffff100c7812 */ /* 0x000fe200078ec0ff */
[----:B------:R-:W3:Y:S04]  /*44870*/  LDCU UR40, c[0x0][0x39c] ;  /* 0x00007380ff2877ac */ /* 0x000ee80008000800 */
[----:B------:R-:W-:-:S04]  /*44880*/  @P1 LOP3.LUT R22, R22, 0x400000, RZ, 0xfc, !PT ;  /* 0x0040000016161812 */ /* 0x000fc800078efcff */
[----:B------:R-:W-:-:S04]  /*44890*/  LOP3.LUT R22, R22, 0xffdfffff, RZ, 0xc0, !PT ;  /* 0xffdfffff16167812 */ /* 0x000fc800078ec0ff */
[----:B------:R-:W-:Y:S02]  /*448a0*/  @P0 LOP3.LUT R22, R22, 0x200000, RZ, 0xfc, !PT ;  /* 0x0020000016160812 */ /* 0x000fe400078efcff */
[----:B------:R-:W-:Y:S01]  /*448b0*/  ISETP.GE.AND P0, PT, R4, UR59, PT ;  /* 0x0000003b04007c0c */ /* 0x000fe2000bf06270 */
[----:B------:R-:W0:Y:S03]  /*448c0*/  LDCU.64 UR58, c[0x0][0x398] ;  /* 0x00007300ff3a77ac */ /* 0x000e260008000a00 */
[----:B------:R-:W-:Y:S02]  /*448d0*/  ISETP.LT.AND P2, PT, R27, UR70, !P0 ;  /* 0x000000461b007c0c */ /* 0x000fe4000c741270 */
[----:B------:R-:W-:Y:S02]  /*448e0*/  ISETP.LT.AND P1, PT, R29, UR68, !P0 ;  /* 0x000000441d007c0c */ /* 0x000fe4000c721270 */
[----:B------:R-:W-:-:S02]  /*448f0*/  ISETP.GE.AND P0, PT, R3, UR55, PT ;  /* 0x0000003703007c0c */ /* 0x000fc4000bf06270 */
[----:B------:R-:W-:Y:S01]  /*44900*/  LOP3.LUT R22, R22, 0xffefffff, RZ, 0xc0, !PT ;  /* 0xffefffff16167812 */ /* 0x000fe200078ec0ff */
[----:B------:R-:W0:Y:S01]  /*44910*/  LDCU.64 UR54, c[0x0][0x398] ;  /* 0x00007300ff3677ac */ /* 0x000e220008000a00 */
[----:B----4-:R-:W-:Y:S02]  /*44920*/  LOP3.LUT R4, R14, 0xffff, RZ, 0xc0, !PT ;  /* 0x0000ffff0e047812 */ /* 0x010fe400078ec0ff */
[----:B------:R-:W-:Y:S01]  /*44930*/  LOP3.LUT R3, R15, 0xffff, RZ, 0xc0, !PT ;  /* 0x0000ffff0f037812 */ /* 0x000fe200078ec0ff */
[----:B------:R-:W4:Y:S04]  /*44940*/  LDL.LU R14, [R1+0x124c] ;  /* 0x00124c00010e7983 */ /* 0x000f280000300800 */
[----:B------:R-:W3:Y:S01]  /*44950*/  LDL.LU R15, [R1+0x11e8] ;  /* 0x0011e800010f7983 */ /* 0x000ee20000300800 */
[----:B------:R-:W-:-:S04]  /*44960*/  @P2 LOP3.LUT R22, R22, 0x100000, RZ, 0xfc, !PT ;  /* 0x0010000016162812 */ /* 0x000fc800078efcff */
[----:B------:R-:W-:-:S04]  /*44970*/  LOP3.LUT R22, R22, 0xfff7ffff, RZ, 0xc0, !PT ;  /* 0xfff7ffff16167812 */ /* 0x000fc800078ec0ff */
[----:B------:R-:W-:Y:S02]  /*44980*/  @P1 LOP3.LUT R22, R22, 0x80000, RZ, 0xfc, !PT ;  /* 0x0008000016161812 */ /* 0x000fe400078efcff */
[----:B0-----:R-:W-:Y:S02]  /*44990*/  ISETP.LT.AND P1, PT, R27, UR62, !P0 ;  /* 0x0000003e1b007c0c */ /* 0x001fe4000c721270 */
[----:B------:R-:W-:Y:S02]  /*449a0*/  ISETP.LT.AND P0, PT, R29, UR64, !P0 ;  /* 0x000000401d007c0c */ /* 0x000fe4000c701270 */
[----:B------:R-:W-:-:S09]  /*449b0*/  LOP3.LUT R22, R22, 0xfffbffff, RZ, 0xc0, !PT ;  /* 0xfffbffff16167812 */ /* 0x000fd200078ec0ff */
[----:B------:R-:W-:-:S04]  /*449c0*/  @P1 LOP3.LUT R22, R22, 0x40000, RZ, 0xfc, !PT ;  /* 0x0004000016161812 */ /* 0x000fc800078efcff */
[----:B------:R-:W-:-:S04]  /*449d0*/  LOP3.LUT R22, R22, 0xfffdffff, RZ, 0xc0, !PT ;  /* 0xfffdffff16167812 */ /* 0x000fc800078ec0ff */
[----:B------:R-:W-:Y:S02]  /*449e0*/  @P0 LOP3.LUT R22, R22, 0x20000, RZ, 0xfc, !PT ;  /* 0x0002000016160812 */ /* 0x000fe400078efcff */
[----:B------:R-:W-:Y:S02]  /*449f0*/  ISETP.GE.AND P0, PT, R0, UR65, PT ;  /* 0x0000004100007c0c */ /* 0x000fe4000bf06270 */
[----:B------:R-:W-:Y:S02]  /*44a00*/  PRMT R0, R13, 0x3340, R4 ;  /* 0x000033400d007816 */ /* 0x000fe40000000004 */
[----:B------:R-:W-:Y:S02]  /*44a10*/  PRMT R5, R12, 0x3340, R3 ;  /* 0x000033400c057816 */ /* 0x000fe40000000003 */
[----:B------:R-:W-:Y:S02]  /*44a20*/  LOP3.LUT R22, R22, 0xfffeffff, RZ, 0xc0, !PT ;  /* 0xfffeffff16167812 */ /* 0x000fe400078ec0ff */
[----:B--2---:R-:W-:-:S02]  /*44a30*/  ISETP.LT.AND P2, PT, R27, UR52, !P0 ;  /* 0x000000341b007c0c */ /* 0x004fc4000c741270 */
[----:B------:R-:W-:Y:S02]  /*44a40*/  ISETP.LT.AND P1, PT, R29, UR50, !P0 ;  /* 0x000000321d007c0c */ /* 0x000fe4000c721270 */
[----:B------:R-:W-:Y:S01]  /*44a50*/  ISETP.GE.AND P0, PT, R2, UR63, PT ;  /* 0x0000003f02007c0c */ /* 0x000fe2000bf06270 */
[----:B------:R0:W-:Y:S01]  /*44a60*/  STL [R1+0x1470], R0 ;  /* 0x0014700001007387 */ /* 0x0001e20000100800 */
[----:B------:R-:W-:Y:S02]  /*44a70*/  SHF.R.U32.HI R2, RZ, 0x8, R13 ;  /* 0x00000008ff027819 */ /* 0x000fe4000001160d */
[----:B------:R-:W-:Y:S01]  /*44a80*/  SHF.R.U32.HI R3, RZ, 0x8, R3 ;  /* 0x00000008ff037819 */ /* 0x000fe20000011603 */
[----:B------:R-:W2:Y:S01]  /*44a90*/  LDCU.64 UR64, c[0x0][0x398] ;  /* 0x00007300ff4077ac */ /* 0x000ea20008000a00 */
[----:B------:R-:W1:Y:S01]  /*44aa0*/  LDCU.64 UR62, c[0x0][0x398] ;  /* 0x00007300ff3e77ac */ /* 0x000e620008000a00 */
[----:B------:R-:W-:Y:S01]  /*44ab0*/  LOP3.LUT R2, R2, 0xffff, RZ, 0xc0, !PT ;  /* 0x0000ffff02027812 */ /* 0x000fe200078ec0ff */
[----:B------:R-:W1:Y:S01]  /*44ac0*/  LDCU UR50, c[0x0][0x398] ;  /* 0x00007300ff3277ac */ /* 0x000e620008000800 */
[----:B------:R-:W1:Y:S01]  /*44ad0*/  LDCU UR52, c[0x0][0x398] ;  /* 0x00007300ff3477ac */ /* 0x000e620008000800 */
[----:B0-----:R-:W-:-:S02]  /*44ae0*/  SHF.R.U32.HI R0, RZ, 0x8, R4 ;  /* 0x00000008ff007819 */ /* 0x001fc40000011604 */
[----:B------:R-:W-:Y:S02]  /*44af0*/  SHF.R.U32.HI R4, RZ, 0x8, R12 ;  /* 0x00000008ff047819 */ /* 0x000fe4000001160c */
[----:B------:R-:W-:Y:S02]  /*44b00*/  LOP3.LUT R3, R3, 0xffff, RZ, 0xc0, !PT ;  /* 0x0000ffff03037812 */ /* 0x000fe400078ec0ff */
[----:B------:R-:W-:Y:S02]  /*44b10*/  LOP3.LUT R0, R0, 0xffff, RZ, 0xc0, !PT ;  /* 0x0000ffff00007812 */ /* 0x000fe400078ec0ff */
[----:B------:R-:W-:Y:S01]  /*44b20*/  LOP3.LUT R4, R4, 0xffff, RZ, 0xc0, !PT ;  /* 0x0000ffff04047812 */ /* 0x000fe200078ec0ff */
[----:B------:R0:W-:Y:S02]  /*44b30*/  STL [R1+0x145c], R5 ;  /* 0x00145c0501007387 */ /* 0x0001e40000100800 */
[----:B0-----:R-:W-:Y:S02]  /*44b40*/  PRMT R5, R2, 0x3340, R0 ;  /* 0x0000334002057816 */ /* 0x001fe40000000000 */
[----:B------:R-:W-:-:S03]  /*44b50*/  PRMT R2, R4, 0x3340, R3 ;  /* 0x0000334004027816 */ /* 0x000fc60000000003 */
[----:B------:R-:W-:Y:S04]  /*44b60*/  STL [R1+0x1308], R5 ;  /* 0x0013080501007387 */ /* 0x000fe80000100800 */
[----:B------:R3:W-:Y:S04]  /*44b70*/  STL [R1+0x1304], R2 ;  /* 0x0013040201007387 */ /* 0x0007e80000100800 */
[----:B------:R-:W2:Y:S01]  /*44b80*/  LDL.LU R16, [R1+0x1264] ;  /* 0x0012640001107983 */ /* 0x000ea20000300800 */
[----:B------:R-:W-:-:S04]  /*44b90*/  @P2 LOP3.LUT R22, R22, 0x10000, RZ, 0xfc, !PT ;  /* 0x0001000016162812 */ /* 0x000fc800078efcff */
[----:B------:R-:W-:-:S04]  /*44ba0*/  LOP3.LUT R22, R22, 0xffffbfff, RZ, 0xc0, !PT ;  /* 0xffffbfff16167812 */ /* 0x000fc800078ec0ff */
[----:B------:R-:W-:Y:S02]  /*44bb0*/  @P1 LOP3.LUT R22, R22, 0x4000, RZ, 0xfc, !PT ;  /* 0x0000400016161812 */ /* 0x000fe400078efcff */
[----:B------:R-:W-:Y:S02]  /*44bc0*/  ISETP.LT.AND P1, PT, R27, UR58, !P0 ;  /* 0x0000003a1b007c0c */ /* 0x000fe4000c721270 */
[----:B------:R-:W-:Y:S01]  /*44bd0*/  ISETP.LT.AND P0, PT, R29, UR54, !P0 ;  /* 0x000000361d007c0c */ /* 0x000fe2000c701270 */
[----:B------:R-:W-:Y:S01]  /*44be0*/  VIADD R0, R18, 0x44 ;  /* 0x0000004412007836 */ /* 0x000fe20000000000 */
[----:B------:R-:W-:Y:S01]  /*44bf0*/  LOP3.LUT R22, R22, 0xffff7fff, RZ, 0xc0, !PT ;  /* 0xffff7fff16167812 */ /* 0x000fe200078ec0ff */
[----:B------:R-:W0:Y:S01]  /*44c00*/  LDCU UR58, c[0x0][0x39c] ;  /* 0x00007380ff3a77ac */ /* 0x000e220008000800 */
[----:B------:R-:W0:Y:S01]  /*44c10*/  LDCU UR54, c[0x0][0x39c] ;  /* 0x00007380ff3677ac */ /* 0x000e220008000800 */
[----:B----4-:R-:W-:Y:S02]  /*44c20*/  LOP3.LUT R3, R14, 0xffff, RZ, 0xc0, !PT ;  /* 0x0000ffff0e037812 */ /* 0x010fe400078ec0ff */
[----:B---3--:R-:W-:Y:S01]  /*44c30*/  LOP3.LUT R2, R15, 0xffff, RZ, 0xc0, !PT ;  /* 0x0000ffff0f027812 */ /* 0x008fe200078ec0ff */
[----:B------:R-:W3:Y:S04]  /*44c40*/  LDL.LU R14, [R1+0x1230] ;  /* 0x00123000010e7983 */ /* 0x000ee80000300800 */
[----:B------:R-:W4:Y:S01]  /*44c50*/  LDL.LU R15, [R1+0x11f0] ;  /* 0x0011f000010f7983 */ /* 0x000f220000300800 */
[----:B------:R-:W-:-:S04]  /*44c60*/  @P1 LOP3.LUT R22, R22, 0x8000, RZ, 0xfc, !PT ;  /* 0x0000800016161812 */ /* 0x000fc800078efcff */
[----:B------:R-:W-:-:S04]  /*44c70*/  LOP3.LUT R22, R22, 0xffffefff, RZ, 0xc0, !PT ;  /* 0xffffefff16167812 */ /* 0x000fc800078ec0ff */
[----:B------:R-:W-:Y:S02]  /*44c80*/  @P0 LOP3.LUT R22, R22, 0x1000, RZ, 0xfc, !PT ;  /* 0x0000100016160812 */ /* 0x000fe400078efcff */
[----:B------:R-:W-:Y:S02]  /*44c90*/  ISETP.GE.AND P0, PT, R0, UR69, PT ;  /* 0x0000004500007c0c */ /* 0x000fe4000bf06270 */
[----:B------:R-:W-:Y:S02]  /*44ca0*/  LOP3.LUT R22, R22, 0xffffdfff, RZ, 0xc0, !PT ;  /* 0xffffdfff16167812 */ /* 0x000fe400078ec0ff */
[----:B--2---:R-:W-:Y:S02]  /*44cb0*/  ISETP.LT.AND P1, PT, R27, UR64, !P0 ;  /* 0x000000401b007c0c */ /* 0x004fe4000c721270 */
[----:B------:R-:W-:Y:S01]  /*44cc0*/  ISETP.LT.AND P0, PT, R29, UR60, !P0 ;  /* 0x0000003c1d007c0c */ /* 0x000fe2000c701270 */
[----:B------:R-:W-:Y:S01]  /*44cd0*/  VIADD R0, R18, 0x45 ;  /* 0x0000004512007836 */ /* 0x000fe20000000000 */
[----:B------:R-:W2:Y:S01]  /*44ce0*/  LDCU.64 UR68, c[0x0][0x398] ;  /* 0x00007300ff4477ac */ /* 0x000ea20008000a00 */
[----:B------:R-:W-:Y:S01]  /*44cf0*/  SHF.R.U32.HI R4, RZ, 0x8, R3 ;  /* 0x00000008ff047819 */ /* 0x000fe20000011603 */
[----:B------:R-:W0:Y:S01]  /*44d00*/  LDCU UR64, c[0x0][0x39c] ;  /* 0x00007380ff4077ac */ /* 0x000e220008000800 */
[----:B------:R-:W0:Y:S06]  /*44d10*/  LDCU UR60, c[0x0][0x398] ;  /* 0x00007300ff3c77ac */ /* 0x000e2c0008000800 */
[----:B------:R-:W-:-:S04]  /*44d20*/  @P1 LOP3.LUT R22, R22, 0x2000, RZ, 0xfc, !PT ;  /* 0x0000200016161812 */ /* 0x000fc800078efcff */
[----:B------:R-:W-:-:S04]  /*44d30*/  LOP3.LUT R22, R22, 0xfffffbff, RZ, 0xc0, !PT ;  /* 0xfffffbff16167812 */ /* 0x000fc800078ec0ff */
[----:B------:R-:W-:Y:S02]  /*44d40*/  @P0 LOP3.LUT R22, R22, 0x400, RZ, 0xfc, !PT ;  /* 0x0000040016160812 */ /* 0x000fe400078efcff */
[----:B------:R-:W-:Y:S02]  /*44d50*/  ISETP.GE.AND P0, PT, R0, UR71, PT ;  /* 0x0000004700007c0c */ /* 0x000fe4000bf06270 */
[--C-:B------:R-:W-:Y:S01]  /*44d60*/  PRMT R0, R3, 0x3340, R2.reuse ;  /* 0x0000334003007816 */ /* 0x100fe20000000002 */
[----:B------:R-:W0:Y:S01]  /*44d70*/  LDCU.64 UR70, c[0x0][0x398] ;  /* 0x00007300ff4677ac */ /* 0x000e220008000a00 */
[----:B-1----:R-:W-:Y:S02]  /*44d80*/  ISETP.LT.AND P1, PT, R27, UR62, !P0 ;  /* 0x0000003e1b007c0c */ /* 0x002fe4000c721270 */
[----:B------:R-:W-:Y:S02]  /*44d90*/  ISETP.LT.AND P0, PT, R29, UR66, !P0 ;  /* 0x000000421d007c0c */ /* 0x000fe4000c701270 */
[----:B------:R-:W-:Y:S01]  /*44da0*/  LOP3.LUT R22, R22, 0xfffff7ff, RZ, 0xc0, !PT ;  /* 0xfffff7ff16167812 */ /* 0x000fe200078ec0ff */
[----:B------:R1:W-:Y:S01]  /*44db0*/  STL [R1+0x1450], R0 ;  /* 0x0014500001007387 */ /* 0x0003e20000100800 */
[----:B------:R-:W-:-:S02]  /*44dc0*/  SHF.R.U32.HI R2, RZ, 0x8, R2 ;  /* 0x00000008ff027819 */ /* 0x000fc40000011602 */
[----:B------:R-:W-:Y:S01]  /*44dd0*/  LOP3.LUT R3, R4, 0xffff, RZ, 0xc0, !PT ;  /* 0x0000ffff04037812 */ /* 0x000fe200078ec0ff */
[----:B------:R-:W0:Y:S01]  /*44de0*/  LDCU UR62, c[0x0][0x398] ;  /* 0x00007300ff3e77ac */ /* 0x000e220008000800 */
[----:B------:R-:W0:Y:S03]  /*44df0*/  LDCU UR66, c[0x0][0x39c] ;  /* 0x00007380ff4277ac */ /* 0x000e260008000800 */
[----:B------:R-:W-:Y:S01]  /*44e00*/  @P1 LOP3.LUT R22, R22, 0x800, RZ, 0xfc, !PT ;  /* 0x0000080016161812 */ /* 0x000fe200078efcff */
[----:B-1----:R-:W-:-:S03]  /*44e10*/  VIADD R0, R18, 0x46 ;  /* 0x0000004612007836 */ /* 0x002fc60000000000 */
[----:B------:R-:W-:-:S04]  /*44e20*/  LOP3.LUT R22, R22, 0xfffffeff, RZ, 0xc0, !PT ;  /* 0xfffffeff16167812 */ /* 0x000fc800078ec0ff */
[----:B------:R-:W-:Y:S02]  /*44e30*/  @P0 LOP3.LUT R22, R22, 0x100, RZ, 0xfc, !PT ;  /* 0x0000010016160812 */ /* 0x000fe400078efcff */
[----:B--2---:R-:W-:Y:S02]  /*44e40*/  ISETP.GE.AND P0, PT, R0, UR69, PT ;  /* 0x0000004500007c0c */ /* 0x004fe4000bf06270 */
[----:B------:R-:W-:Y:S01]  /*44e50*/  LOP3.LUT R2, R2, 0xffff, RZ, 0xc0, !PT ;  /* 0x0000ffff02027812 */ /* 0x000fe200078ec0ff */
[----:B------:R-:W1:Y:S01]  /*44e60*/  LDCU UR69, c[0x0][0x39c] ;  /* 0x00007380ff4577ac */ /* 0x000e620008000800 */
[----:B------:R-:W-:Y:S02]  /*44e70*/  ISETP.LT.AND P1, PT, R27, UR44, !P0 ;  /* 0x0000002c1b007c0c */ /* 0x000fe4000c721270 */
[----:B0-----:R-:W-:Y:S02]  /*44e80*/  ISETP.LT.AND P0, PT, R29, UR70, !P0 ;  /* 0x000000461d007c0c */ /* 0x001fe4000c701270 */
[----:B------:R-:W-:-:S02]  /*44e90*/  LOP3.LUT R22, R22, 0xfffffdff, RZ, 0xc0, !PT ;  /* 0xfffffdff16167812 */ /* 0x000fc400078ec0ff */
[----:B------:R-:W-:Y:S01]  /*44ea0*/  PRMT R0, R3, 0x3340, R2 ;  /* 0x0000334003007816 */ /* 0x000fe20000000002 */
[----:B------:R-:W-:Y:S01]  /*44eb0*/  VIADD R2, R18, 0x53 ;  /* 0x0000005312027836 */ /* 0x000fe20000000000 */
[----:B------:R-:W0:Y:S01]  /*44ec0*/  LDCU.64 UR44, c[0x0][0x398] ;  /* 0x00007300ff2c77ac */ /* 0x000e220008000a00 */
[----:B------:R-:W-:Y:S01]  /*44ed0*/  LOP3.LUT R12, R16, 0xffff, RZ, 0xc0, !PT ;  /* 0x0000ffff100c7812 */ /* 0x000fe200078ec0ff */
[----:B------:R-:W2:Y:S03]  /*44ee0*/  LDCU UR70, c[0x0][0x39c] ;  /* 0x00007380ff4677ac */ /* 0x000ea60008000800 */
[----:B------:R-:W-:-:S04]  /*44ef0*/  @P1 LOP3.LUT R22, R22, 0x200, RZ, 0xfc, !PT ;  /* 0x0000020016161812 */ /* 0x000fc800078efcff */
[----:B------:R-:W-:Y:S01]  /*44f00*/  LOP3.LUT R22, R22, 0xffffffbf, RZ, 0xc0, !PT ;  /* 0xffffffbf16167812 */ /* 0x000fe200078ec0ff */
[----:B------:R0:W-:Y:S03]  /*44f10*/  STL [R1+0x1300], R0 ;  /* 0x0013000001007387 */ /* 0x0001e60000100800 */
[----:B------:R-:W-:Y:S02]  /*44f20*/  @P0 LOP3.LUT R22, R22, 0x40, RZ, 0xfc, !PT ;  /* 0x0000004016160812 */ /* 0x000fe400078efcff */
[----:B------:R-:W-:Y:S02]  /*44f30*/  ISETP.GE.AND P0, PT, R2, UR29, PT ;  /* 0x0000001d02007c0c */ /* 0x000fe4000bf06270 */
[----:B------:R-:W-:Y:S01]  /*44f40*/  LOP3.LUT R2, R24, 0xffff, RZ, 0xc0, !PT ;  /* 0x0000ffff18027812 */ /* 0x000fe200078ec0ff */
[----:B------:R-:W0:Y:S01]  /*44f50*/  LDCU UR29, c[0x0][0x398] ;  /* 0x00007300ff1d77ac */ /* 0x000e220008000800 */
[----:B------:R-:W2:Y:S01]  /*44f60*/  LDL.LU R24, [R1+0x16f4] ;  /* 0x0016f40001187983 */ /* 0x000ea20000300800 */
[----:B---3--:R-:W-:-:S02]  /*44f70*/  LOP3.LUT R4, R14, 0xffff, RZ, 0xc0, !PT ;  /* 0x0000ffff0e047812 */ /* 0x008fc400078ec0ff */
[----:B----4-:R-:W-:Y:S01]  /*44f80*/  LOP3.LUT R3, R15, 0xffff, RZ, 0xc0, !PT ;  /* 0x0000ffff0f037812 */ /* 0x010fe200078ec0ff */
[----:B------:R-:W3:Y:S04]  /*44f90*/  LDL.LU R14, [R1+0x1274] ;  /* 0x00127400010e7983 */ /* 0x000ee80000300800 */
[----:B------:R-:W4:Y:S01]  /*44fa0*/  LDL.LU R15, [R1+0x11f8] ;  /* 0x0011f800010f7983 */ /* 0x000f220000300800 */
[----:B0-----:R-:W-:Y:S02]  /*44fb0*/  ISETP.LT.AND P1, PT, R27, UR44, !P0 ;  /* 0x0000002c1b007c0c */ /* 0x001fe4000c721270 */
[----:B------:R-:W-:Y:S02]  /*44fc0*/  ISETP.LT.AND P0, PT, R29, UR77, !P0 ;  /* 0x0000004d1d007c0c */ /* 0x000fe4000c701270 */
[----:B------:R-:W-:Y:S01]  /*44fd0*/  LOP3.LUT R22, R22, 0xffffff7f, RZ, 0xc0, !PT ;  /* 0xffffff7f16167812 */ /* 0x000fe200078ec0ff */
[----:B------:R-:W-:Y:S01]  /*44fe0*/  VIADD R0, R18, 0x51 ;  /* 0x0000005112007836 */ /* 0x000fe20000000000 */
[----:B------:R-:W-:-:S02]  /*44ff0*/  SHF.R.U32.HI R13, RZ, 0x8, R4 ;  /* 0x00000008ff0d7819 */ /* 0x000fc40000011604 */
[----:B------:R-:W-:Y:S01]  /*45000*/  PRMT R5, R12, 0x3340, R3 ;  /* 0x000033400c057816 */ /* 0x000fe20000000003 */
[----:B------:R-:W0:Y:S01]  /*45010*/  LDCU UR44, c[0x0][0x39c] ;  /* 0x00007380ff2c77ac */ /* 0x000e220008000800 */
[----:B------:R-:W0:Y:S03]  /*45020*/  LDCU UR77, c[0x0][0x39c] ;  /* 0x00007380ff4d77ac */ /* 0x000e260008000800 */
[----:B------:R-:W-:-:S04]  /*45030*/  @P1 LOP3.LUT R22, R22, 0x80, RZ, 0xfc, !PT ;  /* 0x0000008016161812 */ /* 0x000fc800078efcff */
[----:B------:R-:W-:-:S04]  /*45040*/  LOP3.LUT R22, R22, 0xffffffdf, RZ, 0xc0, !PT ;  /* 0xffffffdf16167812 */ /* 0x000fc800078ec0ff */
[----:B------:R-:W-:Y:S02]  /*45050*/  @P0 LOP3.LUT R22, R22, 0x20, RZ, 0xfc, !PT ;  /* 0x0000002016160812 */ /* 0x000fe400078efcff */
[----:B------:R-:W-:Y:S02]  /*45060*/  ISETP.GE.AND P0, PT, R0, UR25, PT ;  /* 0x0000001900007c0c */ /* 0x000fe4000bf06270 */
[----:B------:R-:W-:Y:S02]  /*45070*/  PRMT R0, R4, 0x3340, R2 ;  /* 0x0000334004007816 */ /* 0x000fe40000000002 */
[----:B------:R-:W-:Y:S02]  /*45080*/  SHF.R.U32.HI R3, RZ, 0x8, R3 ;  /* 0x00000008ff037819 */ /* 0x000fe40000011603 */
[----:B------:R-:W-:Y:S02]  /*45090*/  LOP3.LUT R22, R22, 0xffffffef, RZ, 0xc0, !PT ;  /* 0xffffffef16167812 */ /* 0x000fe400078ec0ff */
[----:B------:R-:W-:-:S02]  /*450a0*/  ISETP.LT.AND P1, PT, R27, UR76, !P0 ;  /* 0x0000004c1b007c0c */ /* 0x000fc4000c721270 */
[----:B------:R-:W-:Y:S01]  /*450b0*/  ISETP.LT.AND P0, PT, R29, UR75, !P0 ;  /* 0x0000004b1d007c0c */ /* 0x000fe2000c701270 */
[----:B------:R0:W-:Y:S04]  /*450c0*/  STL [R1+0x143c], R0 ;  /* 0x00143c0001007387 */ /* 0x0001e80000100800 */
[----:B------:R1:W-:Y:S01]  /*450d0*/  STL [R1+0x13c8], R5 ;  /* 0x0013c80501007387 */ /* 0x0003e20000100800 */
[----:B------:R-:W-:Y:S02]  /*450e0*/  SHF.R.U32.HI R4, RZ, 0x8, R12 ;  /* 0x00000008ff047819 */ /* 0x000fe4000001160c */
[----:B------:R-:W-:Y:S01]  /*450f0*/  LOP3.LUT R3, R3, 0xffff, RZ, 0xc0, !PT ;  /* 0x0000ffff03037812 */ /* 0x000fe200078ec0ff */
[----:B------:R-:W2:Y:S01]  /*45100*/  LDCU UR25, c[0x0][0x39c] ;  /* 0x00007380ff1977ac */ /* 0x000ea20008000800 */
[----:B------:R-:W2:Y:S01]  /*45110*/  LDCU UR76, c[0x0][0x39c] ;  /* 0x00007380ff4c77ac */ /* 0x000ea20008000800 */
[----:B------:R-:W2:Y:S01]  /*45120*/  LDCU UR75, c[0x0][0x398] ;  /* 0x00007300ff4b77ac */ /* 0x000ea20008000800 */
[----:B0-----:R-:W-:-:S02]  /*45130*/  SHF.R.U32.HI R0, RZ, 0x8, R2 ;  /* 0x00000008ff007819 */ /* 0x001fc40000011602 */
[----:B------:R-:W-:Y:S02]  /*45140*/  LOP3.LUT R2, R13, 0xffff, RZ, 0xc0, !PT ;  /* 0x0000ffff0d027812 */ /* 0x000fe400078ec0ff */
[----:B------:R-:W-:Y:S02]  /*45150*/  @P1 LOP3.LUT R22, R22, 0x10, RZ, 0xfc, !PT ;  /* 0x0000001016161812 */ /* 0x000fe400078efcff */
[----:B------:R-:W-:Y:S02]  /*45160*/  LOP3.LUT R0, R0, 0xffff, RZ, 0xc0, !PT ;  /* 0x0000ffff00007812 */ /* 0x000fe400078ec0ff */
[----:B------:R-:W-:Y:S02]  /*45170*/  LOP3.LUT R22, R22, 0xfffffff7, RZ, 0xc0, !PT ;  /* 0xfffffff716167812 */ /* 0x000fe400078ec0ff */
[----:B-1----:R-:W-:Y:S01]  /*45180*/  PRMT R5, R2, 0x3340, R0 ;  /* 0x0000334002057816 */ /* 0x002fe20000000000 */
[----:B------:R-:W-:Y:S01]  /*45190*/  VIADD R0, R18, 0x4f ;  /* 0x0000004f12007836 */ /* 0x000fe20000000000 */
[----:B------:R-:W-:-:S04]  /*451a0*/  @P0 LOP3.LUT R22, R22, 0x8, RZ, 0xfc, !PT ;  /* 0x0000000816160812 */ /* 0x000fc800078efcff */
[----:B------:R-:W-:Y:S02]  /*451b0*/  ISETP.GE.AND P0, PT, R0, UR27, PT ;  /* 0x0000001b00007c0c */ /* 0x000fe4000bf06270 */
[----:B------:R-:W-:Y:S01]  /*451c0*/  LOP3.LUT R22, R22, 0xfffffffb, RZ, 0xc0, !PT ;  /* 0xfffffffb16167812 */ /* 0x000fe200078ec0ff */
[----:B------:R-:W-:Y:S01]  /*451d0*/  VIADD R0, R18, 0x4d ;  /* 0x0000004d12007836 */ /* 0x000fe20000000000 */
[----:B------:R-:W-:Y:S02]  /*451e0*/  LOP3.LUT R4, R4, 0xffff, RZ, 0xc0, !PT ;  /* 0x0000ffff04047812 */ /* 0x000fe400078ec0ff */
[----:B------:R-:W-:Y:S02]  /*451f0*/  ISETP.LT.AND P1, PT, R27, UR74, !P0 ;  /* 0x0000004a1b007c0c */ /* 0x000fe4000c721270 */
[----:B------:R-:W-:Y:S01]  /*45200*/  ISETP.LT.AND P0, PT, R29, UR73, !P0 ;  /* 0x000000491d007c0c */ /* 0x000fe2000c701270 */
[----:B------:R-:W-:Y:S01]  /*45210*/  STL [R1+0x12fc], R5 ;  /* 0x0012fc0501007387 */ /* 0x000fe20000100800 */
[----:B------:R-:W-:Y:S01]  /*45220*/  PRMT R2, R4, 0x3340, R3 ;  /* 0x0000334004027816 */ /* 0x000fe20000000003 */
[----:B------:R-:W0:Y:S01]  /*45230*/  LDCU UR27, c[0x0][0x398] ;  /* 0x00007300ff1b77ac */ /* 0x000e220008000800 */
[----:B------:R-:W1:Y:S01]  /*45240*/  LDCU UR74, c[0x0][0x398] ;  /* 0x00007300ff4a77ac */ /* 0x000e620008000800 */
[----:B------:R-:W0:Y:S06]  /*45250*/  LDCU UR73, c[0x0][0x39c] ;  /* 0x00007380ff4977ac */ /* 0x000e2c0008000800 */
[----:B------:R-:W-:-:S04]  /*45260*/  @P1 LOP3.LUT R22, R22, 0x4, RZ, 0xfc, !PT ;  /* 0x0000000416161812 */ /* 0x000fc800078efcff */
[----:B------:R-:W-:-:S04]  /*45270*/  LOP3.LUT R22, R22, 0xfffffffd, RZ, 0xc0, !PT ;  /* 0xfffffffd16167812 */ /* 0x000fc800078ec0ff */
[----:B------:R-:W-:Y:S02]  /*45280*/  @P0 LOP3.LUT R22, R22, 0x2, RZ, 0xfc, !PT ;  /* 0x0000000216160812 */ /* 0x000fe400078efcff */
[----:B------:R-:W-:Y:S01]  /*45290*/  ISETP.GE.AND P0, PT, R0, UR45, PT ;  /* 0x0000002d00007c0c */ /* 0x000fe2000bf06270 */
[----:B------:R4:W-:Y:S01]  /*452a0*/  STL [R1+0x1a8], R2 ;  /* 0x0001a80201007387 */ /* 0x0009e20000100800 */
[----:B------:R-:W0:Y:S02]  /*452b0*/  LDCU UR45, c[0x0][0x39c] ;  /* 0x00007380ff2d77ac */ /* 0x000e240008000800 */
[----:B------:R-:W-:Y:S02]  /*452c0*/  ISETP.LT.AND P1, PT, R27, UR72, !P0 ;  /* 0x000000481b007c0c */ /* 0x000fe4000c721270 */
[----:B------:R-:W-:Y:S01]  /*452d0*/  LOP3.LUT R22, R22, 0xfffffffe, RZ, 0xc0, !PT ;  /* 0xfffffffe16167812 */ /* 0x000fe200078ec0ff */
[----:B------:R-:W0:Y:S10]  /*452e0*/  LDCU UR72, c[0x0][0x39c] ;  /* 0x00007380ff4877ac */ /* 0x000e340008000800 */
[----:B------:R-:W-:-:S05]  /*452f0*/  @P1 LOP3.LUT R22, R22, 0x1, RZ, 0xfc, !PT ;  /* 0x0000000116161812 */ /* 0x000fca00078efcff */
[----:B------:R-:W-:Y:S04]  /*45300*/  STL [R1+0x1628], R22 ;  /* 0x0016281601007387 */ /* 0x000fe80000100800 */
[----:B------:R-:W2:Y:S04]  /*45310*/  LDL.LU R19, [R1+0x1248] ;  /* 0x0012480001137983 */ /* 0x000ea80000300800 */
[----:B------:R-:W2:Y:S01]  /*45320*/  LDL.LU R16, [R1+0x11e4] ;  /* 0x0011e40001107983 */ /* 0x000ea20000300800 */
[----:B---3--:R-:W-:Y:S02]  /*45330*/  LOP3.LUT R3, R14, 0xffff, RZ, 0xc0, !PT ;  /* 0x0000ffff0e037812 */ /* 0x008fe400078ec0ff */
[----:B----4-:R-:W-:-:S04]  /*45340*/  LOP3.LUT R2, R15, 0xffff, RZ, 0xc0, !PT ;  /* 0x0000ffff0f027812 */ /* 0x010fc800078ec0ff */
[----:B------:R-:W-:-:S05]  /*45350*/  PRMT R0, R3, 0x3340, R2 ;  /* 0x0000334003007816 */ /* 0x000fca0000000002 */
[----:B------:R3:W-:Y:S04]  /*45360*/  STL [R1+0x13b0], R0 ;  /* 0x0013b00001007387 */ /* 0x0007e80000100800 */
[----:B------:R-:W4:Y:S04]  /*45370*/  LDL.LU R14, [R1+0x12c4] ;  /* 0x0012c400010e7983 */ /* 0x000f280000300800 */
[----:B------:R-:W4:Y:S01]  /*45380*/  LDL.LU R15, [R1+0x122c] ;  /* 0x00122c00010f7983 */ /* 0x000f220000300800 */
[----:B------:R-:W-:Y:S01]  /*45390*/  ISETP.LT.AND P0, PT, R29, UR6, !P0 ;  /* 0x000000061d007c0c */ /* 0x000fe2000c701270 */
[----:B---3--:R-:W-:-:S12]  /*453a0*/  VIADD R0, R18, 0x4c ;  /* 0x0000004c12007836 */ /* 0x008fd80000000000 */
[----:B------:R-:W-:Y:S02]  /*453b0*/  @P0 LOP3.LUT R23, R23, 0x80000000, RZ, 0xfc, !PT ;  /* 0x8000000017170812 */ /* 0x000fe400078efcff */
[----:B------:R-:W-:Y:S02]  /*453c0*/  ISETP.GE.AND P0, PT, R0, UR49, PT ;  /* 0x0000003100007c0c */ /* 0x000fe4000bf06270 */
[----:B------:R-:W-:Y:S02]  /*453d0*/  SHF.R.U32.HI R4, RZ, 0x8, R3 ;  /* 0x00000008ff047819 */ /* 0x000fe40000011603 */
[----:B------:R-:W-:Y:S02]  /*453e0*/  SHF.R.U32.HI R2, RZ, 0x8, R2 ;  /* 0x00000008ff027819 */ /* 0x000fe40000011602 */
[----:B------:R-:W-:Y:S02]  /*453f0*/  LOP3.LUT R23, R23, 0xbfffffff, RZ, 0xc0, !PT ;  /* 0xbfffffff17177812 */ /* 0x000fe400078ec0ff */
[----:B------:R-:W-:-:S02]  /*45400*/  ISETP.LT.AND P1, PT, R27, UR68, !P0 ;  /* 0x000000441b007c0c */ /* 0x000fc4000c721270 */
[----:B------:R-:W-:Y:S02]  /*45410*/  ISETP.LT.AND P0, PT, R29, UR7, !P0 ;  /* 0x000000071d007c0c */ /* 0x000fe4000c701270 */
[----:B------:R-:W-:Y:S02]  /*45420*/  LOP3.LUT R3, R4, 0xffff, RZ, 0xc0, !PT ;  /* 0x0000ffff04037812 */ /* 0x000fe400078ec0ff */
[----:B------:R-:W-:Y:S01]  /*45430*/  LOP3.LUT R2, R2, 0xffff, RZ, 0xc0, !PT ;  /* 0x0000ffff02027812 */ /* 0x000fe200078ec0ff */
[----:B------:R-:W3:Y:S01]  /*45440*/  LDCU.64 UR6, c[0x0][0x398] ;  /* 0x00007300ff0677ac */ /* 0x000ee20008000a00 */
[----:B------:R-:W0:Y:S01]  /*45450*/  LDCU UR49, c[0x0][0x398] ;  /* 0x00007300ff3177ac */ /* 0x000e220008000800 */
[----:B------:R-:W0:Y:S01]  /*45460*/  LDCU UR68, c[0x0][0x39c] ;  /* 0x00007380ff4477ac */ /* 0x000e220008000800 */
[----:B------:R-:W-:Y:S01]  /*45470*/  PRMT R0, R3, 0x3340, R2 ;  /* 0x0000334003007816 */ /* 0x000fe20000000002 */
[----:B------:R-:W-:Y:S02]  /*45480*/  VIADD R2, R18, 0x4a ;  /* 0x0000004a12027836 */ /* 0x000fe40000000000 */
[----:B------:R-:W-:-:S04]  /*45490*/  @P1 LOP3.LUT R23, R23, 0x40000000, RZ, 0xfc, !PT ;  /* 0x4000000017171812 */ /* 0x000fc800078efcff */
[----:B------:R-:W-:Y:S01]  /*454a0*/  LOP3.LUT R23, R23, 0xdfffffff, RZ, 0xc0, !PT ;  /* 0xdfffffff17177812 */ /* 0x000fe200078ec0ff */
[----:B------:R0:W-:Y:S03]  /*454b0*/  STL [R1+0x1a0], R0 ;  /* 0x0001a00001007387 */ /* 0x0001e60000100800 */
[----:B------:R-:W-:Y:S02]  /*454c0*/  @P0 LOP3.LUT R23, R23, 0x20000000, RZ, 0xfc, !PT ;  /* 0x2000000017170812 */ /* 0x000fe400078efcff */
[----:B------:R-:W-:Y:S01]  /*454d0*/  ISETP.GE.AND P0, PT, R2, UR57, PT ;  /* 0x0000003902007c0c */ /* 0x000fe2000bf06270 */
[----:B------:R-:W0:Y:S01]  /*454e0*/  LDCU UR57, c[0x0][0x398] ;  /* 0x00007300ff3977ac */ /* 0x000e220008000800 */
[----:B--2---:R-:W-:Y:S02]  /*454f0*/  LOP3.LUT R2, R16, 0xffff, RZ, 0xc0, !PT ;  /* 0x0000ffff10027812 */ /* 0x004fe400078ec0ff */
[----:B------:R-:W2:Y:S01]  /*45500*/  LDL.LU R16, [R1+0x12c8] ;  /* 0x0012c80001107983 */ /* 0x000ea20000300800 */
[----:B----4-:R-:W-:-:S03]  /*45510*/  LOP3.LUT R3, R15, 0xffff, RZ, 0xc0, !PT ;  /* 0x0000ffff0f037812 */ /* 0x010fc600078ec0ff */
[----:B------:R-:W4:Y:S01]  /*45520*/  LDL.LU R15, [R1+0x1234] ;  /* 0x00123400010f7983 */ /* 0x000f220000300800 */
[----:B------:R-:W-:Y:S02]  /*45530*/  ISETP.LT.AND P1, PT, R27, UR9, !P0 ;  /* 0x000000091b007c0c */ /* 0x000fe4000c721270 */
[----:B------:R-:W-:Y:S02]  /*45540*/  ISETP.LT.AND P0, PT, R29, UR8, !P0 ;  /* 0x000000081d007c0c */ /* 0x000fe4000c701270 */
[----:B------:R-:W-:Y:S01]  /*45550*/  LOP3.LUT R23, R23, 0xefffffff, RZ, 0xc0, !PT ;  /* 0xefffffff17177812 */ /* 0x000fe200078ec0ff */
[----:B0-----:R-:W-:Y:S01]  /*45560*/  VIADD R0, R18, 0x48 ;  /* 0x0000004812007836 */ /* 0x001fe20000000000 */
[----:B------:R-:W-:Y:S02]  /*45570*/  LOP3.LUT R4, R19, 0xffff, RZ, 0xc0, !PT ;  /* 0x0000ffff13047812 */ /* 0x000fe400078ec0ff */
[----:B------:R-:W-:Y:S01]  /*45580*/  LOP3.LUT R12, R14, 0xffff, RZ, 0xc0, !PT ;  /* 0x0000ffff0e0c7812 */ /* 0x000fe200078ec0ff */
[----:B------:R-:W0:Y:S01]  /*45590*/  LDCU UR9, c[0x0][0x39c] ;  /* 0x00007380ff0977ac */ /* 0x000e220008000800 */
[----:B------:R-:W0:Y:S03]  /*455a0*/  LDCU UR8, c[0x0][0x398] ;  /* 0x00007300ff0877ac */ /* 0x000e260008000800 */
[----:B------:R-:W-:-:S04]  /*455b0*/  @P1 LOP3.LUT R23, R23, 0x10000000, RZ, 0xfc, !PT ;  /* 0x1000000017171812 */ /* 0x000fc800078efcff */
[----:B------:R-:W-:Y:S02]  /*455c0*/  LOP3.LUT R23, R23, 0xf7ffffff, RZ, 0xc0, !PT ;  /* 0xf7ffffff17177812 */ /* 0x000fe400078ec0ff */
[----:B------:R-:W-:Y:S02]  /*455d0*/  SHF.R.U32.HI R13, RZ, 0x8, R4 ;  /* 0x00000008ff0d7819 */ /* 0x000fe40000011604 */
[----:B------:R-:W-:Y:S02]  /*455e0*/  PRMT R4, R4, 0x3340, R2 ;  /* 0x0000334004047816 */ /* 0x000fe40000000002 */
[----:B------:R-:W-:Y:S02]  /*455f0*/  @P0 LOP3.LUT R23, R23, 0x8000000, RZ, 0xfc, !PT ;  /* 0x0800000017170812 */ /* 0x000fe400078efcff */
[----:B------:R-:W-:Y:S02]  /*45600*/  ISETP.GE.AND P0, PT, R0, UR41, PT ;  /* 0x0000002900007c0c */ /* 0x000fe4000bf06270 */
[----:B------:R-:W-:Y:S01]  /*45610*/  SHF.R.U32.HI R14, RZ, 0x8, R12 ;  /* 0x00000008ff0e7819 */ /* 0x000fe2000001160c */
[----:B------:R0:W-:Y:S01]  /*45620*/  STL [R1+0x13a4], R4 ;  /* 0x0013a40401007387 */ /* 0x0001e20000100800 */
[----:B------:R-:W-:-:S02]  /*45630*/  PRMT R5, R12, 0x3340, R3 ;  /* 0x000033400c057816 */ /* 0x000fc40000000003 */
[----:B------:R-:W-:Y:S02]  /*45640*/  ISETP.LT.AND P1, PT, R27, UR10, !P0 ;  /* 0x0000000a1b007c0c */ /* 0x000fe4000c721270 */
[----:B------:R-:W-:Y:S02]  /*45650*/  LOP3.LUT R12, R13, 0xffff, RZ, 0xc0, !PT ;  /* 0x0000ffff0d0c7812 */ /* 0x000fe400078ec0ff */
[----:B------:R-:W-:Y:S02]  /*45660*/  ISETP.LT.AND P0, PT, R29, UR11, !P0 ;  /* 0x0000000b1d007c0c */ /* 0x000fe4000c701270 */
[----:B------:R-:W-:Y:S01]  /*45670*/  LOP3.LUT R23, R23, 0xfbffffff, RZ, 0xc0, !PT ;  /* 0xfbffffff17177812 */ /* 0x000fe200078ec0ff */
[----:B------:R-:W1:Y:S01]  /*45680*/  LDCU UR41, c[0x0][0x398] ;  /* 0x00007300ff2977ac */ /* 0x000e620008000800 */
[----:B0-----:R-:W-:Y:S01]  /*45690*/  SHF.R.U32.HI R4, RZ, 0x8, R2 ;  /* 0x00000008ff047819 */ /* 0x001fe20000011602 */
[----:B------:R-:W-:Y:S01]  /*456a0*/  STL [R1+0x13a0], R5 ;  /* 0x0013a00501007387 */ /* 0x000fe20000100800 */
[----:B------:R-:W0:Y:S01]  /*456b0*/  LDCU UR10, c[0x0][0x398] ;  /* 0x00007300ff0a77ac */ /* 0x000e220008000800 */
[----:B------:R-:W0:Y:S01]  /*456c0*/  LDCU UR11, c[0x0][0x39c] ;  /* 0x00007380ff0b77ac */ /* 0x000e220008000800 */
[----:B------:R-:W-:-:S02]  /*456d0*/  LOP3.LUT R4, R4, 0xffff, RZ, 0xc0, !PT ;  /* 0x0000ffff04047812 */ /* 0x000fc400078ec0ff */
[----:B------:R-:W-:Y:S02]  /*456e0*/  @P1 LOP3.LUT R23, R23, 0x4000000, RZ, 0xfc, !PT ;  /* 0x0400000017171812 */ /* 0x000fe400078efcff */
[----:B------:R-:W-:Y:S02]  /*456f0*/  PRMT R0, R12, 0x3340, R4 ;  /* 0x000033400c007816 */ /* 0x000fe40000000004 */
[----:B------:R-:W-:-:S03]  /*45700*/  LOP3.LUT R23, R23, 0xfdffffff, RZ, 0xc0, !PT ;  /* 0xfdffffff17177812 */ /* 0x000fc600078ec0ff */
[----:B------:R0:W-:Y:S01]  /*45710*/  STL [R1+0x19c], R0 ;  /* 0x00019c0001007387 */ /* 0x0001e20000100800 */
[----:B------:R-:W-:Y:S01]  /*45720*/  @P0 LOP3.LUT R23, R23, 0x2000000, RZ, 0xfc, !PT ;  /* 0x0200000017170812 */ /* 0x000fe200078efcff */
[----:B0-----:R-:W-:-:S05]  /*45730*/  VIADD R0, R18, 0x3 ;  /* 0x0000000312007836 */ /* 0x001fca0000000000 */
[----:B------:R-:W-:Y:S02]  /*45740*/  ISETP.GE.AND P0, PT, R0, UR71, PT ;  /* 0x0000004700007c0c */ /* 0x000fe4000bf06270 */
[----:B------:R-:W-:Y:S02]  /*45750*/  SHF.R.U32.HI R2, RZ, 0x8, R3 ;  /* 0x00000008ff027819 */ /* 0x000fe40000011603 */
[----:B------:R-:W-:Y:S01]  /*45760*/  LOP3.LUT R23, R23, 0xfff7ffff, RZ, 0xc0, !PT ;  /* 0xfff7ffff17177812 */ /* 0x000fe200078ec0ff */
[----:B------:R-:W-:Y:S01]  /*45770*/  VIADD R0, R18, 0x3d ;  /* 0x0000003d12007836 */ /* 0x000fe20000000000 */
[----:B---3--:R-:W-:Y:S02]  /*45780*/  ISETP.LT.AND P1, PT, R29, UR6, !P0 ;  /* 0x000000061d007c0c */ /* 0x008fe4000c721270 */
[----:B------:R-:W-:Y:S02]  /*45790*/  ISETP.LT.AND P0, PT, R27, UR27, !P0 ;  /* 0x0000001b1b007c0c */ /* 0x000fe4000c701270 */
[----:B------:R-:W-:-:S02]  /*457a0*/  LOP3.LUT R3, R14, 0xffff, RZ, 0xc0, !PT ;  /* 0x0000ffff0e037812 */ /* 0x000fc400078ec0ff */
[----:B------:R-:W-:Y:S01]  /*457b0*/  LOP3.LUT R2, R2, 0xffff, RZ, 0xc0, !PT ;  /* 0x0000ffff02027812 */ /* 0x000fe200078ec0ff */
[----:B------:R-:W0:Y:S01]  /*457c0*/  LDCU UR6, c[0x0][0x398] ;  /* 0x00007300ff0677ac */ /* 0x000e220008000800 */
[----:B------:R-:W3:Y:S01]  /*457d0*/  LDCU UR27, c[0x0][0x398] ;  /* 0x00007300ff1b77ac */ /* 0x000ee20008000800 */
[----:B------:R-:W0:Y:S01]  /*457e0*/  LDCU UR71, c[0x0][0x39c] ;  /* 0x00007380ff4777ac */ /* 0x000e220008000800 */
[----:B------:R-:W-:-:S03]  /*457f0*/  PRMT R2, R3, 0x3340, R2 ;  /* 0x0000334003027816 */ /* 0x000fc60000000002 */
[----:B------:R-:W-:Y:S02]  /*45800*/  @P1 LOP3.LUT R23, R23, 0x80000, RZ, 0xfc, !PT ;  /* 0x0008000017171812 */ /* 0x000fe400078efcff */
[----:B------:R4:W-:Y:S04]  /*45810*/  STL [R1+0x198], R2 ;  /* 0x0001980201007387 */ /* 0x0009e80000100800 */
[----:B------:R-:W3:Y:S04]  /*45820*/  LDL.LU R17, [R1+0x12b0] ;  /* 0x0012b00001117983 */ /* 0x000ee80000300800 */
[----:B------:R-:W3:Y:S01]  /*45830*/  LDL.LU R19, [R1+0x12a4] ;  /* 0x0012a40001137983 */ /* 0x000ee20000300800 */
[----:B------:R-:W-:-:S04]  /*45840*/  LOP3.LUT R23, R23, 0xfffeffff, RZ, 0xc0, !PT ;  /* 0xfffeffff17177812 */ /* 0x000fc800078ec0ff */
[----:B------:R-:W-:Y:S02]  /*45850*/  @P0 LOP3.LUT R23, R23, 0x10000, RZ, 0xfc, !PT ;  /* 0x0001000017170812 */ /* 0x000fe400078efcff */
[----:B------:R-:W-:Y:S01]  /*45860*/  ISETP.GE.AND P0, PT, R0, UR9, PT ;  /* 0x0000000900007c0c */ /* 0x000fe2000bf06270 */
[----:B------:R-:W0:Y:S01]  /*45870*/  LDCU UR9, c[0x0][0x39c] ;  /* 0x00007380ff0977ac */ /* 0x000e220008000800 */
[----:B--2---:R-:W-:Y:S02]  /*45880*/  LOP3.LUT R3, R16, 0xffff, RZ, 0xc0, !PT ;  /* 0x0000ffff10037812 */ /* 0x004fe400078ec0ff */
[----:B----4-:R-:W-:-:S04]  /*45890*/  LOP3.LUT R2, R15, 0xffff, RZ, 0xc0, !PT ;  /* 0x0000ffff0f027812 */ /* 0x010fc800078ec0ff */
[----:B------:R-:W-:-:S05]  /*458a0*/  PRMT R0, R3, 0x3340, R2 ;  /* 0x0000334003007816 */ /* 0x000fca0000000002 */
[----:B------:R2:W-:Y:S04]  /*458b0*/  STL [R1+0x1bc], R0 ;  /* 0x0001bc0001007387 */ /* 0x0005e80000100800 */
[----:B------:R-:W4:Y:S04]  /*458c0*/  LDL.LU R16, [R1+0x1214] ;  /* 0x0012140001107983 */ /* 0x000f280000300800 */
[----:B------:R-:W4:Y:S01]  /*458d0*/  LDL.LU R15, [R1+0x1210] ;  /* 0x00121000010f7983 */ /* 0x000f220000300800 */
[----:B------:R-:W-:Y:S02]  /*458e0*/  ISETP.LT.AND P1, PT, R27, UR8, !P0 ;  /* 0x000000081b007c0c */ /* 0x000fe4000c721270 */
[----:B------:R-:W-:-:S02]  /*458f0*/  ISETP.LT.AND P0, PT, R29, UR10, !P0 ;  /* 0x0000000a1d007c0c */ /* 0x000fc4000c701270 */
[----:B------:R-:W-:Y:S01]  /*45900*/  LOP3.LUT R23, R23, 0xfffdffff, RZ, 0xc0, !PT ;  /* 0xfffdffff17177812 */ /* 0x000fe200078ec0ff */
[----:B------:R-:W0:Y:S01]  /*45910*/  LDCU UR8, c[0x0][0x39c] ;  /* 0x00007380ff0877ac */ /* 0x000e220008000800 */
[----:B------:R-:W-:Y:S02]  /*45920*/  SHF.R.U32.HI R4, RZ, 0x8, R3 ;  /* 0x00000008ff047819 */ /* 0x000fe40000011603 */
[----:B------:R-:W-:Y:S01]  /*45930*/  SHF.R.U32.HI R2, RZ, 0x8, R2 ;  /* 0x00000008ff027819 */ /* 0x000fe20000011602 */
[----:B------:R-:W0:Y:S01]  /*45940*/  LDCU UR10, c[0x0][0x398] ;  /* 0x00007300ff0a77ac */ /* 0x000e220008000800 */
[----:B--2---:R-:W-:-:S03]  /*45950*/  VIADD R0, R18, 0x4 ;  /* 0x0000000412007836 */ /* 0x004fc60000000000 */
[----:B------:R-:W-:-:S04]  /*45960*/  @P1 LOP3.LUT R23, R23, 0x20000, RZ, 0xfc, !PT ;  /* 0x0002000017171812 */ /* 0x000fc800078efcff */
[----:B------:R-:W-:-:S04]  /*45970*/  LOP3.LUT R23, R23, 0xffff7fff, RZ, 0xc0, !PT ;  /* 0xffff7fff17177812 */ /* 0x000fc800078ec0ff */
[----:B------:R-:W-:Y:S02]  /*45980*/  @P0 LOP3.LUT R23, R23, 0x8000, RZ, 0xfc, !PT ;  /* 0x0000800017170812 */ /* 0x000fe400078efcff */
[----:B------:R-:W-:Y:S02]  /*45990*/  ISETP.GE.AND P0, PT, R0, UR63, PT ;  /* 0x0000003f00007c0c */ /* 0x000fe4000bf06270 */
[----:B------:R-:W-:Y:S02]  /*459a0*/  LOP3.LUT R3, R4, 0xffff, RZ, 0xc0, !PT ;  /* 0x0000ffff04037812 */ /* 0x000fe400078ec0ff */
[----:B------:R-:W-:Y:S02]  /*459b0*/  LOP3.LUT R2, R2, 0xffff, RZ, 0xc0, !PT ;  /* 0x0000ffff02027812 */ /* 0x000fe400078ec0ff */
[----:B------:R-:W-:Y:S02]  /*459c0*/  LOP3.LUT R23, R23, 0xffffbfff, RZ, 0xc0, !PT ;  /* 0xffffbfff17177812 */ /* 0x000fe400078ec0ff */
[----:B0-----:R-:W-:-:S02]  /*459d0*/  ISETP.LT.AND P1, PT, R29, UR6, !P0 ;  /* 0x000000061d007c0c */ /* 0x001fc4000c721270 */
[----:B---3--:R-:W-:Y:S02]  /*459e0*/  ISETP.LT.AND P0, PT, R27, UR27, !P0 ;  /* 0x0000001b1b007c0c */ /* 0x008fe4000c701270 */
[----:B------:R-:W-:Y:S01]  /*459f0*/  PRMT R0, R3, 0x3340, R2 ;  /* 0x0000334003007816 */ /* 0x000fe20000000002 */
[----:B------:R-:W-:Y:S01]  /*45a00*/  VIADD R2, R18, 0x3c ;  /* 0x0000003c12027836 */ /* 0x000fe20000000000 */
[----:B------:R-:W0:Y:S01]  /*45a10*/  LDCU UR6, c[0x0][0x398] ;  /* 0x00007300ff0677ac */ /* 0x000e220008000800 */
[----:B------:R-:W2:Y:S01]  /*45a20*/  LDCU UR27, c[0x0][0x398] ;  /* 0x00007300ff1b77ac */ /* 0x000ea20008000800 */
[----:B------:R-:W3:Y:S05]  /*45a30*/  LDCU UR63, c[0x0][0x398] ;  /* 0x00007300ff3f77ac */ /* 0x000eea0008000800 */
[----:B------:R-:W-:-:S04]  /*45a40*/  @P1 LOP3.LUT R23, R23, 0x4000, RZ, 0xfc, !PT ;  /* 0x0000400017171812 */ /* 0x000fc800078efcff */
[----:B------:R-:W-:Y:S01]  /*45a50*/  LOP3.LUT R23, R23, 0xffffdfff, RZ, 0xc0, !PT ;  /* 0xffffdfff17177812 */ /* 0x000fe200078ec0ff */
[----:B------:R0:W-:Y:S03]  /*45a60*/  STL [R1+0x194], R0 ;  /* 0x0001940001007387 */ /* 0x0001e60000100800 */
[----:B------:R-:W-:Y:S02]  /*45a70*/  @P0 LOP3.LUT R23, R23, 0x2000, RZ, 0xfc, !PT ;  /* 0x0000200017170812 */ /* 0x000fe400078efcff */
[----:B------:R-:W-:Y:S01]  /*45a80*/  ISETP.GE.AND P0, PT, R2, UR8, PT ;  /* 0x0000000802007c0c */ /* 0x000fe2000bf06270 */
[----:B------:R-:W1:Y:S03]  /*45a90*/  LDCU UR8, c[0x0][0x39c] ;  /* 0x00007380ff0877ac */ /* 0x000e660008000800 */
[----:B------:R-:W-:-:S02]  /*45aa0*/  ISETP.LT.AND P1, PT, R27, UR10, !P0 ;  /* 0x0000000a1b007c0c */ /* 0x000fc4000c721270 */
[----:B------:R-:W-:Y:S02]  /*45ab0*/  ISETP.LT.AND P0, PT, R29, UR29, !P0 ;  /* 0x0000001d1d007c0c */ /* 0x000fe4000c701270 */
[----:B------:R-:W-:Y:S01]  /*45ac0*/  LOP3.LUT R23, R23, 0xffffefff, RZ, 0xc0, !PT ;  /* 0xffffefff17177812 */ /* 0x000fe200078ec0ff */
[----:B0-----:R-:W-:Y:S01]  /*45ad0*/  VIADD R0, R18, 0x5 ;  /* 0x0000000512007836 */ /* 0x001fe20000000000 */
[----:B------:R-:W0:Y:S01]  /*45ae0*/  LDCU UR10, c[0x0][0x39c] ;  /* 0x00007380ff0a77ac */ /* 0x000e220008000800 */
[----:B------:R-:W0:Y:S01]  /*45af0*/  LDCU UR29, c[0x0][0x398] ;  /* 0x00007300ff1d77ac */ /* 0x000e220008000800 */
[----:B----4-:R-:W-:Y:S02]  /*45b00*/  LOP3.LUT R2, R15, 0xffff, RZ, 0xc0, !PT ;  /* 0x0000ffff0f027812 */ /* 0x010fe400078ec0ff */
[----:B------:R-:W4:Y:S03]  /*45b10*/  LDL.LU R15, [R1+0x1268] ;  /* 0x00126800010f7983 */ /* 0x000f260000300800 */
[----:B------:R-:W-:-:S04]  /*45b20*/  @P1 LOP3.LUT R23, R23, 0x1000, RZ, 0xfc, !PT ;  /* 0x0000100017171812 */ /* 0x000fc800078efcff */
[----:B------:R-:W-:Y:S02]  /*45b30*/  LOP3.LUT R23, R23, 0xfffffbff, RZ, 0xc0, !PT ;  /* 0xfffffbff17177812 */ /* 0x000fe400078ec0ff */
[----:B------:R-:W-:Y:S02]  /*45b40*/  LOP3.LUT R12, R17, 0xffff, RZ, 0xc0, !PT ;  /* 0x0000ffff110c7812 */ /* 0x000fe400078ec0ff */
[----:B------:R-:W-:Y:S02]  /*45b50*/  @P0 LOP3.LUT R23, R23, 0x400, RZ, 0xfc, !PT ;  /* 0x0000040017170812 */ /* 0x000fe400078efcff */
[----:B------:R-:W-:Y:S02]  /*45b60*/  ISETP.GE.AND P0, PT, R0, UR67, PT ;  /* 0x0000004300007c0c */ /* 0x000fe4000bf06270 */
[----:B------:R-:W-:Y:S02]  /*45b70*/  LOP3.LUT R3, R16, 0xffff, RZ, 0xc0, !PT ;  /* 0x0000ffff10037812 */ /* 0x000fe400078ec0ff */
[----:B------:R-:W-:-:S02]  /*45b80*/  LOP3.LUT R4, R19, 0xffff, RZ, 0xc0, !PT ;  /* 0x0000ffff13047812 */ /* 0x000fc400078ec0ff */
[----:B------:R-:W-:Y:S02]  /*45b90*/  SHF.R.U32.HI R13, RZ, 0x8, R12 ;  /* 0x00000008ff0d7819 */ /* 0x000fe4000001160c */
[----:B------:R-:W-:Y:S02]  /*45ba0*/  ISETP.LT.AND P1, PT, R29, UR6, !P0 ;  /* 0x000000061d007c0c */ /* 0x000fe4000c721270 */
[--C-:B------:R-:W-:Y:S02]  /*45bb0*/  PRMT R0, R12, 0x3340, R3.reuse ;  /* 0x000033400c007816 */ /* 0x100fe40000000003 */
[----:B--2---:R-:W-:Y:S02]  /*45bc0*/  ISETP.LT.AND P0, PT, R27, UR27, !P0 ;  /* 0x0000001b1b007c0c */ /* 0x004fe4000c701270 */
[----:B------:R-:W-:Y:S02]  /*45bd0*/  LOP3.LUT R23, R23, 0xfffff7ff, RZ, 0xc0, !PT ;  /* 0xfffff7ff17177812 */ /* 0x000fe400078ec0ff */
[----:B------:R-:W-:Y:S01]  /*45be0*/  SHF.R.U32.HI R12, RZ, 0x8, R4 ;  /* 0x00000008ff0c7819 */ /* 0x000fe20000011604 */
[----:B------:R-:W2:Y:S01]  /*45bf0*/  LDCU UR6, c[0x0][0x39c] ;  /* 0x00007380ff0677ac */ /* 0x000ea20008000800 */
[----:B------:R0:W-:Y:S01]  /*45c00*/  STL [R1+0x1b8], R0 ;  /* 0x0001b80001007387 */ /* 0x0001e20000100800 */
[----:B------:R-:W-:Y:S01]  /*45c10*/  PRMT R4, R4, 0x3340, R2 ;  /* 0x0000334004047816 */ /* 0x000fe20000000002 */
[----:B------:R-:W1:Y:S01]  /*45c20*/  LDCU UR27, c[0x0][0x398] ;  /* 0x00007300ff1b77ac */ /* 0x000e620008000800 */
[----:B------:R-:W1:Y:S01]  /*45c30*/  LDCU UR67, c[0x0][0x39c] ;  /* 0x00007380ff4377ac */ /* 0x000e620008000800 */
[----:B0-----:R-:W-:-:S02]  /*45c40*/  SHF.R.U32.HI R0, RZ, 0x8, R3 ;  /* 0x00000008ff007819 */ /* 0x001fc40000011603 */
[----:B------:R-:W-:Y:S02]  /*45c50*/  SHF.R.U32.HI R3, RZ, 0x8, R2 ;  /* 0x00000008ff037819 */ /* 0x000fe40000011602 */
[----:B------:R-:W-:Y:S02]  /*45c60*/  LOP3.LUT R2, R13, 0xffff, RZ, 0xc0, !PT ;  /* 0x0000ffff0d027812 */ /* 0x000fe400078ec0ff */
[----:B------:R-:W-:Y:S02]  /*45c70*/  @P1 LOP3.LUT R23, R23, 0x800, RZ, 0xfc, !PT ;  /* 0x0000080017171812 */ /* 0x000fe400078efcff */
[----:B------:R-:W-:Y:S01]  /*45c80*/  LOP3.LUT R0, R0, 0xffff, RZ, 0xc0, !PT ;  /* 0x0000ffff00007812 */ /* 0x000fe200078ec0ff */
[----:B------:R0:W-:Y:S01]  /*45c90*/  STL [R1+0x1b4], R4 ;  /* 0x0001b40401007387 */ /* 0x0001e20000100800 */
[----:B------:R-:W-:Y:S02]  /*45ca0*/  LOP3.LUT R3, R3, 0xffff, RZ, 0xc0, !PT ;  /* 0x0000ffff03037812 */ /* 0x000fe400078ec0ff */
[----:B------:R-:W-:-:S02]  /*45cb0*/  LOP3.LUT R23, R23, 0xfffffeff, RZ, 0xc0, !PT ;  /* 0xfffffeff17177812 */ /* 0x000fc400078ec0ff */
[----:B------:R-:W-:Y:S01]  /*45cc0*/  PRMT R5, R2, 0x3340, R0 ;  /* 0x0000334002057816 */ /* 0x000fe20000000000 */
[----:B------:R-:W-:Y:S01]  /*45cd0*/  VIADD R0, R18, 0x3b ;  /* 0x0000003b12007836 */ /* 0x000fe20000000000 */
[----:B0-----:R-:W-:Y:S02]  /*45ce0*/  LOP3.LUT R4, R12, 0xffff, RZ, 0xc0, !PT ;  /* 0x0000ffff0c047812 */ /* 0x001fe400078ec0ff */
[----:B------:R-:W-:Y:S02]  /*45cf0*/  @P0 LOP3.LUT R23, R23, 0x100, RZ, 0xfc, !PT ;  /* 0x0000010017170812 */ /* 0x000fe400078efcff */
[----:B------:R-:W-:Y:S02]  /*45d00*/  ISETP.GE.AND P0, PT, R0, UR10, PT ;  /* 0x0000000a00007c0c */ /* 0x000fe4000bf06270 */
[----:B------:R-:W-:Y:S01]  /*45d10*/  PRMT R2, R4, 0x3340, R3 ;  /* 0x0000334004027816 */ /* 0x000fe20000000003 */
[----:B------:R-:W-:Y:S01]  /*45d20*/  STL [R1+0x190], R5 ;  /* 0x0001900501007387 */ /* 0x000fe20000100800 */
[----:B------:R-:W-:-:S02]  /*45d30*/  ISETP.LT.AND P1, PT, R27, UR29, !P0 ;  /* 0x0000001d1b007c0c */ /* 0x000fc4000c721270 */
[----:B------:R-:W-:Y:S01]  /*45d40*/  LOP3.LUT R23, R23, 0xfffffdff, RZ, 0xc0, !PT ;  /* 0xfffffdff17177812 */ /* 0x000fe200078ec0ff */
[----:B------:R-:W-:Y:S01]  /*45d50*/  VIADD R0, R18, 0x6 ;  /* 0x0000000612007836 */ /* 0x000fe20000000000 */
[----:B------:R0:W-:Y:S01]  /*45d60*/  STL [R1+0x18c], R2 ;  /* 0x00018c0201007387 */ /* 0x0001e20000100800 */
[----:B------:R-:W-:Y:S01]  /*45d70*/  ISETP.LT.AND P0, PT, R29, UR32, !P0 ;  /* 0x000000201d007c0c */ /* 0x000fe2000c701270 */
[----:B------:R-:W1:Y:S01]  /*45d80*/  LDCU UR29, c[0x0][0x398] ;  /* 0x00007300ff1d77ac */ /* 0x000e620008000800 */
[----:B------:R-:W1:Y:S01]  /*45d90*/  LDCU UR32, c[0x0][0x398] ;  /* 0x00007300ff2077ac */ /* 0x000e620008000800 */
[----:B------:R-:W1:Y:S01]  /*45da0*/  LDCU UR10, c[0x0][0x39c] ;  /* 0x00007380ff0a77ac */ /* 0x000e620008000800 */
[----:B0-----:R-:W-:Y:S02]  /*45db0*/  LOP3.LUT R2, R24, 0xffff, RZ, 0xc0, !PT ;  /* 0x0000ffff18027812 */ /* 0x001fe400078ec0ff */
[----:B------:R-:W2:Y:S02]  /*45dc0*/  LDL.LU R24, [R1+0x16f0] ;  /* 0x0016f00001187983 */ /* 0x000ea40000300800 */
[----:B------:R-:W-:-:S02]  /*45dd0*/  @P1 LOP3.LUT R23, R23, 0x200, RZ, 0xfc, !PT ;  /* 0x0000020017171812 */ /* 0x000fc400078efcff */
[----:B------:R-:W2:Y:S04]  /*45de0*/  LDL.LU R19, [R1+0x12ec] ;  /* 0x0012ec0001137983 */ /* 0x000ea80000300800 */
[----:B------:R-:W2:Y:S01]  /*45df0*/  LDL.LU R16, [R1+0x12e4] ;  /* 0x0012e40001107983 */ /* 0x000ea20000300800 */
[----:B------:R-:W-:-:S04]  /*45e00*/  LOP3.LUT R23, R23, 0xffffff7f, RZ, 0xc0, !PT ;  /* 0xffffff7f17177812 */ /* 0x000fc800078ec0ff */
[----:B------:R-:W-:Y:S02]  /*45e10*/  @P0 LOP3.LUT R23, R23, 0x80, RZ, 0xfc, !PT ;  /* 0x0000008017170812 */ /* 0x000fe400078efcff */
[----:B------:R-:W-:Y:S01]  /*45e20*/  ISETP.GE.AND P0, PT, R0, UR65, PT ;  /* 0x0000004100007c0c */ /* 0x000fe2000bf06270 */
[----:B------:R-:W0:Y:S01]  /*45e30*/  LDCU UR65, c[0x0][0x398] ;  /* 0x00007300ff4177ac */ /* 0x000e220008000800 */
[----:B----4-:R-:W-:-:S04]  /*45e40*/  LOP3.LUT R3, R15, 0xffff, RZ, 0xc0, !PT ;  /* 0x0000ffff0f037812 */ /* 0x010fc800078ec0ff */
[----:B------:R-:W-:-:S05]  /*45e50*/  PRMT R0, R3, 0x3340, R2 ;  /* 0x0000334003007816 */ /* 0x000fca0000000002 */
[----:B------:R4:W-:Y:S04]  /*45e60*/  STL [R1+0x1b0], R0 ;  /* 0x0001b00001007387 */ /* 0x0009e80000100800 */
[----:B------:R-:W3:Y:S01]  /*45e70*/  LDL.LU R15, [R1+0x123c] ;  /* 0x00123c00010f7983 */ /* 0x000ee20000300800 */
[----:B-1----:R-:W-:Y:S02]  /*45e80*/  ISETP.LT.AND P1, PT, R29, UR27, !P0 ;  /* 0x0000001b1d007c0c */ /* 0x002fe4000c721270 */
[----:B------:R-:W-:Y:S02]  /*45e90*/  ISETP.LT.AND P0, PT, R27, UR36, !P0 ;  /* 0x000000241b007c0c */ /* 0x000fe4000c701270 */
[----:B------:R-:W-:Y:S02]  /*45ea0*/  LOP3.LUT R23, R23, 0xffffffbf, RZ, 0xc0, !PT ;  /* 0xffffffbf17177812 */ /* 0x000fe400078ec0ff */
[----:B------:R-:W-:-:S02]  /*45eb0*/  SHF.R.U32.HI R4, RZ, 0x8, R3 ;  /* 0x00000008ff047819 */ /* 0x000fc40000011603 */
[----:B------:R-:W-:Y:S01]  /*45ec0*/  SHF.R.U32.HI R2, RZ, 0x8, R2 ;  /* 0x00000008ff027819 */ /* 0x000fe20000011602 */
[----:B------:R-:W1:Y:S01]  /*45ed0*/  LDCU UR27, c[0x0][0x398] ;  /* 0x00007300ff1b77ac */ /* 0x000e620008000800 */
[----:B------:R-:W0:Y:S01]  /*45ee0*/  LDCU UR36, c[0x0][0x398] ;  /* 0x00007300ff2477ac */ /* 0x000e220008000800 */
[----:B----4-:R-:W-:Y:S02]  /*45ef0*/  VIADD R0, R18, 0x3a ;  /* 0x0000003a12007836 */ /* 0x010fe40000000000 */
[----:B------:R-:W-:-:S04]  /*45f00*/  @P1 LOP3.LUT R23, R23, 0x40, RZ, 0xfc, !PT ;  /* 0x0000004017171812 */ /* 0x000fc800078efcff */
[----:B------:R-:W-:-:S04]  /*45f10*/  LOP3.LUT R23, R23, 0xffffffdf, RZ, 0xc0, !PT ;  /* 0xffffffdf17177812 */ /* 0x000fc800078ec0ff */
[----:B------:R-:W-:Y:S02]  /*45f20*/  @P0 LOP3.LUT R23, R23, 0x20, RZ, 0xfc, !PT ;  /* 0x0000002017170812 */ /* 0x000fe400078efcff */
[----:B------:R-:W-:Y:S02]  /*45f30*/  ISETP.GE.AND P0, PT, R0, UR9, PT ;  /* 0x0000000900007c0c */ /* 0x000fe4000bf06270 */
[----:B------:R-:W-:Y:S02]  /*45f40*/  LOP3.LUT R3, R4, 0xffff, RZ, 0xc0, !PT ;  /* 0x0000ffff04037812 */ /* 0x000fe400078ec0ff */
[----:B------:R-:W-:Y:S02]  /*45f50*/  LOP3.LUT R2, R2, 0xffff, RZ, 0xc0, !PT ;  /* 0x0000ffff02027812 */ /* 0x000fe400078ec0ff */
[----:B------:R-:W-:Y:S02]  /*45f60*/  LOP3.LUT R23, R23, 0xffffffef, RZ, 0xc0, !PT ;  /* 0xffffffef17177812 */ /* 0x000fe400078ec0ff */
[----:B------:R-:W-:-:S02]  /*45f70*/  ISETP.LT.AND P1, PT, R27, UR29, !P0 ;  /* 0x0000001d1b007c0c */ /* 0x000fc4000c721270 */
[----:B------:R-:W-:Y:S02]  /*45f80*/  ISETP.LT.AND P0, PT, R29, UR32, !P0 ;  /* 0x000000201d007c0c */ /* 0x000fe4000c701270 */
[----:B------:R-:W-:Y:S01]  /*45f90*/  PRMT R0, R3, 0x3340, R2 ;  /* 0x0000334003007816 */ /* 0x000fe20000000002 */
[----:B------:R-:W4:Y:S01]  /*45fa0*/  LDCU UR29, c[0x0][0x398] ;  /* 0x00007300ff1d77ac */ /* 0x000f220008000800 */
[----:B------:R-:W0:Y:S01]  /*45fb0*/  LDCU UR32, c[0x0][0x398] ;  /* 0x00007300ff2077ac */ /* 0x000e220008000800 */
[----:B------:R-:W0:Y:S02]  /*45fc0*/  LDCU UR9, c[0x0][0x39c] ;  /* 0x00007380ff0977ac */ /* 0x000e240008000800 */
[----:B------:R1:W-:Y:S04]  /*45fd0*/  STL [R1+0x188], R0 ;  /* 0x0001880001007387 */ /* 0x0003e80000100800 */
[----:B------:R-:W-:-:S04]  /*45fe0*/  @P1 LOP3.LUT R23, R23, 0x10, RZ, 0xfc, !PT ;  /* 0x0000001017171812 */ /* 0x000fc800078efcff */
[----:B------:R-:W-:Y:S01]  /*45ff0*/  LOP3.LUT R23, R23, 0xfffffffb, RZ, 0xc0, !PT ;  /* 0xfffffffb17177812 */ /* 0x000fe200078ec0ff */
[----:B-1----:R-:W-:-:S03]  /*46000*/  VIADD R0, R18, 0x7 ;  /* 0x0000000712007836 */ /* 0x002fc60000000000 */
[----:B------:R-:W-:Y:S02]  /*46010*/  @P0 LOP3.LUT R23, R23, 0x4, RZ, 0xfc, !PT ;  /* 0x0000000417170812 */ /* 0x000fe400078efcff */
[----:B------:R-:W-:Y:S02]  /*46020*/  ISETP.GE.AND P0, PT, R0, UR61, PT ;  /* 0x0000003d00007c0c */ /* 0x000fe4000bf06270 */
[----:B--2---:R-:W-:Y:S02]  /*46030*/  LOP3.LUT R4, R16, 0xffff, RZ, 0xc0, !PT ;  /* 0x0000ffff10047812 */ /* 0x004fe400078ec0ff */
[----:B------:R-:W-:Y:S02]  /*46040*/  LOP3.LUT R0, R24, 0xffff, RZ, 0xc0, !PT ;  /* 0x0000ffff18007812 */ /* 0x000fe400078ec0ff */
[----:B------:R-:W-:Y:S01]  /*46050*/  LOP3.LUT R23, R23, 0xfffffff7, RZ, 0xc0, !PT ;  /* 0xfffffff717177812 */ /* 0x000fe200078ec0ff */
[----:B------:R-:W2:Y:S04]  /*46060*/  LDL.LU R24, [R1+0x16ec] ;  /* 0x0016ec0001187983 */ /* 0x000ea80000300800 */
[----:B------:R-:W2:Y:S01]  /*46070*/  LDL.LU R16, [R1+0x12bc] ;  /* 0x0012bc0001107983 */ /* 0x000ea20000300800 */
[----:B------:R-:W-:-:S02]  /*46080*/  ISETP.LT.AND P1, PT, R29, UR27, !P0 ;  /* 0x0000001b1d007c0c */ /* 0x000fc4000c721270 */
[----:B0-----:R-:W-:Y:S02]  /*46090*/  ISETP.LT.AND P0, PT, R27, UR36, !P0 ;  /* 0x000000241b007c0c */ /* 0x001fe4000c701270 */
[----:B---3--:R-:W-:-:S09]  /*460a0*/  LOP3.LUT R3, R15, 0xffff, RZ, 0xc0, !PT ;  /* 0x0000ffff0f037812 */ /* 0x008fd200078ec0ff */
[----:B------:R-:W-:Y:S01]  /*460b0*/  @P1 LOP3.LUT R23, R23, 0x8, RZ, 0xfc, !PT ;  /* 0x0000000817171812 */ /* 0x000fe200078efcff */
[----:B------:R-:W3:Y:S01]  /*460c0*/  LDL.LU R15, [R1+0x1220] ;  /* 0x00122000010f7983 */ /* 0x000ee20000300800 */
[----:B------:R-:W-:Y:S01]  /*460d0*/  VIADD R2, R18, 0x39 ;  /* 0x0000003912027836 */ /* 0x000fe20000000000 */
[----:B------:R-:W-:Y:S02]  /*460e0*/  LOP3.LUT R12, R19, 0xffff, RZ, 0xc0, !PT ;  /* 0x0000ffff130c7812 */ /* 0x000fe400078ec0ff */
[----:B------:R-:W-:Y:S01]  /*460f0*/  LOP3.LUT R23, R23, 0xfffffffe, RZ, 0xc0, !PT ;  /* 0xfffffffe17177812 */ /* 0x000fe200078ec0ff */
[----:B------:R-:W0:Y:S01]  /*46100*/  LDCU UR36, c[0x0][0x398] ;  /* 0x00007300ff2477ac */ /* 0x000e220008000800 */
[----:B------:R-:W-:Y:S01]  /*46110*/  SHF.R.U32.HI R13, RZ, 0x8, R4 ;  /* 0x00000008ff0d7819 */ /* 0x000fe20000011604 */
[----:B------:R-:W1:Y:S01]  /*46120*/  LDCU UR61, c[0x0][0x398] ;  /* 0x00007300ff3d77ac */ /* 0x000e620008000800 */
[----:B------:R-:W-:Y:S02]  /*46130*/  @P0 LOP3.LUT R23, R23, 0x1, RZ, 0xfc, !PT ;  /* 0x0000000117170812 */ /* 0x000fe400078efcff */
[----:B------:R-:W-:-:S02]  /*46140*/  ISETP.GE.AND P0, PT, R2, UR11, PT ;  /* 0x0000000b02007c0c */ /* 0x000fc4000bf06270 */
[----:B------:R-:W-:Y:S02]  /*46150*/  SHF.R.U32.HI R2, RZ, 0x8, R12 ;  /* 0x00000008ff027819 */ /* 0x000fe4000001160c */
[--C-:B------:R-:W-:Y:S02]  /*46160*/  PRMT R5, R12, 0x3340, R3.reuse ;  /* 0x000033400c057816 */ /* 0x100fe40000000003 */
[----:B------:R-:W-:Y:S02]  /*46170*/  LOP3.LUT R23, R23, 0xfffffffd, RZ, 0xc0, !PT ;  /* 0xfffffffd17177812 */ /* 0x000fe400078ec0ff */
[----:B----4-:R-:W-:Y:S02]  /*46180*/  ISETP.LT.AND P1, PT, R27, UR29, !P0 ;  /* 0x0000001d1b007c0c */ /* 0x010fe4000c721270 */
[----:B------:R-:W-:Y:S02]  /*46190*/  ISETP.LT.AND P0, PT, R29, UR32, !P0 ;  /* 0x000000201d007c0c */ /* 0x000fe4000c701270 */
[----:B------:R-:W-:-:S02]  /*461a0*/  SHF.R.U32.HI R12, RZ, 0x8, R3 ;  /* 0x00000008ff0c7819 */ /* 0x000fc40000011603 */
[--C-:B------:R-:W-:Y:S02]  /*461b0*/  PRMT R4, R4, 0x3340, R0.reuse ;  /* 0x0000334004047816 */ /* 0x100fe40000000000 */
[----:B------:R-:W-:Y:S02]  /*461c0*/  SHF.R.U32.HI R3, RZ, 0x8, R0 ;  /* 0x00000008ff037819 */ /* 0x000fe40000011600 */
[----:B------:R-:W-:Y:S02]  /*461d0*/  LOP3.LUT R2, R2, 0xffff, RZ, 0xc0, !PT ;  /* 0x0000ffff02027812 */ /* 0x000fe400078ec0ff */
[----:B------:R-:W-:Y:S01]  /*461e0*/  LOP3.LUT R0, R12, 0xffff, RZ, 0xc0, !PT ;  /* 0x0000ffff0c007812 */ /* 0x000fe200078ec0ff */
[----:B------:R-:W4:Y:S01]  /*461f0*/  LDCU UR32, c[0x0][0x398] ;  /* 0x00007300ff2077ac */ /* 0x000f220008000800 */
[----:B------:R-:W0:Y:S01]  /*46200*/  LDCU UR27, c[0x0][0x39c] ;  /* 0x00007380ff1b77ac */ /* 0x000e220008000800 */
[----:B------:R-:W0:Y:S01]  /*46210*/  LDCU UR11, c[0x0][0x39c] ;  /* 0x00007380ff0b77ac */ /* 0x000e220008000800 */
[----:B------:R-:W0:Y:S01]  /*46220*/  LDCU UR29, c[0x0][0x39c] ;  /* 0x00007380ff1d77ac */ /* 0x000e220008000800 */
[----:B------:R-:W-:-:S05]  /*46230*/  @P1 LOP3.LUT R23, R23, 0x2, RZ, 0xfc, !PT ;  /* 0x0000000217171812 */ /* 0x000fca00078efcff */
[----:B------:R-:W-:Y:S04]  /*46240*/  STL [R1+0x162c], R23 ;  /* 0x00162c1701007387 */ /* 0x000fe80000100800 */
[----:B------:R0:W-:Y:S02]  /*46250*/  STL [R1+0x13fc], R5 ;  /* 0x0013fc0501007387 */ /* 0x0001e40000100800 */
[----:B0-----:R-:W-:Y:S01]  /*46260*/  PRMT R5, R2, 0x3340, R0 ;  /* 0x0000334002057816 */ /* 0x001fe20000000000 */
[----:B------:R-:W-:Y:S01]  /*46270*/  VIADD R0, R18, 0x8 ;  /* 0x0000000812007836 */ /* 0x000fe20000000000 */
[----:B------:R0:W-:Y:S01]  /*46280*/  STL [R1+0x13f8], R4 ;  /* 0x0013f80401007387 */ /* 0x0001e20000100800 */
[----:B--2---:R-:W-:-:S04]  /*46290*/  LOP3.LUT R24, R24, 0x7fffffff, RZ, 0xc0, !PT ;  /* 0x7fffffff18187812 */ /* 0x004fc800078ec0ff */
[----:B------:R-:W-:Y:S02]  /*462a0*/  @P0 LOP3.LUT R24, R24, 0x80000000, RZ, 0xfc, !PT ;  /* 0x8000000018180812 */ /* 0x000fe400078efcff */
[----:B------:R-:W-:Y:S02]  /*462b0*/  ISETP.GE.AND P0, PT, R0, UR59, PT ;  /* 0x0000003b00007c0c */ /* 0x000fe4000bf06270 */
[----:B0-----:R-:W-:Y:S02]  /*462c0*/  LOP3.LUT R4, R13, 0xffff, RZ, 0xc0, !PT ;  /* 0x0000ffff0d047812 */ /* 0x001fe400078ec0ff */
[----:B------:R-:W-:Y:S02]  /*462d0*/  LOP3.LUT R3, R3, 0xffff, RZ, 0xc0, !PT ;  /* 0x0000ffff03037812 */ /* 0x000fe400078ec0ff */
[----:B------:R-:W-:Y:S02]  /*462e0*/  LOP3.LUT R24, R24, 0xbfffffff, RZ, 0xc0, !PT ;  /* 0xbfffffff18187812 */ /* 0x000fe400078ec0ff */
[----:B------:R-:W-:-:S02]  /*462f0*/  ISETP.LT.AND P1, PT, R29, UR36, !P0 ;  /* 0x000000241d007c0c */ /* 0x000fc4000c721270 */
[----:B------:R-:W-:Y:S02]  /*46300*/  ISETP.LT.AND P0, PT, R27, UR41, !P0 ;  /* 0x000000291b007c0c */ /* 0x000fe4000c701270 */
[----:B------:R-:W-:Y:S01]  /*46310*/  PRMT R2, R4, 0x3340, R3 ;  /* 0x0000334004027816 */ /* 0x000fe20000000003 */
[----:B------:R-:W-:Y:S01]  /*46320*/  STL [R1+0x12c8], R5 ;  /* 0x0012c80501007387 */ /* 0x000fe20000100800 */
[----:B------:R-:W-:Y:S01]  /*46330*/  VIADD R0, R18, 0x38 ;  /* 0x0000003812007836 */ /* 0x000fe20000000000 */
[----:B------:R-:W-:Y:S01]  /*46340*/  LOP3.LUT R3, R16, 0xffff, RZ, 0xc0, !PT ;  /* 0x0000ffff10037812 */ /* 0x000fe200078ec0ff */
[----:B------:R-:W0:Y:S01]  /*46350*/  LDCU UR36, c[0x0][0x398] ;  /* 0x00007300ff2477ac */ /* 0x000e220008000800 */
[----:B------:R3:W-:Y:S04]  /*46360*/  STL [R1+0x12c4], R2 ;  /* 0x0012c40201007387 */ /* 0x0007e80000100800 */
[----:B------:R-:W2:Y:S04]  /*46370*/  LDL.LU R17, [R1+0x12d8] ;  /* 0x0012d80001117983 */ /* 0x000ea80000300800 */
[----:B------:R-:W2:Y:S01]  /*46380*/  LDL.LU R19, [R1+0x1298] ;  /* 0x0012980001137983 */ /* 0x000ea20000300800 */
[----:B------:R-:W0:Y:S01]  /*46390*/  LDCU UR41, c[0x0][0x398] ;  /* 0x00007300ff2977ac */ /* 0x000e220008000800 */
[----:B------:R-:W0:Y:S01]  /*463a0*/  LDCU UR59, c[0x0][0x398] ;  /* 0x00007300ff3b77ac */ /* 0x000e220008000800 */
[----:B------:R-:W-:-:S04]  /*463b0*/  @P1 LOP3.LUT R24, R24, 0x40000000, RZ, 0xfc, !PT ;  /* 0x4000000018181812 */ /* 0x000fc800078efcff */
[----:B------:R-:W-:-:S04]  /*463c0*/  LOP3.LUT R24, R24, 0xdfffffff, RZ, 0xc0, !PT ;  /* 0xdfffffff18187812 */ /* 0x000fc800078ec0ff */
[----:B------:R-:W-:Y:S02]  /*463d0*/  @P0 LOP3.LUT R24, R24, 0x20000000, RZ, 0xfc, !PT ;  /* 0x2000000018180812 */ /* 0x000fe400078efcff */
[----:B------:R-:W-:Y:S02]  /*463e0*/  ISETP.GE.AND P0, PT, R0, UR28, PT ;  /* 0x0000001c00007c0c */ /* 0x000fe4000bf06270 */
[----:B------:R-:W-:Y:S01]  /*463f0*/  SHF.R.U32.HI R4, RZ, 0x8, R3 ;  /* 0x00000008ff047819 */ /* 0x000fe20000011603 */
[----:B------:R-:W0:Y:S01]  /*46400*/  LDCU UR28, c[0x0][0x39c] ;  /* 0x00007380ff1c77ac */ /* 0x000e220008000800 */
[----:B---3--:R-:W-:-:S04]  /*46410*/  LOP3.LUT R2, R15, 0xffff, RZ, 0xc0, !PT ;  /* 0x0000ffff0f027812 */ /* 0x008fc800078ec0ff */
[----:B------:R-:W-:-:S05]  /*46420*/  PRMT R0, R3, 0x3340, R2 ;  /* 0x0000334003007816 */ /* 0x000fca0000000002 */
[----:B------:R3:W-:Y:S04]  /*46430*/  STL [R1+0x13e0], R0 ;  /* 0x0013e00001007387 */ /* 0x0007e80000100800 */
[----:B------:R-:W2:Y:S04]  /*46440*/  LDL.LU R16, [R1+0x1224] ;  /* 0x0012240001107983 */ /* 0x000ea80000300800 */
[----:B------:R-:W2:Y:S01]  /*46450*/  LDL.LU R15, [R1+0x1204] ;  /* 0x00120400010f7983 */ /* 0x000ea20000300800 */
[----:B----4-:R-:W-:Y:S02]  /*46460*/  ISETP.LT.AND P1, PT, R27, UR32, !P0 ;  /* 0x000000201b007c0c */ /* 0x010fe4000c721270 */
[----:B------:R-:W-:-:S02]  /*46470*/  ISETP.LT.AND P0, PT, R29, UR49, !P0 ;  /* 0x000000311d007c0c */ /* 0x000fc4000c701270 */
[----:B------:R-:W-:Y:S02]  /*46480*/  LOP3.LUT R24, R24, 0xefffffff, RZ, 0xc0, !PT ;  /* 0xefffffff18187812 */ /* 0x000fe400078ec0ff */
[----:B------:R-:W-:Y:S02]  /*46490*/  SHF.R.U32.HI R2, RZ, 0x8, R2 ;  /* 0x00000008ff027819 */ /* 0x000fe40000011602 */
[----:B------:R-:W-:Y:S01]  /*464a0*/  LOP3.LUT R3, R4, 0xffff, RZ, 0xc0, !PT ;  /* 0x0000ffff04037812 */ /* 0x000fe200078ec0ff */
[----:B------:R-:W4:Y:S01]  /*464b0*/  LDCU UR49, c[0x0][0x398] ;  /* 0x00007300ff3177ac */ /* 0x000f220008000800 */
[----:B------:R-:W1:Y:S01]  /*464c0*/  LDCU UR32, c[0x0][0x39c] ;  /* 0x00007380ff2077ac */ /* 0x000e620008000800 */
[----:B---3--:R-:W-:Y:S02]  /*464d0*/  VIADD R0, R18, 0x9 ;  /* 0x0000000912007836 */ /* 0x008fe40000000000 */
[----:B------:R-:W-:-:S04]  /*464e0*/  @P1 LOP3.LUT R24, R24, 0x10000000, RZ, 0xfc, !PT ;  /* 0x1000000018181812 */ /* 0x000fc800078efcff */
[----:B------:R-:W-:-:S04]  /*464f0*/  LOP3.LUT R24, R24, 0xfbffffff, RZ, 0xc0, !PT ;  /* 0xfbffffff18187812 */ /* 0x000fc800078ec0ff */
[----:B------:R-:W-:Y:S02]  /*46500*/  @P0 LOP3.LUT R24, R24, 0x4000000, RZ, 0xfc, !PT ;  /* 0x0400000018180812 */ /* 0x000fe400078efcff */
[----:B------:R-:W-:Y:S02]  /*46510*/  ISETP.GE.AND P0, PT, R0, UR55, PT ;  /* 0x0000003700007c0c */ /* 0x000fe4000bf06270 */
[----:B------:R-:W-:Y:S01]  /*46520*/  LOP3.LUT R2, R2, 0xffff, RZ, 0xc0, !PT ;  /* 0x0000ffff02027812 */ /* 0x000fe200078ec0ff */
[----:B------:R-:W3:Y:S01]  /*46530*/  LDCU UR55, c[0x0][0x398] ;  /* 0x00007300ff3777ac */ /* 0x000ee20008000800 */
[----:B0-----:R-:W-:Y:S02]  /*46540*/  ISETP.LT.AND P1, PT, R29, UR36, !P0 ;  /* 0x000000241d007c0c */ /* 0x001fe4000c721270 */
[----:B------:R-:W-:Y:S02]  /*46550*/  ISETP.LT.AND P0, PT, R27, UR41, !P0 ;  /* 0x000000291b007c0c */ /* 0x000fe4000c701270 */
[----:B------:R-:W-:-:S02]  /*46560*/  LOP3.LUT R24, R24, 0xf7ffffff, RZ, 0xc0, !PT ;  /* 0xf7ffffff18187812 */ /* 0x000fc400078ec0ff */
[----:B------:R-:W-:Y:S01]  /*46570*/  PRMT R0, R3, 0x3340, R2 ;  /* 0x0000334003007816 */ /* 0x000fe20000000002 */
[----:B------:R-:W-:Y:S01]  /*46580*/  VIADD R2, R18, 0x37 ;  /* 0x0000003712027836 */ /* 0x000fe20000000000 */
[----:B------:R-:W0:Y:S01]  /*46590*/  LDCU UR36, c[0x0][0x398] ;  /* 0x00007300ff2477ac */ /* 0x000e220008000800 */
[----:B------:R-:W0:Y:S04]  /*465a0*/  LDCU UR41, c[0x0][0x398] ;  /* 0x00007300ff2977ac */ /* 0x000e280008000800 */
[----:B------:R-:W-:-:S04]  /*465b0*/  @P1 LOP3.LUT R24, R24, 0x8000000, RZ, 0xfc, !PT ;  /* 0x0800000018181812 */ /* 0x000fc800078efcff */
[----:B------:R-:W-:Y:S01]  /*465c0*/  LOP3.LUT R24, R24, 0xfeffffff, RZ, 0xc0, !PT ;  /* 0xfeffffff18187812 */ /* 0x000fe200078ec0ff */
[----:B------:R0:W-:Y:S03]  /*465d0*/  STL [R1+0x12bc], R0 ;  /* 0x0012bc0001007387 */ /* 0x0001e60000100800 */
[----:B------:R-:W-:Y:S02]  /*465e0*/  @P0 LOP3.LUT R24, R24, 0x1000000, RZ, 0xfc, !PT ;  /* 0x0100000018180812 */ /* 0x000fe400078efcff */
[----:B------:R-:W-:Y:S01]  /*465f0*/  ISETP.GE.AND P0, PT, R2, UR30, PT ;  /* 0x0000001e02007c0c */ /* 0x000fe2000bf06270 */
[----:B------:R-:W0:Y:S03]  /*46600*/  LDCU UR30, c[0x0][0x39c] ;  /* 0x00007380ff1e77ac */ /* 0x000e260008000800 */
[----:B----4-:R-:W-:-:S02]  /*46610*/  ISETP.LT.AND P1, PT, R27, UR49, !P0 ;  /* 0x000000311b007c0c */ /* 0x010fc4000c721270 */
[----:B------:R-:W-:Y:S02]  /*46620*/  ISETP.LT.AND P0, PT, R29, UR50, !P0 ;  /* 0x000000321d007c0c */ /* 0x000fe4000c701270 */
[----:B------:R-:W-:Y:S02]  /*46630*/  LOP3.LUT R24, R24, 0xfdffffff, RZ, 0xc0, !PT ;  /* 0xfdffffff18187812 */ /* 0x000fe400078ec0ff */
[----:B--2---:R-:W-:Y:S02]  /*46640*/  LOP3.LUT R3, R16, 0xffff, RZ, 0xc0, !PT ;  /* 0x0000ffff10037812 */ /* 0x004fe400078ec0ff */
[----:B------:R-:W-:Y:S01]  /*46650*/  LOP3.LUT R2, R15, 0xffff, RZ, 0xc0, !PT ;  /* 0x0000ffff0f027812 */ /* 0x000fe200078ec0ff */
[----:B------:R-:W2:Y:S04]  /*46660*/  LDL.LU R16, [R1+0x129c] ;  /* 0x00129c0001107983 */ /* 0x000ea80000300800 */
[----:B------:R-:W4:Y:S01]  /*46670*/  LDL.LU R15, [R1+0x120c] ;  /* 0x00120c00010f7983 */ /* 0x000f220000300800 */
[----:B------:R-:W-:Y:S01]  /*46680*/  @P1 LOP3.LUT R24, R24, 0x2000000, RZ, 0xfc, !PT ;  /* 0x0200000018181812 */ /* 0x000fe200078efcff */
[----:B0-----:R-:W-:Y:S01]  /*46690*/  VIADD R0, R18, 0xa ;  /* 0x0000000a12007836 */ /* 0x001fe20000000000 */
[----:B------:R-:W-:-:S02]  /*466a0*/  LOP3.LUT R12, R17, 0xffff, RZ, 0xc0, !PT ;  /* 0x0000ffff110c7812 */ /* 0x000fc400078ec0ff */
[----:B------:R-:W-:Y:S02]  /*466b0*/  LOP3.LUT R4, R19, 0xffff, RZ, 0xc0, !PT ;  /* 0x0000ffff13047812 */ /* 0x000fe400078ec0ff */
[----:B------:R-:W-:Y:S01]  /*466c0*/  LOP3.LUT R24, R24, 0xff7fffff, RZ, 0xc0, !PT ;  /* 0xff7fffff18187812 */ /* 0x000fe200078ec0ff */
[----:B------:R-:W0:Y:S01]  /*466d0*/  LDCU UR49, c[0x0][0x398] ;  /* 0x00007300ff3177ac */ /* 0x000e220008000800 */
[----:B------:R-:W0:Y:S02]  /*466e0*/  LDCU UR50, c[0x0][0x398] ;  /* 0x00007300ff3277ac */ /* 0x000e240008000800 */
[----:B------:R-:W-:Y:S02]  /*466f0*/  @P0 LOP3.LUT R24, R24, 0x800000, RZ, 0xfc, !PT ;  /* 0x0080000018180812 */ /* 0x000fe400078efcff */
[----:B------:R-:W-:Y:S02]  /*46700*/  ISETP.GE.AND P0, PT, R0, UR53, PT ;  /* 0x0000003500007c0c */ /* 0x000fe4000bf06270 */
[----:B------:R-:W-:-:S02]  /*46710*/  PRMT R0, R12, 0x3340, R3 ;  /* 0x000033400c007816 */ /* 0x000fc40000000003 */
[----:B------:R-:W-:Y:S02]  /*46720*/  SHF.R.U32.HI R13, RZ, 0x8, R12 ;  /* 0x00000008ff0d7819 */ /* 0x000fe4000001160c */
[----:B------:R-:W-:Y:S02]  /*46730*/  LOP3.LUT R24, R24, 0xffbfffff, RZ, 0xc0, !PT ;  /* 0xffbfffff18187812 */ /* 0x000fe400078ec0ff */
[----:B------:R-:W-:Y:S02]  /*46740*/  ISETP.LT.AND P1, PT, R29, UR36, !P0 ;  /* 0x000000241d007c0c */ /* 0x000fe4000c721270 */
[----:B------:R-:W-:Y:S01]  /*46750*/  ISETP.LT.AND P0, PT, R27, UR41, !P0 ;  /* 0x000000291b007c0c */ /* 0x000fe2000c701270 */
[----:B------:R0:W-:Y:S01]  /*46760*/  STL [R1+0x13d4], R0 ;  /* 0x0013d40001007387 */ /* 0x0001e20000100800 */
[----:B------:R-:W-:Y:S02]  /*46770*/  SHF.R.U32.HI R12, RZ, 0x8, R4 ;  /* 0x00000008ff0c7819 */ /* 0x000fe40000011604 */
[----:B------:R-:W-:Y:S01]  /*46780*/  PRMT R4, R4, 0x3340, R2 ;  /* 0x0000334004047816 */ /* 0x000fe20000000002 */
[----:B------:R-:W1:Y:S01]  /*46790*/  LDCU UR41, c[0x0][0x398] ;  /* 0x00007300ff2977ac */ /* 0x000e620008000800 */
[----:B------:R-:W1:Y:S01]  /*467a0*/  LDCU UR36, c[0x0][0x39c] ;  /* 0x00007380ff2477ac */ /* 0x000e620008000800 */
[----:B------:R-:W1:Y:S01]  /*467b0*/  LDCU UR53, c[0x0][0x39c] ;  /* 0x00007380ff3577ac */ /* 0x000e620008000800 */
[----:B0-----:R-:W-:-:S02]  /*467c0*/  SHF.R.U32.HI R0, RZ, 0x8, R3 ;  /* 0x00000008ff007819 */ /* 0x001fc40000011603 */
[----:B------:R-:W-:Y:S02]  /*467d0*/  SHF.R.U32.HI R3, RZ, 0x8, R2 ;  /* 0x00000008ff037819 */ /* 0x000fe40000011602 */
[----:B------:R-:W-:Y:S02]  /*467e0*/  LOP3.LUT R2, R13, 0xffff, RZ, 0xc0, !PT ;  /* 0x0000ffff0d027812 */ /* 0x000fe400078ec0ff */
[----:B------:R-:W-:Y:S02]  /*467f0*/  @P1 LOP3.LUT R24, R24, 0x400000, RZ, 0xfc, !PT ;  /* 0x0040000018181812 */ /* 0x000fe400078efcff */
[----:B------:R-:W-:Y:S02]  /*46800*/  LOP3.LUT R0, R0, 0xffff, RZ, 0xc0, !PT ;  /* 0x0000ffff00007812 */ /* 0x000fe400078ec0ff */
[----:B------:R-:W-:Y:S02]  /*46810*/  LOP3.LUT R24, R24, 0xffdfffff, RZ, 0xc0, !PT ;  /* 0xffdfffff18187812 */ /* 0x000fe400078ec0ff */
[----:B------:R-:W-:Y:S01]  /*46820*/  PRMT R5, R2, 0x3340, R0 ;  /* 0x0000334002057816 */ /* 0x000fe20000000000 */
[----:B------:R-:W-:Y:S01]  /*46830*/  VIADD R0, R18, 0x36 ;  /* 0x0000003612007836 */ /* 0x000fe20000000000 */
[----:B------:R-:W-:-:S04]  /*46840*/  @P0 LOP3.LUT R24, R24, 0x200000, RZ, 0xfc, !PT ;  /* 0x0020000018180812 */ /* 0x000fc800078efcff */
[----:B------:R-:W-:Y:S01]  /*46850*/  ISETP.GE.AND P0, PT, R0, UR34, PT ;  /* 0x0000002200007c0c */ /* 0x000fe2000bf06270 */
[----:B------:R0:W-:Y:S01]  /*46860*/  STL [R1+0x13a8], R4 ;  /* 0x0013a80401007387 */ /* 0x0001e20000100800 */
[----:B------:R-:W-:Y:S02]  /*46870*/  LOP3.LUT R3, R3, 0xffff, RZ, 0xc0, !PT ;  /* 0x0000ffff03037812 */ /* 0x000fe400078ec0ff */
[----:B------:R-:W-:Y:S02]  /*46880*/  LOP3.LUT R24, R24, 0xffefffff, RZ, 0xc0, !PT ;  /* 0xffefffff18187812 */ /* 0x000fe400078ec0ff */
[----:B------:R-:W-:Y:S02]  /*46890*/  ISETP.LT.AND P1, PT, R27, UR49, !P0 ;  /* 0x000000311b007c0c */ /* 0x000fe4000c721270 */
[----:B------:R-:W-:Y:S01]  /*468a0*/  ISETP.LT.AND P0, PT, R29, UR50, !P0 ;  /* 0x000000321d007c0c */ /* 0x000fe2000c701270 */
[----:B------:R-:W-:Y:S01]  /*468b0*/  VIADD R0, R18, 0xb ;  /* 0x0000000b12007836 */ /* 0x000fe20000000000 */
[----:B------:R-:W1:Y:S01]  /*468c0*/  LDCU UR34, c[0x0][0x39c] ;  /* 0x00007380ff2277ac */ /* 0x000e620008000800 */
[----:B0-----:R-:W-:Y:S01]  /*468d0*/  LOP3.LUT R4, R12, 0xffff, RZ, 0xc0, !PT ;  /* 0x0000ffff0c047812 */ /* 0x001fe200078ec0ff */
[----:B------:R-:W-:Y:S01]  /*468e0*/  STL [R1+0x12b0], R5 ;  /* 0x0012b00501007387 */ /* 0x000fe20000100800 */
[----:B------:R-:W0:Y:S01]  /*468f0*/  LDCU UR49, c[0x0][0x398] ;  /* 0x00007300ff3177ac */ /* 0x000e220008000800 */
[----:B------:R-:W0:Y:S01]  /*46900*/  LDCU UR50, c[0x0][0x398] ;  /* 0x00007300ff3277ac */ /* 0x000e220008000800 */
[----:B------:R-:W-:-:S04]  /*46910*/  PRMT R2, R4, 0x3340, R3 ;  /* 0x0000334004027816 */ /* 0x000fc80000000003 */
[----:B------:R-:W-:Y:S01]  /*46920*/  @P1 LOP3.LUT R24, R24, 0x100000, RZ, 0xfc, !PT ;  /* 0x0010000018181812 */ /* 0x000fe200078efcff */
[----:B------:R4:W-:Y:S03]  /*46930*/  STL [R1+0x12a4], R2 ;  /* 0x0012a40201007387 */ /* 0x0009e60000100800 */
[----:B------:R-:W-:Y:S01]  /*46940*/  LOP3.LUT R24, R24, 0xfffbffff, RZ, 0xc0, !PT ;  /* 0xfffbffff18187812 */ /* 0x000fe200078ec0ff */
[----:B------:R-:W3:Y:S03]  /*46950*/  LDL.LU R19, [R1+0x12d0] ;  /* 0x0012d00001137983 */ /* 0x000ee60000300800 */
[----:B------:R-:W-:Y:S02]  /*46960*/  @P0 LOP3.LUT R24, R24, 0x40000, RZ, 0xfc, !PT ;  /* 0x0004000018180812 */ /* 0x000fe400078efcff */
[----:B------:R-:W-:Y:S01]  /*46970*/  ISETP.GE.AND P0, PT, R0, UR51, PT ;  /* 0x0000003300007c0c */ /* 0x000fe2000bf06270 */
[----:B------:R-:W0:Y:S01]  /*46980*/  LDCU UR51, c[0x0][0x398] ;  /* 0x00007300ff3377ac */ /* 0x000e220008000800 */
[----:B--2---:R-:W-:-:S02]  /*46990*/  LOP3.LUT R3, R16, 0xffff, RZ, 0xc0, !PT ;  /* 0x0000ffff10037812 */ /* 0x004fc400078ec0ff */
[----:B----4-:R-:W-:Y:S01]  /*469a0*/  LOP3.LUT R2, R15, 0xffff, RZ, 0xc0, !PT ;  /* 0x0000ffff0f027812 */ /* 0x010fe200078ec0ff */
[----:B------:R-:W2:Y:S03]  /*469b0*/  LDL.LU R16, [R1+0x128c] ;  /* 0x00128c0001107983 */ /* 0x000ea60000300800 */
        /* <DEDUP_REMOVED lines=19> */
[----:B------:R-:W-:Y:S02]  /*46af0*/  ISETP.LT.AND P0, PT, R29, UR50, !P0 ;  /* 0x000000321d007c0c */ /* 0x000fe4000c701270 */
[----:B------:R-:W-:Y:S01]  /*46b00*/  PRMT R0, R3, 0x3340, R2 ;  /* 0x0000334003007816 */ /* 0x000fe20000000002 */
[----:B------:R-:W0:Y:S01]  /*46b10*/  LDCU UR48, c[0x0][0x398] ;  /* 0x00007300ff3077ac */ /* 0x000e220008000800 */
[----:B------:R-:W4:Y:S01]  /*46b20*/  LDCU UR49, c[0x0][0x398] ;  /* 0x00007300ff3177ac */ /* 0x000f220008000800 */
[----:B------:R-:W0:Y:S02]  /*46b30*/  LDCU UR50, c[0x0][0x398] ;  /* 0x00007300ff3277ac */ /* 0x000e240008000800 */
[----:B------:R1:W-:Y:S04]  /*46b40*/  STL [R1+0x129c], R0 ;  /* 0x00129c0001007387 */ /* 0x0003e80000100800 */
[----:B------:R-:W-:-:S04]  /*46b50*/  @P1 LOP3.LUT R24, R24, 0x20000, RZ, 0xfc, !PT ;  /* 0x0002000018181812 */ /* 0x000fc800078efcff */
[----:B------:R-:W-:Y:S01]  /*46b60*/  LOP3.LUT R24, R24, 0xffff7fff, RZ, 0xc0, !PT ;  /* 0xffff7fff18187812 */ /* 0x000fe200078ec0ff */
[----:B-1----:R-:W-:-:S03]  /*46b70*/  VIADD R0, R18, 0xc ;  /* 0x0000000c12007836 */ /* 0x002fc60000000000 */
[----:B------:R-:W-:Y:S02]  /*46b80*/  @P0 LOP3.LUT R24, R24, 0x8000, RZ, 0xfc, !PT ;  /* 0x0000800018180812 */ /* 0x000fe400078efcff */
[----:B------:R-:W-:Y:S02]  /*46b90*/  ISETP.GE.AND P0, PT, R0, UR56, PT ;  /* 0x0000003800007c0c */ /* 0x000fe4000bf06270 */
[----:B------:R-:W-:Y:S02]  /*46ba0*/  LOP3.LUT R0, R25, 0xffff, RZ, 0xc0, !PT ;  /* 0x0000ffff19007812 */ /* 0x000fe400078ec0ff */
[----:B--2---:R-:W-:Y:S01]  /*46bb0*/  LOP3.LUT R4, R16, 0xffff, RZ, 0xc0, !PT ;  /* 0x0000ffff10047812 */ /* 0x004fe200078ec0ff */
[----:B------:R-:W2:Y:S04]  /*46bc0*/  LDL.LU R25, [R1+0x16e8] ;  /* 0x0016e80001197983 */ /* 0x000ea80000300800 */
[----:B------:R-:W2:Y:S01]  /*46bd0*/  LDL.LU R16, [R1+0x12dc] ;  /* 0x0012dc0001107983 */ /* 0x000ea20000300800 */
[----:B---3--:R-:W-:-:S02]  /*46be0*/  LOP3.LUT R3, R15, 0xffff, RZ, 0xc0, !PT ;  /* 0x0000ffff0f037812 */ /* 0x008fc400078ec0ff */
[----:B------:R-:W-:Y:S01]  /*46bf0*/  LOP3.LUT R24, R24, 0xffffbfff, RZ, 0xc0, !PT ;  /* 0xffffbfff18187812 */ /* 0x000fe200078ec0ff */
[----:B------:R-:W3:Y:S01]  /*46c00*/  LDL.LU R15, [R1+0x1228] ;  /* 0x00122800010f7983 */ /* 0x000ee20000300800 */
[----:B------:R-:W-:Y:S02]  /*46c10*/  ISETP.LT.AND P1, PT, R29, UR41, !P0 ;  /* 0x000000291d007c0c */ /* 0x000fe4000c721270 */
[----:B------:R-:W-:Y:S01]  /*46c20*/  ISETP.LT.AND P0, PT, R27, UR51, !P0 ;  /* 0x000000331b007c0c */ /* 0x000fe2000c701270 */
[----:B------:R-:W-:Y:S01]  /*46c30*/  VIADD R2, R18, 0x34 ;  /* 0x0000003412027836 */ /* 0x000fe20000000000 */
[----:B------:R-:W1:Y:S01]  /*46c40*/  LDCU UR56, c[0x0][0x39c] ;  /* 0x00007380ff3877ac */ /* 0x000e620008000800 */
[----:B------:R-:W0:Y:S01]  /*46c50*/  LDCU UR41, c[0x0][0x398] ;  /* 0x00007300ff2977ac */ /* 0x000e220008000800 */
[----:B------:R-:W-:Y:S01]  /*46c60*/  LOP3.LUT R12, R19, 0xffff, RZ, 0xc0, !PT ;  /* 0x0000ffff130c7812 */ /* 0x000fe200078ec0ff */
[----:B------:R-:W0:Y:S06]  /*46c70*/  LDCU UR51, c[0x0][0x39c] ;  /* 0x00007380ff3377ac */ /* 0x000e2c0008000800 */
[----:B------:R-:W-:-:S04]  /*46c80*/  @P1 LOP3.LUT R24, R24, 0x4000, RZ, 0xfc, !PT ;  /* 0x0000400018181812 */ /* 0x000fc800078efcff */
[----:B------:R-:W-:-:S04]  /*46c90*/  LOP3.LUT R24, R24, 0xffffdfff, RZ, 0xc0, !PT ;  /* 0xffffdfff18187812 */ /* 0x000fc800078ec0ff */
[----:B------:R-:W-:Y:S02]  /*46ca0*/  @P0 LOP3.LUT R24, R24, 0x2000, RZ, 0xfc, !PT ;  /* 0x0000200018180812 */ /* 0x000fe400078efcff */
[----:B------:R-:W-:Y:S02]  /*46cb0*/  ISETP.GE.AND P0, PT, R2, UR46, PT ;  /* 0x0000002e02007c0c */ /* 0x000fe4000bf06270 */
[----:B------:R-:W-:Y:S02]  /*46cc0*/  SHF.R.U32.HI R2, RZ, 0x8, R4 ;  /* 0x00000008ff027819 */ /* 0x000fe40000011604 */
[----:B------:R-:W-:Y:S02]  /*46cd0*/  PRMT R5, R12, 0x3340, R3 ;  /* 0x000033400c057816 */ /* 0x000fe40000000003 */
[----:B------:R-:W-:Y:S02]  /*46ce0*/  LOP3.LUT R24, R24, 0xffffefff, RZ, 0xc0, !PT ;  /* 0xffffefff18187812 */ /* 0x000fe400078ec0ff */
[----:B0-----:R-:W-:-:S02]  /*46cf0*/  ISETP.LT.AND P1, PT, R27, UR48, !P0 ;  /* 0x000000301b007c0c */ /* 0x001fc4000c721270 */
[--C-:B------:R-:W-:Y:S02]  /*46d00*/  PRMT R4, R4, 0x3340, R0.reuse ;  /* 0x0000334004047816 */ /* 0x100fe40000000000 */
[----:B----4-:R-:W-:Y:S02]  /*46d10*/  ISETP.LT.AND P0, PT, R29, UR49, !P0 ;  /* 0x000000311d007c0c */ /* 0x010fe4000c701270 */
[----:B------:R-:W-:Y:S02]  /*46d20*/  SHF.R.U32.HI R0, RZ, 0x8, R0 ;  /* 0x00000008ff007819 */ /* 0x000fe40000011600 */
[----:B------:R-:W-:Y:S02]  /*46d30*/  LOP3.LUT R2, R2, 0xffff, RZ, 0xc0, !PT ;  /* 0x0000ffff02027812 */ /* 0x000fe400078ec0ff */
[----:B------:R-:W-:Y:S01]  /*46d40*/  SHF.R.U32.HI R3, RZ, 0x8, R3 ;  /* 0x00000008ff037819 */ /* 0x000fe20000011603 */
[----:B------:R-:W0:Y:S01]  /*46d50*/  LDCU UR46, c[0x0][0x398] ;  /* 0x00007300ff2e77ac */ /* 0x000e220008000800 */
[----:B------:R-:W-:Y:S01]  /*46d60*/  LOP3.LUT R0, R0, 0xffff, RZ, 0xc0, !PT ;  /* 0x0000ffff00007812 */ /* 0x000fe200078ec0ff */
[----:B------:R-:W4:Y:S01]  /*46d70*/  LDCU UR48, c[0x0][0x398] ;  /* 0x00007300ff3077ac */ /* 0x000f220008000800 */
[----:B------:R-:W-:-:S02]  /*46d80*/  @P1 LOP3.LUT R24, R24, 0x1000, RZ, 0xfc, !PT ;  /* 0x0000100018181812 */ /* 0x000fc400078efcff */
[----:B------:R-:W-:Y:S01]  /*46d90*/  PRMT R2, R2, 0x3340, R0 ;  /* 0x0000334002027816 */ /* 0x000fe20000000000 */
[----:B------:R-:W-:Y:S01]  /*46da0*/  VIADD R0, R18, 0xd ;  /* 0x0000000d12007836 */ /* 0x000fe20000000000 */
[----:B------:R0:W-:Y:S01]  /*46db0*/  STL [R1+0x1380], R4 ;  /* 0x0013800401007387 */ /* 0x0001e20000100800 */
[----:B------:R-:W-:Y:S01]  /*46dc0*/  LOP3.LUT R24, R24, 0xfffffbff, RZ, 0xc0, !PT ;  /* 0xfffffbff18187812 */ /* 0x000fe200078ec0ff */
[----:B------:R-:W2:Y:S03]  /*46dd0*/  LDCU UR49, c[0x0][0x39c] ;  /* 0x00007380ff3177ac */ /* 0x000ea60008000800 */
[----:B------:R-:W-:Y:S02]  /*46de0*/  @P0 LOP3.LUT R24, R24, 0x400, RZ, 0xfc, !PT ;  /* 0x0000040018180812 */ /* 0x000fe400078efcff */
[----:B-1----:R-:W-:Y:S02]  /*46df0*/  ISETP.GE.AND P0, PT, R0, UR56, PT ;  /* 0x0000003800007c0c */ /* 0x002fe4000bf06270 */
[----:B0-----:R-:W-:-:S02]  /*46e00*/  SHF.R.U32.HI R4, RZ, 0x8, R12 ;  /* 0x00000008ff047819 */ /* 0x001fc4000001160c */
[----:B------:R-:W-:Y:S02]  /*46e10*/  ISETP.LT.AND P1, PT, R29, UR41, !P0 ;  /* 0x000000291d007c0c */ /* 0x000fe4000c721270 */
[----:B------:R-:W-:Y:S02]  /*46e20*/  ISETP.LT.AND P0, PT, R27, UR50, !P0 ;  /* 0x000000321b007c0c */ /* 0x000fe4000c701270 */
[----:B------:R-:W-:Y:S02]  /*46e30*/  LOP3.LUT R3, R3, 0xffff, RZ, 0xc0, !PT ;  /* 0x0000ffff03037812 */ /* 0x000fe400078ec0ff */
[----:B------:R-:W-:Y:S02]  /*46e40*/  LOP3.LUT R4, R4, 0xffff, RZ, 0xc0, !PT ;  /* 0x0000ffff04047812 */ /* 0x000fe400078ec0ff */
[----:B------:R-:W-:Y:S01]  /*46e50*/  LOP3.LUT R24, R24, 0xfffff7ff, RZ, 0xc0, !PT ;  /* 0xfffff7ff18187812 */ /* 0x000fe200078ec0ff */
[----:B------:R-:W-:Y:S04]  /*46e60*/  STL [R1+0x134c], R5 ;  /* 0x00134c0501007387 */ /* 0x000fe80000100800 */
[----:B------:R0:W-:Y:S01]  /*46e70*/  STL [R1+0x1298], R2 ;  /* 0x0012980201007387 */ /* 0x0001e20000100800 */
[----:B------:R-:W-:Y:S01]  /*46e80*/  VIADD R0, R18, 0x33 ;  /* 0x0000003312007836 */ /* 0x000fe20000000000 */
[----:B------:R-:W1:Y:S01]  /*46e90*/  LDCU UR56, c[0x0][0x39c] ;  /* 0x00007380ff3877ac */ /* 0x000e620008000800 */
[----:B------:R-:W1:Y:S01]  /*46ea0*/  LDCU UR41, c[0x0][0x398] ;  /* 0x00007300ff2977ac */ /* 0x000e620008000800 */
[----:B------:R-:W1:Y:S01]  /*46eb0*/  LDCU UR50, c[0x0][0x39c] ;  /* 0x00007380ff3277ac */ /* 0x000e620008000800 */
[----:B------:R-:W-:-:S02]  /*46ec0*/  @P1 LOP3.LUT R24, R24, 0x800, RZ, 0xfc, !PT ;  /* 0x0000080018181812 */ /* 0x000fc400078efcff */
[----:B0-----:R-:W-:Y:S02]  /*46ed0*/  PRMT R2, R4, 0x3340, R3 ;  /* 0x0000334004027816 */ /* 0x001fe40000000003 */
[----:B------:R-:W-:-:S03]  /*46ee0*/  LOP3.LUT R24, R24, 0xfffffeff, RZ, 0xc0, !PT ;  /* 0xfffffeff18187812 */ /* 0x000fc600078ec0ff */
[----:B------:R3:W-:Y:S01]  /*46ef0*/  STL [R1+0x184], R2 ;  /* 0x0001840201007387 */ /* 0x0007e20000100800 */
[----:B------:R-:W-:Y:S02]  /*46f00*/  @P0 LOP3.LUT R24, R24, 0x100, RZ, 0xfc, !PT ;  /* 0x0000010018180812 */ /* 0x000fe400078efcff */
[----:B------:R-:W-:Y:S01]  /*46f10*/  ISETP.GE.AND P0, PT, R0, UR45, PT ;  /* 0x0000002d00007c0c */ /* 0x000fe2000bf06270 */
[----:B------:R-:W4:Y:S01]  /*46f20*/  LDL.LU R19, [R1+0x1318] ;  /* 0x0013180001137983 */ /* 0x000f220000300800 */
[----:B------:R-:W0:Y:S01]  /*46f30*/  LDCU UR45, c[0x0][0x398] ;  /* 0x00007300ff2d77ac */ /* 0x000e220008000800 */
[----:B--2---:R-:W-:Y:S02]  /*46f40*/  LOP3.LUT R3, R16, 0xffff, RZ, 0xc0, !PT ;  /* 0x0000ffff10037812 */ /* 0x004fe400078ec0ff */
[----:B------:R-:W2:Y:S01]  /*46f50*/  LDL.LU R16, [R1+0x12b4] ;  /* 0x0012b40001107983 */ /* 0x000ea20000300800 */
[----:B---3--:R-:W-:-:S04]  /*46f60*/  LOP3.LUT R2, R15, 0xffff, RZ, 0xc0, !PT ;  /* 0x0000ffff0f027812 */ /* 0x008fc800078ec0ff */
[----:B------:R-:W-:-:S05]  /*46f70*/  PRMT R0, R3, 0x3340, R2 ;  /* 0x0000334003007816 */ /* 0x000fca0000000002 */
[----:B------:R3:W-:Y:S04]  /*46f80*/  STL [R1+0x1340], R0 ;  /* 0x0013400001007387 */ /* 0x0007e80000100800 */
[----:B------:R-:W2:Y:S01]  /*46f90*/  LDL.LU R15, [R1+0x1284] ;  /* 0x00128400010f7983 */ /* 0x000ea20000300800 */
[----:B------:R-:W-:Y:S02]  /*46fa0*/  ISETP.LT.AND P1, PT, R27, UR46, !P0 ;  /* 0x0000002e1b007c0c */ /* 0x000fe4000c721270 */
[----:B----4-:R-:W-:Y:S02]  /*46fb0*/  ISETP.LT.AND P0, PT, R29, UR48, !P0 ;  /* 0x000000301d007c0c */ /* 0x010fe4000c701270 */
[----:B------:R-:W-:Y:S02]  /*46fc0*/  LOP3.LUT R24, R24, 0xfffffdff, RZ, 0xc0, !PT ;  /* 0xfffffdff18187812 */ /* 0x000fe400078ec0ff */
[----:B------:R-:W-:-:S02]  /*46fd0*/  SHF.R.U32.HI R4, RZ, 0x8, R3 ;  /* 0x00000008ff047819 */ /* 0x000fc40000011603 */
[----:B------:R-:W-:Y:S01]  /*46fe0*/  SHF.R.U32.HI R2, RZ, 0x8, R2 ;  /* 0x00000008ff027819 */ /* 0x000fe20000011602 */
[----:B------:R-:W4:Y:S01]  /*46ff0*/  LDCU UR46, c[0x0][0x398] ;  /* 0x00007300ff2e77ac */ /* 0x000f220008000800 */
[----:B------:R-:W0:Y:S01]  /*47000*/  LDCU UR48, c[0x0][0x39c] ;  /* 0x00007380ff3077ac */ /* 0x000e220008000800 */
[----:B---3--:R-:W-:Y:S02]  /*47010*/  VIADD R0, R18, 0xe ;  /* 0x0000000e12007836 */ /* 0x008fe40000000000 */
[----:B------:R-:W-:-:S04]  /*47020*/  @P1 LOP3.LUT R24, R24, 0x200, RZ, 0xfc, !PT ;  /* 0x0000020018181812 */ /* 0x000fc800078efcff */
[----:B------:R-:W-:-:S04]  /*47030*/  LOP3.LUT R24, R24, 0xffffff7f, RZ, 0xc0, !PT ;  /* 0xffffff7f18187812 */ /* 0x000fc800078ec0ff */
[----:B------:R-:W-:Y:S02]  /*47040*/  @P0 LOP3.LUT R24, R24, 0x80, RZ, 0xfc, !PT ;  /* 0x0000008018180812 */ /* 0x000fe400078efcff */
[----:B-1----:R-:W-:Y:S02]  /*47050*/  ISETP.GE.AND P0, PT, R0, UR56, PT ;  /* 0x0000003800007c0c */ /* 0x002fe4000bf06270 */
[----:B------:R-:W-:Y:S02]  /*47060*/  LOP3.LUT R3, R4, 0xffff, RZ, 0xc0, !PT ;  /* 0x0000ffff04037812 */ /* 0x000fe400078ec0ff */
[----:B------:R-:W-:Y:S02]  /*47070*/  LOP3.LUT R2, R2, 0xffff, RZ, 0xc0, !PT ;  /* 0x0000ffff02027812 */ /* 0x000fe400078ec0ff */
[----:B------:R-:W-:Y:S02]  /*47080*/  LOP3.LUT R24, R24, 0xffffffbf, RZ, 0xc0, !PT ;  /* 0xffffffbf18187812 */ /* 0x000fe400078ec0ff */
[----:B------:R-:W-:-:S02]  /*47090*/  ISETP.LT.AND P1, PT, R29, UR41, !P0 ;  /* 0x000000291d007c0c */ /* 0x000fc4000c721270 */
[----:B------:R-:W-:Y:S02]  /*470a0*/  ISETP.LT.AND P0, PT, R27, UR55, !P0 ;  /* 0x000000371b007c0c */ /* 0x000fe4000c701270 */
[----:B------:R-:W-:Y:S01]  /*470b0*/  PRMT R0, R3, 0x3340, R2 ;  /* 0x0000334003007816 */ /* 0x000fe20000000002 */
[----:B------:R-:W-:Y:S01]  /*470c0*/  VIADD R2, R18, 0x32 ;  /* 0x0000003212027836 */ /* 0x000fe20000000000 */
[----:B------:R-:W1:Y:S01]  /*470d0*/  LDCU UR41, c[0x0][0x398] ;  /* 0x00007300ff2977ac */ /* 0x000e620008000800 */
[----:B------:R-:W3:Y:S01]  /*470e0*/  LDCU UR55, c[0x0][0x398] ;  /* 0x00007300ff3777ac */ /* 0x000ee20008000800 */
[----:B------:R-:W0:Y:S05]  /*470f0*/  LDCU UR56, c[0x0][0x398] ;  /* 0x00007300ff3877ac */ /* 0x000e2a0008000800 */
[----:B------:R-:W-:-:S04]  /*47100*/  @P1 LOP3.LUT R24, R24, 0x40, RZ, 0xfc, !PT ;  /* 0x0000004018181812 */ /* 0x000fc800078efcff */
[----:B------:R-:W-:Y:S01]  /*47110*/  LOP3.LUT R24, R24, 0xffffffdf, RZ, 0xc0, !PT ;  /* 0xffffffdf18187812 */ /* 0x000fe200078ec0ff */
[----:B------:R0:W-:Y:S03]  /*47120*/  STL [R1+0x180], R0 ;  /* 0x0001800001007387 */ /* 0x0001e60000100800 */
[----:B------:R-:W-:Y:S02]  /*47130*/  @P0 LOP3.LUT R24, R24, 0x20, RZ, 0xfc, !PT ;  /* 0x0000002018180812 */ /* 0x000fe400078efcff */
[----:B------:R-:W-:Y:S02]  /*47140*/  ISETP.GE.AND P0, PT, R2, UR44, PT ;  /* 0x0000002c02007c0c */ /* 0x000fe4000bf06270 */
[----:B------:R-:W-:Y:S01]  /*47150*/  LOP3.LUT R2, R25, 0xffff, RZ, 0xc0, !PT ;  /* 0x0000ffff19027812 */ /* 0x000fe200078ec0ff */
[----:B------:R-:W1:Y:S01]  /*47160*/  LDCU UR44, c[0x0][0x398] ;  /* 0x00007300ff2c77ac */ /* 0x000e620008000800 */
[----:B------:R-:W3:Y:S01]  /*47170*/  LDL.LU R25, [R1+0x16e4] ;  /* 0x0016e40001197983 */ /* 0x000ee20000300800 */
[----:B0-----:R-:W-:-:S02]  /*47180*/  ISETP.LT.AND P1, PT, R27, UR45, !P0 ;  /* 0x0000002d1b007c0c */ /* 0x001fc4000c721270 */
[----:B--2---:R-:W-:Y:S02]  /*47190*/  LOP3.LUT R4, R16, 0xffff, RZ, 0xc0, !PT ;  /* 0x0000ffff10047812 */ /* 0x004fe400078ec0ff */
[----:B------:R-:W-:Y:S01]  /*471a0*/  LOP3.LUT R3, R15, 0xffff, RZ, 0xc0, !PT ;  /* 0x0000ffff0f037812 */ /* 0x000fe200078ec0ff */
[----:B------:R-:W2:Y:S04]  /*471b0*/  LDL.LU R16, [R1+0x131c] ;  /* 0x00131c0001107983 */ /* 0x000ea80000300800 */
[----:B------:R-:W2:Y:S01]  /*471c0*/  LDL.LU R15, [R1+0x1288] ;  /* 0x00128800010f7983 */ /* 0x000ea20000300800 */
[----:B----4-:R-:W-:Y:S02]  /*471d0*/  ISETP.LT.AND P0, PT, R29, UR46, !P0 ;  /* 0x0000002e1d007c0c */ /* 0x010fe4000c701270 */
[----:B------:R-:W-:Y:S01]  /*471e0*/  LOP3.LUT R24, R24, 0xffffffef, RZ, 0xc0, !PT ;  /* 0xffffffef18187812 */ /* 0x000fe200078ec0ff */
[----:B------:R-:W-:Y:S01]  /*471f0*/  VIADD R0, R18, 0xf ;  /* 0x0000000f12007836 */ /* 0x000fe20000000000 */
[----:B------:R-:W-:-:S02]  /*47200*/  LOP3.LUT R12, R19, 0xffff, RZ, 0xc0, !PT ;  /* 0x0000ffff130c7812 */ /* 0x000fc400078ec0ff */
[----:B------:R-:W-:Y:S02]  /*47210*/  SHF.R.U32.HI R13, RZ, 0x8, R4 ;  /* 0x00000008ff0d7819 */ /* 0x000fe40000011604 */
[----:B------:R-:W-:Y:S01]  /*47220*/  @P1 LOP3.LUT R24, R24, 0x10, RZ, 0xfc, !PT ;  /* 0x0000001018181812 */ /* 0x000fe200078efcff */
[----:B------:R-:W0:Y:S01]  /*47230*/  LDCU UR46, c[0x0][0x39c] ;  /* 0x00007380ff2e77ac */ /* 0x000e220008000800 */
[----:B------:R-:W4:Y:S02]  /*47240*/  LDCU UR45, c[0x0][0x39c] ;  /* 0x00007380ff2d77ac */ /* 0x000f240008000800 */
[----:B------:R-:W-:-:S04]  /*47250*/  LOP3.LUT R24, R24, 0xfffffffb, RZ, 0xc0, !PT ;  /* 0xfffffffb18187812 */ /* 0x000fc800078ec0ff */
[----:B------:R-:W-:Y:S02]  /*47260*/  @P0 LOP3.LUT R24, R24, 0x4, RZ, 0xfc, !PT ;  /* 0x0000000418180812 */ /* 0x000fe400078efcff */
[----:B------:R-:W-:Y:S02]  /*47270*/  ISETP.GE.AND P0, PT, R0, UR58, PT ;  /* 0x0000003a00007c0c */ /* 0x000fe4000bf06270 */
[----:B------:R-:W-:Y:S02]  /*47280*/  PRMT R0, R4, 0x3340, R2 ;  /* 0x0000334004007816 */ /* 0x000fe40000000002 */
[----:B------:R-:W-:Y:S02]  /*47290*/  PRMT R5, R12, 0x3340, R3 ;  /* 0x000033400c057816 */ /* 0x000fe40000000003 */
[----:B------:R-:W-:Y:S02]  /*472a0*/  LOP3.LUT R24, R24, 0xfffffff7, RZ, 0xc0, !PT ;  /* 0xfffffff718187812 */ /* 0x000fe400078ec0ff */
[----:B-1----:R-:W-:-:S02]  /*472b0*/  ISETP.LT.AND P1, PT, R29, UR41, !P0 ;  /* 0x000000291d007c0c */ /* 0x002fc4000c721270 */
[----:B---3--:R-:W-:Y:S01]  /*472c0*/  ISETP.LT.AND P0, PT, R27, UR55, !P0 ;  /* 0x000000371b007c0c */ /* 0x008fe2000c701270 */
[----:B------:R1:W-:Y:S04]  /*472d0*/  STL [R1+0x1338], R0 ;  /* 0x0013380001007387 */ /* 0x0003e80000100800 */
[----:B------:R3:W-:Y:S01]  /*472e0*/  STL [R1+0x1334], R5 ;  /* 0x0013340501007387 */ /* 0x0007e20000100800 */
[----:B------:R-:W-:Y:S02]  /*472f0*/  SHF.R.U32.HI R4, RZ, 0x8, R12 ;  /* 0x00000008ff047819 */ /* 0x000fe4000001160c */
[----:B------:R-:W-:Y:S01]  /*47300*/  SHF.R.U32.HI R3, RZ, 0x8, R3 ;  /* 0x00000008ff037819 */ /* 0x000fe20000011603 */
[----:B------:R-:W0:Y:S01]  /*47310*/  LDCU UR58, c[0x0][0x39c] ;  /* 0x00007380ff3a77ac */ /* 0x000e220008000800 */
[----:B------:R-:W0:Y:S01]  /*47320*/  LDCU UR41, c[0x0][0x398] ;  /* 0x00007300ff2977ac */ /* 0x000e220008000800 */
[----:B------:R-:W0:Y:S01]  /*47330*/  LDCU UR55, c[0x0][0x398] ;  /* 0x00007300ff3777ac */ /* 0x000e220008000800 */
[----:B-1----:R-:W-:-:S02]  /*47340*/  SHF.R.U32.HI R0, RZ, 0x8, R2 ;  /* 0x00000008ff007819 */ /* 0x002fc40000011602 */
[----:B------:R-:W-:Y:S02]  /*47350*/  LOP3.LUT R2, R13, 0xffff, RZ, 0xc0, !PT ;  /* 0x0000ffff0d027812 */ /* 0x000fe400078ec0ff */
[----:B------:R-:W-:Y:S02]  /*47360*/  @P1 LOP3.LUT R24, R24, 0x8, RZ, 0xfc, !PT ;  /* 0x0000000818181812 */ /* 0x000fe400078efcff */
[----:B------:R-:W-:Y:S02]  /*47370*/  LOP3.LUT R0, R0, 0xffff, RZ, 0xc0, !PT ;  /* 0x0000ffff00007812 */ /* 0x000fe400078ec0ff */
[----:B------:R-:W-:Y:S02]  /*47380*/  LOP3.LUT R24, R24, 0xfffffffe, RZ, 0xc0, !PT ;  /* 0xfffffffe18187812 */ /* 0x000fe400078ec0ff */
[----:B---3--:R-:W-:Y:S01]  /*47390*/  PRMT R5, R2, 0x3340, R0 ;  /* 0x0000334002057816 */ /* 0x008fe20000000000 */
[----:B------:R-:W-:Y:S01]  /*473a0*/  VIADD R0, R18, 0x31 ;  /* 0x0000003112007836 */ /* 0x000fe20000000000 */
[----:B------:R-:W-:-:S04]  /*473b0*/  @P0 LOP3.LUT R24, R24, 0x1, RZ, 0xfc, !PT ;  /* 0x0000000118180812 */ /* 0x000fc800078efcff */
[----:B------:R-:W-:Y:S02]  /*473c0*/  ISETP.GE.AND P0, PT, R0, UR42, PT ;  /* 0x0000002a00007c0c */ /* 0x000fe4000bf06270 */
[----:B------:R-:W-:Y:S02]  /*473d0*/  LOP3.LUT R4, R4, 0xffff, RZ, 0xc0, !PT ;  /* 0x0000ffff04047812 */ /* 0x000fe400078ec0ff */
[----:B------:R-:W-:Y:S02]  /*473e0*/  LOP3.LUT R3, R3, 0xffff, RZ, 0xc0, !PT ;  /* 0x0000ffff03037812 */ /* 0x000fe400078ec0ff */
[----:B------:R-:W-:Y:S02]  /*473f0*/  LOP3.LUT R24, R24, 0xfffffffd, RZ, 0xc0, !PT ;  /* 0xfffffffd18187812 */ /* 0x000fe400078ec0ff */
[----:B------:R-:W-:Y:S01]  /*47400*/  ISETP.LT.AND P1, PT, R27, UR44, !P0 ;  /* 0x0000002c1b007c0c */ /* 0x000fe2000c721270 */
[----:B------:R-:W-:Y:S01]  /*47410*/  STL [R1+0x17c], R5 ;  /* 0x00017c0501007387 */ /* 0x000fe20000100800 */
[----:B------:R-:W-:-:S02]  /*47420*/  PRMT R2, R4, 0x3340, R3 ;  /* 0x0000334004027816 */ /* 0x000fc40000000003 */
[----:B------:R-:W-:Y:S02]  /*47430*/  ISETP.LT.AND P0, PT, R29, UR56, !P0 ;  /* 0x000000381d007c0c */ /* 0x000fe4000c701270 */
[----:B------:R-:W-:Y:S01]  /*47440*/  LOP3.LUT R25, R25, 0x7fffffff, RZ, 0xc0, !PT ;  /* 0x7fffffff19197812 */ /* 0x000fe200078ec0ff */
[----:B------:R-:W1:Y:S01]  /*47450*/  LDCU UR56, c[0x0][0x398] ;  /* 0x00007300ff3877ac */ /* 0x000e620008000800 */
[----:B------:R-:W3:Y:S01]  /*47460*/  LDCU UR44, c[0x0][0x39c] ;  /* 0x00007380ff2c77ac */ /* 0x000ee20008000800 */
[----:B------:R-:W-:Y:S01]  /*47470*/  STL [R1+0x178], R2 ;  /* 0x0001780201007387 */ /* 0x000fe20000100800 */
[----:B------:R-:W0:Y:S03]  /*47480*/  LDCU UR42, c[0x0][0x39c] ;  /* 0x00007380ff2a77ac */ /* 0x000e260008000800 */
[----:B------:R-:W-:-:S05]  /*47490*/  @P1 LOP3.LUT R24, R24, 0x2, RZ, 0xfc, !PT ;  /* 0x0000000218181812 */ /* 0x000fca00078efcff */
[----:B------:R0:W-:Y:S01]  /*474a0*/  STL [R1+0x1630], R24 ;  /* 0x0016301801007387 */ /* 0x0001e20000100800 */
[----:B------:R-:W-:-:S03]  /*474b0*/  @P0 LOP3.LUT R25, R25, 0x80000000, RZ, 0xfc, !PT ;  /* 0x8000000019190812 */ /* 0x000fc600078efcff */
[----:B------:R-:W3:Y:S01]  /*474c0*/  LDL.LU R19, [R1+0x1314] ;  /* 0x0013140001137983 */ /* 0x000ee20000300800 */
[----:B0-----:R-:W-:-:S03]  /*474d0*/  IMAD.MOV.U32 R24, RZ, RZ, R18 ;  /* 0x000000ffff187224 */ /* 0x001fc600078e0012 */
[----:B------:R-:W3:Y:S01]  /*474e0*/  LDL.LU R18, [R1+0x1310] ;  /* 0x0013100001127983 */ /* 0x000ee20000300800 */
[----:B------:R-:W-:-:S05]  /*474f0*/  VIADD R0, R24, 0x10 ;  /* 0x0000001018007836 */ /* 0x000fca0000000000 */
[----:B------:R-:W-:Y:S02]  /*47500*/  ISETP.GE.AND P0, PT, R0, UR58, PT ;  /* 0x0000003a00007c0c */ /* 0x000fe4000bf06270 */
[----:B--2---:R-:W-:Y:S02]  /*47510*/  LOP3.LUT R3, R16, 0xffff, RZ, 0xc0, !PT ;  /* 0x0000ffff10037812 */ /* 0x004fe400078ec0ff */
[----:B------:R-:W-:Y:S02]  /*47520*/  LOP3.LUT R2, R15, 0xffff, RZ, 0xc0, !PT ;  /* 0x0000ffff0f027812 */ /* 0x000fe400078ec0ff */
[----:B------:R-:W-:Y:S01]  /*47530*/  LOP3.LUT R25, R25, 0xbfffffff, RZ, 0xc0, !PT ;  /* 0xbfffffff19197812 */ /* 0x000fe200078ec0ff */
[----:B------:R-:W0:Y:S01]  /*47540*/  LDCU UR58, c[0x0][0x398] ;  /* 0x00007300ff3a77ac */ /* 0x000e220008000800 */
[----:B------:R-:W-:-:S05]  /*47550*/  PRMT R0, R3, 0x3340, R2 ;  /* 0x0000334003007816 */ /* 0x000fca0000000002 */
[----:B------:R2:W-:Y:S04]  /*47560*/  STL [R1+0x132c], R0 ;  /* 0x00132c0001007387 */ /* 0x0005e80000100800 */
[----:B------:R-:W3:Y:S04]  /*47570*/  LDL.LU R16, [R1+0x1260] ;  /* 0x0012600001107983 */ /* 0x000ee80000300800 */
[----:B------:R-:W4:Y:S01]  /*47580*/  LDL.LU R15, [R1+0x125c] ;  /* 0x00125c00010f7983 */ /* 0x000f220000300800 */
[----:B------:R-:W-:Y:S02]  /*47590*/  ISETP.LT.AND P1, PT, R29, UR41, !P0 ;  /* 0x000000291d007c0c */ /* 0x000fe4000c721270 */
[----:B------:R-:W-:-:S02]  /*475a0*/  ISETP.LT.AND P0, PT, R27, UR55, !P0 ;  /* 0x000000371b007c0c */ /* 0x000fc4000c701270 */
[----:B------:R-:W-:Y:S02]  /*475b0*/  SHF.R.U32.HI R4, RZ, 0x8, R3 ;  /* 0x00000008ff047819 */ /* 0x000fe40000011603 */
[----:B------:R-:W-:Y:S01]  /*475c0*/  SHF.R.U32.HI R2, RZ, 0x8, R2 ;  /* 0x00000008ff027819 */ /* 0x000fe20000011602 */
[----:B------:R-:W0:Y:S01]  /*475d0*/  LDCU UR55, c[0x0][0x398] ;  /* 0x00007300ff3777ac */ /* 0x000e220008000800 */
[----:B------:R-:W0:Y:S01]  /*475e0*/  LDCU UR41, c[0x0][0x39c] ;  /* 0x00007380ff2977ac */ /* 0x000e220008000800 */
[----:B--2---:R-:W-:-:S04]  /*475f0*/  VIADD R0, R24, 0x30 ;  /* 0x0000003018007836 */ /* 0x004fc80000000000 */
[----:B------:R-:W-:-:S04]  /*47600*/  @P1 LOP3.LUT R25, R25, 0x40000000, RZ, 0xfc, !PT ;  /* 0x4000000019191812 */ /* 0x000fc800078efcff */
[----:B------:R-:W-:-:S04]  /*47610*/  LOP3.LUT R25, R25, 0xdfffffff, RZ, 0xc0, !PT ;  /* 0xdfffffff19197812 */ /* 0x000fc800078ec0ff */
[----:B------:R-:W-:Y:S02]  /*47620*/  @P0 LOP3.LUT R25, R25, 0x20000000, RZ, 0xfc, !PT ;  /* 0x2000000019190812 */ /* 0x000fe400078efcff */
[----:B------:R-:W-:Y:S02]  /*47630*/  ISETP.GE.AND P0, PT, R0, UR40, PT ;  /* 0x0000002800007c0c */ /* 0x000fe4000bf06270 */
[----:B------:R-:W-:Y:S02]  /*47640*/  LOP3.LUT R3, R4, 0xffff, RZ, 0xc0, !PT ;  /* 0x0000ffff04037812 */ /* 0x000fe400078ec0ff */
[----:B------:R-:W-:Y:S02]  /*47650*/  LOP3.LUT R2, R2, 0xffff, RZ, 0xc0, !PT ;  /* 0x0000ffff02027812 */ /* 0x000fe400078ec0ff */
[----:B------:R-:W-:Y:S02]  /*47660*/  LOP3.LUT R25, R25, 0xefffffff, RZ, 0xc0, !PT ;  /* 0xefffffff19197812 */ /* 0x000fe400078ec0ff */
[----:B-1----:R-:W-:-:S02]  /*47670*/  ISETP.LT.AND P1, PT, R27, UR56, !P0 ;  /* 0x000000381b007c0c */ /* 0x002fc4000c721270 */
[----:B------:R-:W-:Y:S02]  /*47680*/  ISETP.LT.AND P0, PT, R29, UR57, !P0 ;  /* 0x000000391d007c0c */ /* 0x000fe4000c701270 */
[----:B------:R-:W-:Y:S01]  /*47690*/  PRMT R0, R3, 0x3340, R2 ;  /* 0x0000334003007816 */ /* 0x000fe20000000002 */
[----:B------:R-:W1:Y:S01]  /*476a0*/  LDCU UR56, c[0x0][0x398] ;  /* 0x00007300ff3877ac */ /* 0x000e620008000800 */
[----:B------:R-:W2:Y:S01]  /*476b0*/  LDCU UR57, c[0x0][0x398] ;  /* 0x00007300ff3977ac */ /* 0x000ea20008000800 */
[----:B------:R-:W0:Y:S02]  /*476c0*/  LDCU UR40, c[0x0][0x39c] ;  /* 0x00007380ff2877ac */ /* 0x000e240008000800 */
[----:B------:R1:W-:Y:S04]  /*476d0*/  STL [R1+0x174], R0 ;  /* 0x0001740001007387 */ /* 0x0003e80000100800 */
[----:B------:R-:W-:-:S04]  /*476e0*/  @P1 LOP3.LUT R25, R25, 0x10000000, RZ, 0xfc, !PT ;  /* 0x1000000019191812 */ /* 0x000fc800078efcff */
[----:B------:R-:W-:Y:S01]  /*476f0*/  LOP3.LUT R25, R25, 0xfbffffff, RZ, 0xc0, !PT ;  /* 0xfbffffff19197812 */ /* 0x000fe200078ec0ff */
[----:B-1----:R-:W-:-:S03]  /*47700*/  VIADD R0, R24, 0x11 ;  /* 0x0000001118007836 */ /* 0x002fc60000000000 */
[----:B------:R-:W-:Y:S02]  /*47710*/  @P0 LOP3.LUT R25, R25, 0x4000000, RZ, 0xfc, !PT ;  /* 0x0400000019190812 */ /* 0x000fe400078efcff */
[----:B------:R-:W-:Y:S01]  /*47720*/  ISETP.GE.AND P0, PT, R0, UR64, PT ;  /* 0x0000004000007c0c */ /* 0x000fe2000bf06270 */
[----:B------:R-:W-:Y:S01]  /*47730*/  VIADD R2, R24, 0x2f ;  /* 0x0000002f18027836 */ /* 0x000fe20000000000 */
[----:B------:R-:W-:Y:S01]  /*47740*/  LOP3.LUT R25, R25, 0xf7ffffff, RZ, 0xc0, !PT ;  /* 0xf7ffffff19197812 */ /* 0x000fe200078ec0ff */
[----:B------:R-:W1:Y:S01]  /*47750*/  LDCU UR64, c[0x0][0x39c] ;  /* 0x00007380ff4077ac */ /* 0x000e620008000800 */
[----:B0-----:R-:W-:Y:S02]  /*47760*/  ISETP.LT.AND P1, PT, R29, UR55, !P0 ;  /* 0x000000371d007c0c */ /* 0x001fe4000c721270 */
[----:B------:R-:W-:Y:S01]  /*47770*/  ISETP.LT.AND P0, PT, R27, UR58, !P0 ;  /* 0x0000003a1b007c0c */ /* 0x000fe2000c701270 */
[----:B------:R-:W0:Y:S01]  /*47780*/  LDCU UR58, c[0x0][0x398] ;  /* 0x00007300ff3a77ac */ /* 0x000e220008000800 */
[----:B------:R-:W0:Y:S01]  /*47790*/  LDCU UR55, c[0x0][0x39c] ;  /* 0x00007380ff3777ac */ /* 0x000e220008000800 */
[----:B---3--:R-:W-:-:S02]  /*477a0*/  LOP3.LUT R3, R16, 0xffff, RZ, 0xc0, !PT ;  /* 0x0000ffff10037812 */ /* 0x008fc400078ec0ff */
[----:B----4-:R-:W-:Y:S01]  /*477b0*/  LOP3.LUT R0, R15, 0xffff, RZ, 0xc0, !PT ;  /* 0x0000ffff0f007812 */ /* 0x010fe200078ec0ff */
[----:B------:R-:W3:Y:S04]  /*477c0*/  LDL.LU R16, [R1+0x12d4] ;  /* 0x0012d40001107983 */ /* 0x000ee80000300800 */
[----:B------:R-:W4:Y:S01]  /*477d0*/  LDL.LU R15, [R1+0x121c] ;  /* 0x00121c00010f7983 */ /* 0x000f220000300800 */
        /* <DEDUP_REMOVED lines=8> */
[----:B------:R-:W-:Y:S02]  /*47860*/  SHF.R.U32.HI R2, RZ, 0x8, R12 ;  /* 0x00000008ff027819 */ /* 0x000fe4000001160c */
[--C-:B------:R-:W-:Y:S02]  /*47870*/  PRMT R5, R12, 0x3340, R3.reuse ;  /* 0x000033400c057816 */ /* 0x100fe40000000003 */
[----:B--2---:R-:W-:Y:S02]  /*47880*/  ISETP.LT.AND P0, PT, R29, UR57, !P0 ;  /* 0x000000391d007c0c */ /* 0x004fe4000c701270 */
[----:B------:R-:W-:Y:S02]  /*47890*/  SHF.R.U32.HI R12, RZ, 0x8, R3 ;  /* 0x00000008ff0c7819 */ /* 0x000fe40000011603 */
[----:B------:R-:W-:Y:S02]  /*478a0*/  SHF.R.U32.HI R13, RZ, 0x8, R4 ;  /* 0x00000008ff0d7819 */ /* 0x000fe40000011604 */
[----:B------:R-:W-:-:S02]  /*478b0*/  PRMT R4, R4, 0x3340, R0 ;  /* 0x0000334004047816 */ /* 0x000fc40000000000 */
[----:B------:R-:W-:Y:S02]  /*478c0*/  SHF.R.U32.HI R3, RZ, 0x8, R0 ;  /* 0x00000008ff037819 */ /* 0x000fe40000011600 */
[----:B------:R-:W-:Y:S02]  /*478d0*/  LOP3.LUT R2, R2, 0xffff, RZ, 0xc0, !PT ;  /* 0x0000ffff02027812 */ /* 0x000fe400078ec0ff */
[----:B------:R-:W-:Y:S01]  /*478e0*/  LOP3.LUT R0, R12, 0xffff, RZ, 0xc0, !PT ;  /* 0x0000ffff0c007812 */ /* 0x000fe200078ec0ff */
[----:B------:R-:W2:Y:S01]  /*478f0*/  LDCU UR56, c[0x0][0x398] ;  /* 0x00007300ff3877ac */ /* 0x000ea20008000800 */
[----:B------:R-:W0:Y:S01]  /*47900*/  LDCU UR26, c[0x0][0x39c] ;  /* 0x00007380ff1a77ac */ /* 0x000e220008000800 */
[----:B------:R-:W-:Y:S02]  /*47910*/  @P1 LOP3.LUT R25, R25, 0x2000000, RZ, 0xfc, !PT ;  /* 0x0200000019191812 */ /* 0x000fe400078efcff */
[----:B------:R-:W-:Y:S01]  /*47920*/  PRMT R2, R2, 0x3340, R0 ;  /* 0x0000334002027816 */ /* 0x000fe20000000000 */
[----:B------:R-:W-:Y:S01]  /*47930*/  VIADD R0, R24, 0x12 ;  /* 0x0000001218007836 */ /* 0x000fe20000000000 */
[----:B------:R-:W-:Y:S01]  /*47940*/  STL [R1+0x1320], R5 ;  /* 0x0013200501007387 */ /* 0x000fe20000100800 */
[----:B------:R-:W-:Y:S01]  /*47950*/  LOP3.LUT R25, R25, 0xff7fffff, RZ, 0xc0, !PT ;  /* 0xff7fffff19197812 */ /* 0x000fe200078ec0ff */
[----:B------:R-:W2:Y:S03]  /*47960*/  LDCU UR57, c[0x0][0x398] ;  /* 0x00007300ff3977ac */ /* 0x000ea60008000800 */
[----:B------:R-:W-:-:S02]  /*47970*/  @P0 LOP3.LUT R25, R25, 0x800000, RZ, 0xfc, !PT ;  /* 0x0080000019190812 */ /* 0x000fc400078efcff */
[----:B-1----:R-:W-:Y:S01]  /*47980*/  ISETP.GE.AND P0, PT, R0, UR64, PT ;  /* 0x0000004000007c0c */ /* 0x002fe2000bf06270 */
[----:B------:R1:W-:Y:S01]  /*47990*/  STL [R1+0x131c], R4 ;  /* 0x00131c0401007387 */ /* 0x0003e20000100800 */
[----:B------:R-:W-:Y:S02]  /*479a0*/  LOP3.LUT R3, R3, 0xffff, RZ, 0xc0, !PT ;  /* 0x0000ffff03037812 */ /* 0x000fe400078ec0ff */
[----:B------:R-:W-:Y:S02]  /*479b0*/  LOP3.LUT R25, R25, 0xffbfffff, RZ, 0xc0, !PT ;  /* 0xffbfffff19197812 */ /* 0x000fe400078ec0ff */
[----:B0-----:R-:W-:Y:S02]  /*479c0*/  ISETP.LT.AND P1, PT, R29, UR58, !P0 ;  /* 0x0000003a1d007c0c */ /* 0x001fe4000c721270 */
[----:B------:R-:W-:Y:S01]  /*479d0*/  ISETP.LT.AND P0, PT, R27, UR59, !P0 ;  /* 0x0000003b1b007c0c */ /* 0x000fe2000c701270 */
[----:B------:R0:W-:Y:S01]  /*479e0*/  STL [R1+0x170], R2 ;  /* 0x0001700201007387 */ /* 0x0001e20000100800 */
[----:B------:R-:W-:Y:S01]  /*479f0*/  VIADD R0, R24, 0x2e ;  /* 0x0000002e18007836 */ /* 0x000fe20000000000 */
[----:B------:R-:W2:Y:S01]  /*47a00*/  LDCU UR64, c[0x0][0x39c] ;  /* 0x00007380ff4077ac */ /* 0x000ea20008000800 */
[----:B------:R-:W2:Y:S01]  /*47a10*/  LDCU UR58, c[0x0][0x398] ;  /* 0x00007300ff3a77ac */ /* 0x000ea20008000800 */
[----:B------:R-:W2:Y:S01]  /*47a20*/  LDCU UR59, c[0x0][0x398] ;  /* 0x00007300ff3b77ac */ /* 0x000ea20008000800 */
[----:B-1----:R-:W-:-:S04]  /*47a30*/  LOP3.LUT R4, R13, 0xffff, RZ, 0xc0, !PT ;  /* 0x0000ffff0d047812 */ /* 0x002fc800078ec0ff */
[----:B0-----:R-:W-:Y:S02]  /*47a40*/  PRMT R2, R4, 0x3340, R3 ;  /* 0x0000334004027816 */ /* 0x001fe40000000003 */
[----:B------:R-:W-:-:S04]  /*47a50*/  @P1 LOP3.LUT R25, R25, 0x400000, RZ, 0xfc, !PT ;  /* 0x0040000019191812 */ /* 0x000fc800078efcff */
[----:B------:R-:W-:Y:S01]  /*47a60*/  LOP3.LUT R25, R25, 0xffdfffff, RZ, 0xc0, !PT ;  /* 0xffdfffff19197812 */ /* 0x000fe200078ec0ff */
[----:B------:R4:W-:Y:S04]  /*47a70*/  STL [R1+0x16c], R2 ;  /* 0x00016c0201007387 */ /* 0x0009e80000100800 */
[----:B------:R-:W2:Y:S01]  /*47a80*/  LDL.LU R18, [R1+0x133c] ;  /* 0x00133c0001127983 */ /* 0x000ea20000300800 */
[----:B------:R-:W-:Y:S02]  /*47a90*/  @P0 LOP3.LUT R25, R25, 0x200000, RZ, 0xfc, !PT ;  /* 0x0020000019190812 */ /* 0x000fe400078efcff */
[----:B------:R-:W-:Y:S01]  /*47aa0*/  ISETP.GE.AND P0, PT, R0, UR25, PT ;  /* 0x0000001900007c0c */ /* 0x000fe2000bf06270 */
[----:B------:R-:W0:Y:S01]  /*47ab0*/  LDCU UR25, c[0x0][0x39c] ;  /* 0x00007380ff1977ac */ /* 0x000e220008000800 */
[----:B---3--:R-:W-:-:S02]  /*47ac0*/  LOP3.LUT R3, R16, 0xffff, RZ, 0xc0, !PT ;  /* 0x0000ffff10037812 */ /* 0x008fc400078ec0ff */
[----:B----4-:R-:W-:Y:S01]  /*47ad0*/  LOP3.LUT R2, R15, 0xffff, RZ, 0xc0, !PT ;  /* 0x0000ffff0f027812 */ /* 0x010fe200078ec0ff */
[----:B------:R-:W3:Y:S03]  /*47ae0*/  LDL.LU R16, [R1+0x12cc] ;  /* 0x0012cc0001107983 */ /* 0x000ee60000300800 */
[----:B------:R-:W-:-:S05]  /*47af0*/  PRMT R0, R3, 0x3340, R2 ;  /* 0x0000334003007816 */ /* 0x000fca0000000002 */
[----:B------:R1:W-:Y:S04]  /*47b00*/  STL [R1+0x1314], R0 ;  /* 0x0013140001007387 */ /* 0x0003e80000100800 */
[----:B------:R-:W4:Y:S01]  /*47b10*/  LDL.LU R15, [R1+0x1294] ;  /* 0x00129400010f7983 */ /* 0x000f220000300800 */
[----:B--2---:R-:W-:Y:S02]  /*47b20*/  ISETP.LT.AND P1, PT, R27, UR56, !P0 ;  /* 0x000000381b007c0c */ /* 0x004fe4000c721270 */
[----:B------:R-:W-:Y:S02]  /*47b30*/  ISETP.LT.AND P0, PT, R29, UR57, !P0 ;  /* 0x000000391d007c0c */ /* 0x000fe4000c701270 */
[----:B------:R-:W-:Y:S02]  /*47b40*/  LOP3.LUT R25, R25, 0xffefffff, RZ, 0xc0, !PT ;  /* 0xffefffff19197812 */ /* 0x000fe400078ec0ff */
[----:B------:R-:W-:-:S02]  /*47b50*/  SHF.R.U32.HI R4, RZ, 0x8, R3 ;  /* 0x00000008ff047819 */ /* 0x000fc40000011603 */
[----:B------:R-:W-:Y:S01]  /*47b60*/  SHF.R.U32.HI R2, RZ, 0x8, R2 ;  /* 0x00000008ff027819 */ /* 0x000fe20000011602 */
[----:B------:R-:W2:Y:S01]  /*47b70*/  LDCU UR57, c[0x0][0x398] ;  /* 0x00007300ff3977ac */ /* 0x000ea20008000800 */
[----:B------:R-:W0:Y:S01]  /*47b80*/  LDCU UR56, c[0x0][0x39c] ;  /* 0x00007380ff3877ac */ /* 0x000e220008000800 */
[----:B-1----:R-:W-:Y:S02]  /*47b90*/  VIADD R0, R24, 0x13 ;  /* 0x0000001318007836 */ /* 0x002fe40000000000 */
        /* <DEDUP_REMOVED lines=12> */
[----:B------:R-:W0:Y:S01]  /*47c60*/  LDCU UR58, c[0x0][0x398] ;  /* 0x00007300ff3a77ac */ /* 0x000e220008000800 */
[----:B------:R-:W0:Y:S05]  /*47c70*/  LDCU UR59, c[0x0][0x398] ;  /* 0x00007300ff3b77ac */ /* 0x000e2a0008000800 */
[----:B------:R-:W-:-:S04]  /*47c80*/  @P1 LOP3.LUT R25, R25, 0x80000, RZ, 0xfc, !PT ;  /* 0x0008000019191812 */ /* 0x000fc800078efcff */
[----:B------:R-:W-:Y:S01]  /*47c90*/  LOP3.LUT R25, R25, 0xfffeffff, RZ, 0xc0, !PT ;  /* 0xfffeffff19197812 */ /* 0x000fe200078ec0ff */
[----:B------:R0:W-:Y:S03]  /*47ca0*/  STL [R1+0x168], R0 ;  /* 0x0001680001007387 */ /* 0x0001e60000100800 */
[----:B------:R-:W-:Y:S02]  /*47cb0*/  @P0 LOP3.LUT R25, R25, 0x10000, RZ, 0xfc, !PT ;  /* 0x0001000019190812 */ /* 0x000fe400078efcff */
[----:B------:R-:W-:Y:S02]  /*47cc0*/  ISETP.GE.AND P0, PT, R2, UR24, PT ;  /* 0x0000001802007c0c */ /* 0x000fe4000bf06270 */
[----:B------:R-:W-:Y:S02]  /*47cd0*/  LOP3.LUT R2, R26, 0xffff, RZ, 0xc0, !PT ;  /* 0x0000ffff1a027812 */ /* 0x000fe400078ec0ff */
[----:B------:R-:W-:Y:S01]  /*47ce0*/  LOP3.LUT R12, R18, 0xffff, RZ, 0xc0, !PT ;  /* 0x0000ffff120c7812 */ /* 0x000fe200078ec0ff */
[----:B------:R-:W4:Y:S01]  /*47cf0*/  LDL.LU R26, [R1+0x16e0] ;  /* 0x0016e000011a7983 */ /* 0x000f220000300800 */
[----:B--2---:R-:W-:-:S02]  /*47d00*/  ISETP.LT.AND P1, PT, R27, UR57, !P0 ;  /* 0x000000391b007c0c */ /* 0x004fc4000c721270 */
[----:B---3--:R-:W-:Y:S02]  /*47d10*/  LOP3.LUT R4, R16, 0xffff, RZ, 0xc0, !PT ;  /* 0x0000ffff10047812 */ /* 0x008fe400078ec0ff */
[----:B----4-:R-:W-:Y:S01]  /*47d20*/  LOP3.LUT R3, R15, 0xffff, RZ, 0xc0, !PT ;  /* 0x0000ffff0f037812 */ /* 0x010fe200078ec0ff */
[----:B------:R-:W2:Y:S04]  /*47d30*/  LDL.LU R16, [R1+0x1344] ;  /* 0x0013440001107983 */ /* 0x000ea80000300800 */
[----:B------:R-:W3:Y:S01]  /*47d40*/  LDL.LU R15, [R1+0x12a0] ;  /* 0x0012a000010f7983 */ /* 0x000ee20000300800 */
[----:B------:R-:W-:Y:S02]  /*47d50*/  ISETP.LT.AND P0, PT, R29, UR60, !P0 ;  /* 0x0000003c1d007c0c */ /* 0x000fe4000c701270 */
[----:B------:R-:W-:Y:S01]  /*47d60*/  LOP3.LUT R25, R25, 0xfffdffff, RZ, 0xc0, !PT ;  /* 0xfffdffff19197812 */ /* 0x000fe200078ec0ff */
[----:B0-----:R-:W-:Y:S01]  /*47d70*/  VIADD R0, R24, 0x14 ;  /* 0x0000001418007836 */ /* 0x001fe20000000000 */
[----:B------:R-:W0:Y:S01]  /*47d80*/  LDCU UR60, c[0x0][0x398] ;  /* 0x00007300ff3c77ac */ /* 0x000e220008000800 */
[----:B------:R-:W4:Y:S01]  /*47d90*/  LDCU UR57, c[0x0][0x39c] ;  /* 0x00007380ff3977ac */ /* 0x000f220008000800 */
[----:B------:R-:W-:Y:S01]  /*47da0*/  @P1 LOP3.LUT R25, R25, 0x20000, RZ, 0xfc, !PT ;  /* 0x0002000019191812 */ /* 0x000fe200078efcff */
[----:B------:R-:W0:Y:S03]  /*47db0*/  LDCU UR24, c[0x0][0x39c] ;  /* 0x00007380ff1877ac */ /* 0x000e260008000800 */
[----:B------:R-:W-:-:S04]  /*47dc0*/  LOP3.LUT R25, R25, 0xffff7fff, RZ, 0xc0, !PT ;  /* 0xffff7fff19197812 */ /* 0x000fc800078ec0ff */
[----:B------:R-:W-:Y:S02]  /*47dd0*/  @P0 LOP3.LUT R25, R25, 0x8000, RZ, 0xfc, !PT ;  /* 0x0000800019190812 */ /* 0x000fe400078efcff */
[----:B-1----:R-:W-:Y:S02]  /*47de0*/  ISETP.GE.AND P0, PT, R0, UR64, PT ;  /* 0x0000004000007c0c */ /* 0x002fe4000bf06270 */
[----:B------:R-:W-:Y:S02]  /*47df0*/  PRMT R0, R4, 0x3340, R2 ;  /* 0x0000334004007816 */ /* 0x000fe40000000002 */
[----:B------:R-:W-:Y:S02]  /*47e00*/  SHF.R.U32.HI R13, RZ, 0x8, R4 ;  /* 0x00000008ff0d7819 */ /* 0x000fe40000011604 */
[----:B------:R-:W-:Y:S02]  /*47e10*/  LOP3.LUT R25, R25, 0xffffbfff, RZ, 0xc0, !PT ;  /* 0xffffbfff19197812 */ /* 0x000fe400078ec0ff */
[----:B------:R-:W-:-:S02]  /*47e20*/  ISETP.LT.AND P1, PT, R29, UR58, !P0 ;  /* 0x0000003a1d007c0c */ /* 0x000fc4000c721270 */
[----:B------:R-:W-:Y:S01]  /*47e30*/  ISETP.LT.AND P0, PT, R27, UR59, !P0 ;  /* 0x0000003b1b007c0c */ /* 0x000fe2000c701270 */
[----:B------:R1:W-:Y:S01]  /*47e40*/  STL [R1+0x1354], R0 ;  /* 0x0013540001007387 */ /* 0x0003e20000100800 */
[----:B------:R-:W-:Y:S01]  /*47e50*/  PRMT R5, R12, 0x3340, R3 ;  /* 0x000033400c057816 */ /* 0x000fe20000000003 */
[----:B------:R-:W0:Y:S01]  /*47e60*/  LDCU UR64, c[0x0][0x39c] ;  /* 0x00007380ff4077ac */ /* 0x000e220008000800 */
[----:B------:R-:W-:Y:S01]  /*47e70*/  SHF.R.U32.HI R4, RZ, 0x8, R12 ;  /* 0x00000008ff047819 */ /* 0x000fe2000001160c */
[----:B------:R-:W0:Y:S01]  /*47e80*/  LDCU UR59, c[0x0][0x398] ;  /* 0x00007300ff3b77ac */ /* 0x000e220008000800 */
[----:B------:R-:W0:Y:S01]  /*47e90*/  LDCU UR58, c[0x0][0x39c] ;  /* 0x00007380ff3a77ac */ /* 0x000e220008000800 */
[----:B-1----:R-:W-:Y:S02]  /*47ea0*/  SHF.R.U32.HI R0, RZ, 0x8, R2 ;  /* 0x00000008ff007819 */ /* 0x002fe40000011602 */
[----:B------:R-:W-:Y:S02]  /*47eb0*/  LOP3.LUT R2, R13, 0xffff, RZ, 0xc0, !PT ;  /* 0x0000ffff0d027812 */ /* 0x000fe400078ec0ff */
[----:B------:R-:W-:-:S02]  /*47ec0*/  @P1 LOP3.LUT R25, R25, 0x4000, RZ, 0xfc, !PT ;  /* 0x0000400019191812 */ /* 0x000fc400078efcff */
[----:B------:R-:W-:Y:S01]  /*47ed0*/  LOP3.LUT R0, R0, 0xffff, RZ, 0xc0, !PT ;  /* 0x0000ffff00007812 */ /* 0x000fe200078ec0ff */
[----:B------:R1:W-:Y:S01]  /*47ee0*/  STL [R1+0x1350], R5 ;  /* 0x0013500501007387 */ /* 0x0003e20000100800 */
[----:B------:R-:W-:-:S04]  /*47ef0*/  LOP3.LUT R25, R25, 0xffffdfff, RZ, 0xc0, !PT ;  /* 0xffffdfff19197812 */ /* 0x000fc800078ec0ff */
[----:B------:R-:W-:Y:S02]  /*47f00*/  @P0 LOP3.LUT R25, R25, 0x2000, RZ, 0xfc, !PT ;  /* 0x0000200019190812 */ /* 0x000fe400078efcff */
[----:B-1----:R-:W-:Y:S01]  /*47f10*/  PRMT R5, R2, 0x3340, R0 ;  /* 0x0000334002057816 */ /* 0x002fe20000000000 */
[----:B------:R-:W-:-:S05]  /*47f20*/  VIADD R0, R24, 0x2c ;  /* 0x0000002c18007836 */ /* 0x000fca0000000000 */
[----:B------:R-:W-:Y:S02]  /*47f30*/  ISETP.GE.AND P0, PT, R0, UR22, PT ;  /* 0x0000001600007c0c */ /* 0x000fe4000bf06270 */
[----:B------:R-:W-:Y:S02]  /*47f40*/  SHF.R.U32.HI R3, RZ, 0x8, R3 ;  /* 0x00000008ff037819 */ /* 0x000fe40000011603 */
[----:B------:R-:W-:Y:S02]  /*47f50*/  LOP3.LUT R4, R4, 0xffff, RZ, 0xc0, !PT ;  /* 0x0000ffff04047812 */ /* 0x000fe400078ec0ff */
[----:B------:R-:W-:Y:S02]  /*47f60*/  LOP3.LUT R25, R25, 0xffffefff, RZ, 0xc0, !PT ;  /* 0xffffefff19197812 */ /* 0x000fe400078ec0ff */
[----:B0-----:R-:W-:Y:S02]  /*47f70*/  ISETP.LT.AND P1, PT, R27, UR60, !P0 ;  /* 0x0000003c1b007c0c */ /* 0x001fe4000c721270 */
[----:B------:R-:W-:-:S02]  /*47f80*/  ISETP.LT.AND P0, PT, R29, UR61, !P0 ;  /* 0x0000003d1d007c0c */ /* 0x000fc4000c701270 */
[----:B------:R-:W-:Y:S01]  /*47f90*/  LOP3.LUT R3, R3, 0xffff, RZ, 0xc0, !PT ;  /* 0x0000ffff03037812 */ /* 0x000fe200078ec0ff */
[----:B------:R-:W-:Y:S01]  /*47fa0*/  STL [R1+0x124c], R5 ;  /* 0x00124c0501007387 */ /* 0x000fe20000100800 */
[----:B------:R-:W-:Y:S01]  /*47fb0*/  VIADD R0, R24, 0x15 ;  /* 0x0000001518007836 */ /* 0x000fe20000000000 */
[----:B------:R-:W0:Y:S01]  /*47fc0*/  LDCU UR60, c[0x0][0x398] ;  /* 0x00007300ff3c77ac */ /* 0x000e220008000800 */
[----:B------:R-:W-:Y:S01]  /*47fd0*/  PRMT R2, R4, 0x3340, R3 ;  /* 0x0000334004027816 */ /* 0x000fe20000000003 */
[----:B------:R-:W1:Y:S01]  /*47fe0*/  LDCU UR61, c[0x0][0x398] ;  /* 0x00007300ff3d77ac */ /* 0x000e620008000800 */
[----:B------:R-:W0:Y:S03]  /*47ff0*/  LDCU UR22, c[0x0][0x39c] ;  /* 0x00007380ff1677ac */ /* 0x000e260008000800 */
[----:B------:R-:W-:Y:S01]  /*48000*/  @P1 LOP3.LUT R25, R25, 0x1000, RZ, 0xfc, !PT ;  /* 0x0000100019191812 */ /* 0x000fe200078efcff */
[----:B------:R3:W-:Y:S04]  /*48010*/  STL [R1+0x1248], R2 ;  /* 0x0012480201007387 */ /* 0x0007e80000100800 */
[----:B------:R-:W4:Y:S04]  /*48020*/  LDL.LU R19, [R1+0x1328] ;  /* 0x0013280001137983 */ /* 0x000f280000300800 */
[----:B------:R-:W4:Y:S01]  /*48030*/  LDL.LU R18, [R1+0x12f8] ;  /* 0x0012f80001127983 */ /* 0x000f220000300800 */
[----:B------:R-:W-:-:S04]  /*48040*/  LOP3.LUT R25, R25, 0xfffffbff, RZ, 0xc0, !PT ;  /* 0xfffffbff19197812 */ /* 0x000fc800078ec0ff */
[----:B------:R-:W-:Y:S02]  /*48050*/  @P0 LOP3.LUT R25, R25, 0x400, RZ, 0xfc, !PT ;  /* 0x0000040019190812 */ /* 0x000fe400078efcff */
[----:B------:R-:W-:Y:S01]  /*48060*/  ISETP.GE.AND P0, PT, R0, UR64, PT ;  /* 0x0000004000007c0c */ /* 0x000fe2000bf06270 */
[----:B------:R-:W0:Y:S01]  /*48070*/  LDCU UR64, c[0x0][0x39c] ;  /* 0x00007380ff4077ac */ /* 0x000e220008000800 */
[----:B--2---:R-:W-:Y:S02]  /*48080*/  LOP3.LUT R3, R16, 0xffff, RZ, 0xc0, !PT ;  /* 0x0000ffff10037812 */ /* 0x004fe400078ec0ff */
[----:B---3--:R-:W-:-:S04]  /*48090*/  LOP3.LUT R2, R15, 0xffff, RZ, 0xc0, !PT ;  /* 0x0000ffff0f027812 */ /* 0x008fc800078ec0ff */
[----:B------:R-:W-:-:S05]  /*480a0*/  PRMT R0, R3, 0x3340, R2 ;  /* 0x0000334003007816 */ /* 0x000fca0000000002 */
[----:B------:R2:W-:Y:S04]  /*480b0*/  STL [R1+0x1344], R0 ;  /* 0x0013440001007387 */ /* 0x0005e80000100800 */
[----:B------:R-:W3:Y:S04]  /*480c0*/  LDL.LU R16, [R1+0x127c] ;  /* 0x00127c0001107983 */ /* 0x000ee80000300800 */
[----:B------:R-:W3:Y:S01]  /*480d0*/  LDL.LU R15, [R1+0x1244] ;  /* 0x00124400010f7983 */ /* 0x000ee20000300800 */
[----:B------:R-:W-:Y:S02]  /*480e0*/  ISETP.LT.AND P1, PT, R29, UR59, !P0 ;  /* 0x0000003b1d007c0c */ /* 0x000fe4000c721270 */
[----:B------:R-:W-:-:S02]  /*480f0*/  ISETP.LT.AND P0, PT, R27, UR62, !P0 ;  /* 0x0000003e1b007c0c */ /* 0x000fc4000c701270 */
[----:B------:R-:W-:Y:S02]  /*48100*/  LOP3.LUT R25, R25, 0xfffff7ff, RZ, 0xc0, !PT ;  /* 0xfffff7ff19197812 */ /* 0x000fe400078ec0ff */
[----:B------:R-:W-:Y:S02]  /*48110*/  SHF.R.U32.HI R4, RZ, 0x8, R3 ;  /* 0x00000008ff047819 */ /* 0x000fe40000011603 */
[----:B------:R-:W-:Y:S01]  /*48120*/  SHF.R.U32.HI R2, RZ, 0x8, R2 ;  /* 0x00000008ff027819 */ /* 0x000fe20000011602 */
[----:B------:R-:W0:Y:S01]  /*48130*/  LDCU UR62, c[0x0][0x398] ;  /* 0x00007300ff3e77ac */ /* 0x000e220008000800 */
[----:B------:R-:W0:Y:S01]  /*48140*/  LDCU UR59, c[0x0][0x39c] ;  /* 0x00007380ff3b77ac */ /* 0x000e220008000800 */
[----:B--2---:R-:W-:Y:S02]  /*48150*/  VIADD R0, R24, 0x2b ;  /* 0x0000002b18007836 */ /* 0x004fe40000000000 */
        /* <DEDUP_REMOVED lines=8> */
[----:B-1----:R-:W-:Y:S02]  /*481e0*/  ISETP.LT.AND P0, PT, R29, UR61, !P0 ;  /* 0x0000003d1d007c0c */ /* 0x002fe4000c701270 */
[----:B------:R-:W-:Y:S01]  /*481f0*/  PRMT R0, R3, 0x3340, R2 ;  /* 0x0000334003007816 */ /* 0x000fe20000000002 */
[----:B------:R-:W0:Y:S01]  /*48200*/  LDCU UR60, c[0x0][0x398] ;  /* 0x00007300ff3c77ac */ /* 0x000e220008000800 */
[----:B------:R-:W1:Y:S01]  /*48210*/  LDCU UR61, c[0x0][0x398] ;  /* 0x00007300ff3d77ac */ /* 0x000e620008000800 */
[----:B------:R-:W2:Y:S02]  /*48220*/  LDCU UR20, c[0x0][0x39c] ;  /* 0x00007380ff1477ac */ /* 0x000ea40008000800 */
[----:B------:R0:W-:Y:S04]  /*48230*/  STL [R1+0x1240], R0 ;  /* 0x0012400001007387 */ /* 0x0001e80000100800 */
[----:B------:R-:W-:-:S04]  /*48240*/  @P1 LOP3.LUT R25, R25, 0x200, RZ, 0xfc, !PT ;  /* 0x0000020019191812 */ /* 0x000fc800078efcff */
[----:B------:R-:W-:Y:S01]  /*48250*/  LOP3.LUT R25, R25, 0xffffff7f, RZ, 0xc0, !PT ;  /* 0xffffff7f19197812 */ /* 0x000fe200078ec0ff */
[----:B0-----:R-:W-:-:S03]  /*48260*/  VIADD R0, R24, 0x16 ;  /* 0x0000001618007836 */ /* 0x001fc60000000000 */
[----:B------:R-:W-:Y:S02]  /*48270*/  @P0 LOP3.LUT R25, R25, 0x80, RZ, 0xfc, !PT ;  /* 0x0000008019190812 */ /* 0x000fe400078efcff */
[----:B------:R-:W-:Y:S01]  /*48280*/  ISETP.GE.AND P0, PT, R0, UR64, PT ;  /* 0x0000004000007c0c */ /* 0x000fe2000bf06270 */
[----:B------:R-:W-:Y:S01]  /*48290*/  VIADD R2, R24, 0x2a ;  /* 0x0000002a18027836 */ /* 0x000fe20000000000 */
[----:B------:R-:W-:Y:S01]  /*482a0*/  LOP3.LUT R25, R25, 0xffffffbf, RZ, 0xc0, !PT ;  /* 0xffffffbf19197812 */ /* 0x000fe200078ec0ff */
[----:B------:R-:W0:Y:S01]  /*482b0*/  LDCU UR64, c[0x0][0x398] ;  /* 0x00007300ff4077ac */ /* 0x000e220008000800 */
[----:B------:R-:W-:Y:S02]  /*482c0*/  ISETP.LT.AND P1, PT, R29, UR62, !P0 ;  /* 0x0000003e1d007c0c */ /* 0x000fe4000c721270 */
[----:B------:R-:W-:Y:S01]  /*482d0*/  ISETP.LT.AND P0, PT, R27, UR63, !P0 ;  /* 0x0000003f1b007c0c */ /* 0x000fe2000c701270 */
[----:B------:R-:W0:Y:S01]  /*482e0*/  LDCU UR62, c[0x0][0x398] ;  /* 0x00007300ff3e77ac */ /* 0x000e220008000800 */
[----:B------:R-:W0:Y:S09]  /*482f0*/  LDCU UR63, c[0x0][0x398] ;  /* 0x00007300ff3f77ac */ /* 0x000e320008000800 */
[----:B------:R-:W-:-:S04]  /*48300*/  @P1 LOP3.LUT R25, R25, 0x40, RZ, 0xfc, !PT ;  /* 0x0000004019191812 */ /* 0x000fc800078efcff */
[----:B------:R-:W-:Y:S02]  /*48310*/  LOP3.LUT R25, R25, 0xffffffdf, RZ, 0xc0, !PT ;  /* 0xffffffdf19197812 */ /* 0x000fe400078ec0ff */
[----:B---3--:R-:W-:Y:S02]  /*48320*/  LOP3.LUT R0, R15, 0xffff, RZ, 0xc0, !PT ;  /* 0x0000ffff0f007812 */ /* 0x008fe400078ec0ff */
[----:B------:R-:W3:Y:S01]  /*48330*/  LDL.LU R15, [R1+0x130c] ;  /* 0x00130c00010f7983 */ /* 0x000ee20000300800 */
[----:B------:R-:W-:Y:S02]  /*48340*/  @P0 LOP3.LUT R25, R25, 0x20, RZ, 0xfc, !PT ;  /* 0x0000002019190812 */ /* 0x000fe400078efcff */
[----:B------:R-:W-:Y:S02]  /*48350*/  ISETP.GE.AND P0, PT, R2, UR18, PT ;  /* 0x0000001202007c0c */ /* 0x000fe4000bf06270 */
[----:B----4-:R-:W-:Y:S02]  /*48360*/  LOP3.LUT R12, R19, 0xffff, RZ, 0xc0, !PT ;  /* 0x0000ffff130c7812 */ /* 0x010fe400078ec0ff */
[----:B------:R-:W-:-:S02]  /*48370*/  LOP3.LUT R3, R16, 0xffff, RZ, 0xc0, !PT ;  /* 0x0000ffff10037812 */ /* 0x000fc400078ec0ff */
[----:B------:R-:W-:Y:S02]  /*48380*/  LOP3.LUT R4, R18, 0xffff, RZ, 0xc0, !PT ;  /* 0x0000ffff12047812 */ /* 0x000fe400078ec0ff */
[----:B------:R-:W-:Y:S02]  /*48390*/  ISETP.LT.AND P1, PT, R27, UR60, !P0 ;  /* 0x0000003c1b007c0c */ /* 0x000fe4000c721270 */
[----:B------:R-:W-:Y:S02]  /*483a0*/  SHF.R.U32.HI R2, RZ, 0x8, R12 ;  /* 0x00000008ff027819 */ /* 0x000fe4000001160c */
[--C-:B------:R-:W-:Y:S02]  /*483b0*/  PRMT R5, R12, 0x3340, R3.reuse ;  /* 0x000033400c057816 */ /* 0x100fe40000000003 */
[----:B-1----:R-:W-:Y:S02]  /*483c0*/  ISETP.LT.AND P0, PT, R29, UR61, !P0 ;  /* 0x0000003d1d007c0c */ /* 0x002fe4000c701270 */
[----:B------:R-:W-:-:S02]  /*483d0*/  SHF.R.U32.HI R12, RZ, 0x8, R3 ;  /* 0x00000008ff0c7819 */ /* 0x000fc40000011603 */
[----:B------:R-:W-:Y:S02]  /*483e0*/  LOP3.LUT R25, R25, 0xffffffef, RZ, 0xc0, !PT ;  /* 0xffffffef19197812 */ /* 0x000fe400078ec0ff */
[----:B------:R-:W-:Y:S02]  /*483f0*/  SHF.R.U32.HI R13, RZ, 0x8, R4 ;  /* 0x00000008ff0d7819 */ /* 0x000fe40000011604 */
[--C-:B------:R-:W-:Y:S02]  /*48400*/  PRMT R4, R4, 0x3340, R0.reuse ;  /* 0x0000334004047816 */ /* 0x100fe40000000000 */
[----:B------:R-:W-:Y:S02]  /*48410*/  SHF.R.U32.HI R3, RZ, 0x8, R0 ;  /* 0x00000008ff037819 */ /* 0x000fe40000011600 */
[----:B------:R-:W-:Y:S02]  /*48420*/  LOP3.LUT R2, R2, 0xffff, RZ, 0xc0, !PT ;  /* 0x0000ffff02027812 */ /* 0x000fe400078ec0ff */
[----:B------:R-:W-:Y:S01]  /*48430*/  LOP3.LUT R0, R12, 0xffff, RZ, 0xc0, !PT ;  /* 0x0000ffff0c007812 */ /* 0x000fe200078ec0ff */
[----:B------:R-:W-:Y:S01]  /*48440*/  STL [R1+0x133c], R5 ;  /* 0x00133c0501007387 */ /* 0x000fe20000100800 */
[----:B------:R-:W1:Y:S01]  /*48450*/  LDCU UR61, c[0x0][0x398] ;  /* 0x00007300ff3d77ac */ /* 0x000e620008000800 */
[----:B------:R-:W-:-:S02]  /*48460*/  @P1 LOP3.LUT R25, R25, 0x10, RZ, 0xfc, !PT ;  /* 0x0000001019191812 */ /* 0x000fc400078efcff */
[----:B------:R-:W-:Y:S01]  /*48470*/  PRMT R2, R2, 0x3340, R0 ;  /* 0x0000334002027816 */ /* 0x000fe20000000000 */
[----:B------:R-:W-:Y:S01]  /*48480*/  VIADD R0, R24, 0x17 ;  /* 0x0000001718007836 */ /* 0x000fe20000000000 */
[----:B------:R-:W4:Y:S01]  /*48490*/  LDCU UR60, c[0x0][0x39c] ;  /* 0x00007380ff3c77ac */ /* 0x000f220008000800 */
[----:B------:R-:W-:Y:S01]  /*484a0*/  LOP3.LUT R25, R25, 0xfffffffb, RZ, 0xc0, !PT ;  /* 0xfffffffb19197812 */ /* 0x000fe200078ec0ff */
[----:B------:R-:W1:Y:S03]  /*484b0*/  LDCU UR18, c[0x0][0x39c] ;  /* 0x00007380ff1277ac */ /* 0x000e660008000800 */
[----:B------:R-:W-:Y:S02]  /*484c0*/  @P0 LOP3.LUT R25, R25, 0x4, RZ, 0xfc, !PT ;  /* 0x0000000419190812 */ /* 0x000fe400078efcff */
[----:B------:R-:W-:Y:S01]  /*484d0*/  ISETP.GE.AND P0, PT, R0, UR66, PT ;  /* 0x0000004200007c0c */ /* 0x000fe2000bf06270 */
[----:B------:R1:W-:Y:S01]  /*484e0*/  STL [R1+0x1328], R4 ;  /* 0x0013280401007387 */ /* 0x0003e20000100800 */
[----:B------:R-:W-:-:S02]  /*484f0*/  LOP3.LUT R3, R3, 0xffff, RZ, 0xc0, !PT ;  /* 0x0000ffff03037812 */ /* 0x000fc400078ec0ff */
[----:B------:R-:W-:Y:S02]  /*48500*/  LOP3.LUT R25, R25, 0xfffffff7, RZ, 0xc0, !PT ;  /* 0xfffffff719197812 */ /* 0x000fe400078ec0ff */
[----:B0-----:R-:W-:Y:S01]  /*48510*/  ISETP.LT.AND P1, PT, R29, UR62, !P0 ;  /* 0x0000003e1d007c0c */ /* 0x001fe2000c721270 */
[----:B------:R0:W-:Y:S01]  /*48520*/  STL [R1+0x123c], R2 ;  /* 0x00123c0201007387 */ /* 0x0001e20000100800 */
[----:B------:R-:W-:Y:S01]  /*48530*/  ISETP.LT.AND P0, PT, R27, UR63, !P0 ;  /* 0x0000003f1b007c0c */ /* 0x000fe2000c701270 */
[----:B------:R-:W-:Y:S01]  /*48540*/  VIADD R0, R24, 0x29 ;  /* 0x0000002918007836 */ /* 0x000fe20000000000 */
[----:B------:R-:W2:Y:S01]  /*48550*/  LDCU UR66, c[0x0][0x39c] ;  /* 0x00007380ff4277ac */ /* 0x000ea20008000800 */
[----:B------:R-:W2:Y:S01]  /*48560*/  LDCU UR62, c[0x0][0x398] ;  /* 0x00007300ff3e77ac */ /* 0x000ea20008000800 */
[----:B------:R-:W2:Y:S01]  /*48570*/  LDCU UR63, c[0x0][0x398] ;  /* 0x00007300ff3f77ac */ /* 0x000ea20008000800 */
[----:B-1----:R-:W-:-:S04]  /*48580*/  LOP3.LUT R4, R13, 0xffff, RZ, 0xc0, !PT ;  /* 0x0000ffff0d047812 */ /* 0x002fc800078ec0ff */
[----:B0-----:R-:W-:Y:S02]  /*48590*/  PRMT R2, R4, 0x3340, R3 ;  /* 0x0000334004027816 */ /* 0x001fe40000000003 */
[----:B------:R-:W-:-:S03]  /*485a0*/  @P1 LOP3.LUT R25, R25, 0x8, RZ, 0xfc, !PT ;  /* 0x0000000819191812 */ /* 0x000fc600078efcff */
[----:B------:R0:W-:Y:S01]  /*485b0*/  STL [R1+0x1238], R2 ;  /* 0x0012380201007387 */ /* 0x0001e20000100800 */
[----:B------:R-:W-:Y:S02]  /*485c0*/  LOP3.LUT R25, R25, 0xfffffffe, RZ, 0xc0, !PT ;  /* 0xfffffffe19197812 */ /* 0x000fe400078ec0ff */
[----:B0-----:R-:W-:Y:S02]  /*485d0*/  LOP3.LUT R2, R26, 0xffff, RZ, 0xc0, !PT ;  /* 0x0000ffff1a027812 */ /* 0x001fe400078ec0ff */
[----:B------:R-:W2:Y:S01]  /*485e0*/  LDL.LU R26, [R1+0x16dc] ;  /* 0x0016dc00011a7983 */ /* 0x000ea20000300800 */
[----:B------:R-:W-:Y:S02]  /*485f0*/  @P0 LOP3.LUT R25, R25, 0x1, RZ, 0xfc, !PT ;  /* 0x0000000119190812 */ /* 0x000fe400078efcff */
[----:B------:R-:W-:Y:S01]  /*48600*/  ISETP.GE.AND P0, PT, R0, UR16, PT ;  /* 0x0000001000007c0c */ /* 0x000fe2000bf06270 */
[----:B------:R-:W0:Y:S03]  /*48610*/  LDCU UR16, c[0x0][0x39c] ;  /* 0x00007380ff1077ac */ /* 0x000e260008000800 */
[----:B------:R-:W-:-:S02]  /*48620*/  ISETP.LT.AND P1, PT, R27, UR61, !P0 ;  /* 0x0000003d1b007c0c */ /* 0x000fc4000c721270 */
[----:B------:R-:W-:Y:S01]  /*48630*/  LOP3.LUT R25, R25, 0xfffffffd, RZ, 0xc0, !PT ;  /* 0xfffffffd19197812 */ /* 0x000fe200078ec0ff */
[----:B------:R-:W1:Y:S10]  /*48640*/  LDCU UR61, c[0x0][0x39c] ;  /* 0x00007380ff3d77ac */ /* 0x000e740008000800 */
[----:B------:R-:W-:-:S05]  /*48650*/  @P1 LOP3.LUT R25, R25, 0x2, RZ, 0xfc, !PT ;  /* 0x0000000219191812 */ /* 0x000fca00078efcff */
[----:B------:R-:W-:Y:S04]  /*48660*/  STL [R1+0x1634], R25 ;  /* 0x0016341901007387 */ /* 0x000fe80000100800 */
[----:B------:R-:W4:Y:S04]  /*48670*/  LDL.LU R18, [R1+0x13e4] ;  /* 0x0013e40001127983 */ /* 0x000f280000300800 */
[----:B------:R-:W4:Y:S01]  /*48680*/  LDL.LU R16, [R1+0x12f0] ;  /* 0x0012f00001107983 */ /* 0x000f220000300800 */
[----:B---3--:R-:W-:-:S04]  /*48690*/  LOP3.LUT R3, R15, 0xffff, RZ, 0xc0, !PT ;  /* 0x0000ffff0f037812 */ /* 0x008fc800078ec0ff */
[----:B------:R-:W-:-:S05]  /*486a0*/  PRMT R0, R3, 0x3340, R2 ;  /* 0x0000334003007816 */ /* 0x000fca0000000002 */
[----:B------:R3:W-:Y:S04]  /*486b0*/  STL [R1+0x1318], R0 ;  /* 0x0013180001007387 */ /* 0x0007e80000100800 */
[----:B------:R-:W4:Y:S01]  /*486c0*/  LDL.LU R15, [R1+0x12c0] ;  /* 0x0012c000010f7983 */ /* 0x000f220000300800 */
[----:B------:R-:W-:Y:S02]  /*486d0*/  ISETP.LT.AND P0, PT, R29, UR64, !P0 ;  /* 0x000000401d007c0c */ /* 0x000fe4000c701270 */
[----:B------:R-:W-:Y:S02]  /*486e0*/  SHF.R.U32.HI R4, RZ, 0x8, R3 ;  /* 0x00000008ff047819 */ /* 0x000fe40000011603 */
[----:B------:R-:W-:Y:S01]  /*486f0*/  SHF.R.U32.HI R2, RZ, 0x8, R2 ;  /* 0x00000008ff027819 */ /* 0x000fe20000011602 */
[----:B------:R-:W0:Y:S01]  /*48700*/  LDCU UR64, c[0x0][0x398] ;  /* 0x00007300ff4077ac */ /* 0x000e220008000800 */
[----:B---3--:R-:W-:Y:S01]  /*48710*/  VIADD R0, R24, 0x18 ;  /* 0x0000001818007836 */ /* 0x008fe20000000000 */
[----:B------:R-:W-:-:S02]  /*48720*/  LOP3.LUT R3, R4, 0xffff, RZ, 0xc0, !PT ;  /* 0x0000ffff04037812 */ /* 0x000fc400078ec0ff */
[----:B------:R-:W-:Y:S02]  /*48730*/  LOP3.LUT R2, R2, 0xffff, RZ, 0xc0, !PT ;  /* 0x0000ffff02027812 */ /* 0x000fe400078ec0ff */
[----:B--2---:R-:W-:-:S04]  /*48740*/  LOP3.LUT R26, R26, 0x7fffffff, RZ, 0xc0, !PT ;  /* 0x7fffffff1a1a7812 */ /* 0x004fc800078ec0ff */
[----:B------:R-:W-:Y:S02]  /*48750*/  @P0 LOP3.LUT R26, R26, 0x80000000, RZ, 0xfc, !PT ;  /* 0x800000001a1a0812 */ /* 0x000fe400078efcff */
[----:B------:R-:W-:Y:S02]  /*48760*/  ISETP.GE.AND P0, PT, R0, UR66, PT ;  /* 0x0000004200007c0c */ /* 0x000fe4000bf06270 */
[----:B------:R-:W-:Y:S02]  /*48770*/  LOP3.LUT R26, R26, 0xbfffffff, RZ, 0xc0, !PT ;  /* 0xbfffffff1a1a7812 */ /* 0x000fe400078ec0ff */
[----:B------:R-:W-:Y:S02]  /*48780*/  ISETP.LT.AND P1, PT, R29, UR62, !P0 ;  /* 0x0000003e1d007c0c */ /* 0x000fe4000c721270 */
[----:B------:R-:W-:Y:S02]  /*48790*/  ISETP.LT.AND P0, PT, R27, UR63, !P0 ;  /* 0x0000003f1b007c0c */ /* 0x000fe4000c701270 */
[----:B------:R-:W-:Y:S01]  /*487a0*/  PRMT R0, R3, 0x3340, R2 ;  /* 0x0000334003007816 */ /* 0x000fe20000000002 */
[----:B------:R-:W-:Y:S01]  /*487b0*/  VIADD R2, R24, 0x28 ;  /* 0x0000002818027836 */ /* 0x000fe20000000000 */
[----:B------:R-:W2:Y:S01]  /*487c0*/  LDCU UR63, c[0x0][0x398] ;  /* 0x00007300ff3f77ac */ /* 0x000ea20008000800 */
[----:B------:R-:W3:Y:S01]  /*487d0*/  LDCU UR66, c[0x0][0x398] ;  /* 0x00007300ff4277ac */ /* 0x000ee20008000800 */
[----:B------:R-:W0:Y:S05]  /*487e0*/  LDCU UR62, c[0x0][0x39c] ;  /* 0x00007380ff3e77ac */ /* 0x000e2a0008000800 */
[----:B------:R-:W-:-:S04]  /*487f0*/  @P1 LOP3.LUT R26, R26, 0x40000000, RZ, 0xfc, !PT ;  /* 0x400000001a1a1812 */ /* 0x000fc800078efcff */
[----:B------:R-:W-:Y:S01]  /*48800*/  LOP3.LUT R26, R26, 0xdfffffff, RZ, 0xc0, !PT ;  /* 0xdfffffff1a1a7812 */ /* 0x000fe200078ec0ff */
[----:B------:R0:W-:Y:S03]  /*48810*/  STL [R1+0x1234], R0 ;  /* 0x0012340001007387 */ /* 0x0001e60000100800 */
[----:B------:R-:W-:Y:S02]  /*48820*/  @P0 LOP3.LUT R26, R26, 0x20000000, RZ, 0xfc, !PT ;  /* 0x200000001a1a0812 */ /* 0x000fe400078efcff */
[----:B------:R-:W-:Y:S02]  /*48830*/  ISETP.GE.AND P0, PT, R2, UR14, PT ;  /* 0x0000000e02007c0c */ /* 0x000fe4000bf06270 */
[----:B------:R-:W-:Y:S02]  /*48840*/  LOP3.LUT R2, R21, 0xffff, RZ, 0xc0, !PT ;  /* 0x0000ffff15027812 */ /* 0x000fe400078ec0ff */
[----:B----4-:R-:W-:Y:S01]  /*48850*/  LOP3.LUT R4, R16, 0xffff, RZ, 0xc0, !PT ;  /* 0x0000ffff10047812 */ /* 0x010fe200078ec0ff */
[----:B------:R-:W4:Y:S04]  /*48860*/  LDL.LU R21, [R1+0x16d8] ;  /* 0x0016d80001157983 */ /* 0x000f280000300800 */
[----:B------:R-:W4:Y:S01]  /*48870*/  LDL.LU R16, [R1+0x1384] ;  /* 0x0013840001107983 */ /* 0x000f220000300800 */
[----:B------:R-:W-:-:S02]  /*48880*/  LOP3.LUT R3, R15, 0xffff, RZ, 0xc0, !PT ;  /* 0x0000ffff0f037812 */ /* 0x000fc400078ec0ff */
[----:B------:R-:W-:Y:S01]  /*48890*/  LOP3.LUT R26, R26, 0xefffffff, RZ, 0xc0, !PT ;  /* 0xefffffff1a1a7812 */ /* 0x000fe200078ec0ff */
[----:B------:R-:W4:Y:S01]  /*488a0*/  LDL.LU R15, [R1+0x1270] ;  /* 0x00127000010f7983 */ /* 0x000f220000300800 */
[----:B0-----:R-:W-:Y:S02]  /*488b0*/  ISETP.LT.AND P1, PT, R27, UR64, !P0 ;  /* 0x000000401b007c0c */ /* 0x001fe4000c721270 */
[----:B------:R-:W-:Y:S01]  /*488c0*/  ISETP.LT.AND P0, PT, R29, UR65, !P0 ;  /* 0x000000411d007c0c */ /* 0x000fe2000c701270 */
[----:B------:R-:W-:Y:S01]  /*488d0*/  VIADD R0, R24, 0x19 ;  /* 0x0000001918007836 */ /* 0x000fe20000000000 */
[----:B------:R-:W-:Y:S01]  /*488e0*/  LOP3.LUT R12, R18, 0xffff, RZ, 0xc0, !PT ;  /* 0x0000ffff120c7812 */ /* 0x000fe200078ec0ff */
[----:B------:R-:W0:Y:S01]  /*488f0*/  LDCU UR64, c[0x0][0x398] ;  /* 0x00007300ff4077ac */ /* 0x000e220008000800 */
[----:B------:R-:W-:Y:S01]  /*48900*/  SHF.R.U32.HI R13, RZ, 0x8, R4 ;  /* 0x00000008ff0d7819 */ /* 0x000fe20000011604 */
[----:B------:R-:W0:Y:S01]  /*48910*/  LDCU UR65, c[0x0][0x398] ;  /* 0x00007300ff4177ac */ /* 0x000e220008000800 */
[----:B------:R-:W0:Y:S05]  /*48920*/  LDCU UR14, c[0x0][0x39c] ;  /* 0x00007380ff0e77ac */ /* 0x000e2a0008000800 */
        /* <DEDUP_REMOVED lines=8> */
[----:B---3--:R-:W-:Y:S01]  /*489b0*/  ISETP.LT.AND P0, PT, R27, UR66, !P0 ;  /* 0x000000421b007c0c */ /* 0x008fe2000c701270 */
[----:B------:R2:W-:Y:S04]  /*489c0*/  STL [R1+0x1310], R0 ;  /* 0x0013100001007387 */ /* 0x0005e80000100800 */
[----:B------:R3:W-:Y:S01]  /*489d0*/  STL [R1+0x130c], R5 ;  /* 0x00130c0501007387 */ /* 0x0007e20000100800 */
[----:B------:R-:W0:Y:S01]  /*489e0*/  LDCU UR69, c[0x0][0x39c] ;  /* 0x00007380ff4577ac */ /* 0x000e220008000800 */
[----:B------:R-:W-:Y:S02]  /*489f0*/  SHF.R.U32.HI R4, RZ, 0x8, R12 ;  /* 0x00000008ff047819 */ /* 0x000fe4000001160c */
[----:B------:R-:W-:Y:S01]  /*48a00*/  SHF.R.U32.HI R3, RZ, 0x8, R3 ;  /* 0x00000008ff037819 */ /* 0x000fe20000011603 */
[----:B------:R-:W0:Y:S01]  /*48a10*/  LDCU UR63, c[0x0][0x398] ;  /* 0x00007300ff3f77ac */ /* 0x000e220008000800 */
[----:B------:R-:W0:Y:S01]  /*48a20*/  LDCU UR66, c[0x0][0x398] ;  /* 0x00007300ff4277ac */ /* 0x000e220008000800 */
[----:B--2---:R-:W-:-:S02]  /*48a30*/  SHF.R.U32.HI R0, RZ, 0x8, R2 ;  /* 0x00000008ff007819 */ /* 0x004fc40000011602 */
        /* <DEDUP_REMOVED lines=11> */
[----:B0-----:R-:W-:Y:S02]  /*48af0*/  ISETP.LT.AND P1, PT, R27, UR64, !P0 ;  /* 0x000000401b007c0c */ /* 0x001fe4000c721270 */
[----:B------:R-:W-:-:S02]  /*48b00*/  ISETP.LT.AND P0, PT, R29, UR65, !P0 ;  /* 0x000000411d007c0c */ /* 0x000fc4000c701270 */
[----:B------:R-:W-:Y:S01]  /*48b10*/  PRMT R2, R4, 0x3340, R3 ;  /* 0x0000334004027816 */ /* 0x000fe20000000003 */
[----:B------:R-:W-:Y:S01]  /*48b20*/  STL [R1+0x1230], R5 ;  /* 0x0012300501007387 */ /* 0x000fe20000100800 */
[----:B------:R-:W-:Y:S01]  /*48b30*/  VIADD R0, R24, 0x1a ;  /* 0x0000001a18007836 */ /* 0x000fe20000000000 */
[----:B------:R-:W0:Y:S01]  /*48b40*/  LDCU UR12, c[0x0][0x398] ;  /* 0x00007300ff0c77ac */ /* 0x000e220008000800 */
[----:B------:R-:W2:Y:S01]  /*48b50*/  LDCU UR64, c[0x0][0x398] ;  /* 0x00007300ff4077ac */ /* 0x000ea20008000800 */
[----:B------:R3:W-:Y:S04]  /*48b60*/  STL [R1+0x122c], R2 ;  /* 0x00122c0201007387 */ /* 0x0007e80000100800 */
[----:B------:R-:W2:Y:S04]  /*48b70*/  LDL.LU R19, [R1+0x1388] ;  /* 0x0013880001137983 */ /* 0x000ea80000300800 */
[----:B------:R-:W2:Y:S01]  /*48b80*/  LDL.LU R18, [R1+0x1378] ;  /* 0x0013780001127983 */ /* 0x000ea20000300800 */
[----:B------:R-:W0:Y:S01]  /*48b90*/  LDCU UR65, c[0x0][0x398] ;  /* 0x00007300ff4177ac */ /* 0x000e220008000800 */
[----:B------:R-:W-:-:S04]  /*48ba0*/  @P1 LOP3.LUT R26, R26, 0x2000000, RZ, 0xfc, !PT ;  /* 0x020000001a1a1812 */ /* 0x000fc800078efcff */
[----:B------:R-:W-:-:S04]  /*48bb0*/  LOP3.LUT R26, R26, 0xff7fffff, RZ, 0xc0, !PT ;  /* 0xff7fffff1a1a7812 */ /* 0x000fc800078ec0ff */
[----:B------:R-:W-:Y:S02]  /*48bc0*/  @P0 LOP3.LUT R26, R26, 0x800000, RZ, 0xfc, !PT ;  /* 0x008000001a1a0812 */ /* 0x000fe400078efcff */
[----:B------:R-:W-:Y:S01]  /*48bd0*/  ISETP.GE.AND P0, PT, R0, UR69, PT ;  /* 0x0000004500007c0c */ /* 0x000fe2000bf06270 */
[----:B------:R-:W0:Y:S01]  /*48be0*/  LDCU UR69, c[0x0][0x39c] ;  /* 0x00007380ff4577ac */ /* 0x000e220008000800 */
[----:B----4-:R-:W-:Y:S02]  /*48bf0*/  LOP3.LUT R3, R16, 0xffff, RZ, 0xc0, !PT ;  /* 0x0000ffff10037812 */ /* 0x010fe400078ec0ff */
[----:B---3--:R-:W-:-:S04]  /*48c00*/  LOP3.LUT R2, R15, 0xffff, RZ, 0xc0, !PT ;  /* 0x0000ffff0f027812 */ /* 0x008fc800078ec0ff */
[----:B------:R-:W-:-:S05]  /*48c10*/  PRMT R0, R3, 0x3340, R2 ;  /* 0x0000334003007816 */ /* 0x000fca0000000002 */
[----:B------:R3:W-:Y:S04]  /*48c20*/  STL [R1+0x12f8], R0 ;  /* 0x0012f80001007387 */ /* 0x0007e80000100800 */
[----:B------:R-:W4:Y:S04]  /*48c30*/  LDL.LU R16, [R1+0x1280] ;  /* 0x0012800001107983 */ /* 0x000f280000300800 */
[----:B------:R-:W4:Y:S01]  /*48c40*/  LDL.LU R15, [R1+0x1250] ;  /* 0x00125000010f7983 */ /* 0x000f220000300800 */
[----:B------:R-:W-:Y:S02]  /*48c50*/  ISETP.LT.AND P1, PT, R29, UR63, !P0 ;  /* 0x0000003f1d007c0c */ /* 0x000fe4000c721270 */
[----:B------:R-:W-:-:S02]  /*48c60*/  ISETP.LT.AND P0, PT, R27, UR66, !P0 ;  /* 0x000000421b007c0c */ /* 0x000fc4000c701270 */
[----:B------:R-:W-:Y:S02]  /*48c70*/  LOP3.LUT R26, R26, 0xffbfffff, RZ, 0xc0, !PT ;  /* 0xffbfffff1a1a7812 */ /* 0x000fe400078ec0ff */
[----:B------:R-:W-:Y:S02]  /*48c80*/  SHF.R.U32.HI R4, RZ, 0x8, R3 ;  /* 0x00000008ff047819 */ /* 0x000fe40000011603 */
[----:B------:R-:W-:Y:S01]  /*48c90*/  SHF.R.U32.HI R2, RZ, 0x8, R2 ;  /* 0x00000008ff027819 */ /* 0x000fe20000011602 */
[----:B------:R-:W1:Y:S01]  /*48ca0*/  LDCU UR63, c[0x0][0x398] ;  /* 0x00007300ff3f77ac */ /* 0x000e620008000800 */
[----:B------:R-:W1:Y:S01]  /*48cb0*/  LDCU UR66, c[0x0][0x39c] ;  /* 0x00007380ff4277ac */ /* 0x000e620008000800 */
[----:B---3--:R-:W-:Y:S02]  /*48cc0*/  VIADD R0, R24, 0x26 ;  /* 0x0000002618007836 */ /* 0x008fe40000000000 */
[----:B------:R-:W-:-:S04]  /*48cd0*/  @P1 LOP3.LUT R26, R26, 0x400000, RZ, 0xfc, !PT ;  /* 0x004000001a1a1812 */ /* 0x000fc800078efcff */
[----:B------:R-:W-:-:S04]  /*48ce0*/  LOP3.LUT R26, R26, 0xffdfffff, RZ, 0xc0, !PT ;  /* 0xffdfffff1a1a7812 */ /* 0x000fc800078ec0ff */
[----:B------:R-:W-:Y:S02]  /*48cf0*/  @P0 LOP3.LUT R26, R26, 0x200000, RZ, 0xfc, !PT ;  /* 0x002000001a1a0812 */ /* 0x000fe400078efcff */
[----:B0-----:R-:W-:Y:S01]  /*48d00*/  ISETP.GE.AND P0, PT, R0, UR69, PT ;  /* 0x0000004500007c0c */ /* 0x001fe2000bf06270 */
[----:B------:R-:W0:Y:S03]  /*48d10*/  LDCU UR69, c[0x0][0x39c] ;  /* 0x00007380ff4577ac */ /* 0x000e260008000800 */
[----:B------:R-:W-:Y:S02]  /*48d20*/  ISETP.LT.AND P1, PT, R27, UR12, !P0 ;  /* 0x0000000c1b007c0c */ /* 0x000fe4000c721270 */
[----:B------:R-:W-:Y:S02]  /*48d30*/  LOP3.LUT R3, R4, 0xffff, RZ, 0xc0, !PT ;  /* 0x0000ffff04037812 */ /* 0x000fe400078ec0ff */
[----:B------:R-:W-:-:S02]  /*48d40*/  LOP3.LUT R2, R2, 0xffff, RZ, 0xc0, !PT ;  /* 0x0000ffff02027812 */ /* 0x000fc400078ec0ff */
[----:B--2---:R-:W-:Y:S02]  /*48d50*/  ISETP.LT.AND P0, PT, R29, UR64, !P0 ;  /* 0x000000401d007c0c */ /* 0x004fe4000c701270 */
[----:B------:R-:W-:Y:S01]  /*48d60*/  LOP3.LUT R26, R26, 0xffefffff, RZ, 0xc0, !PT ;  /* 0xffefffff1a1a7812 */ /* 0x000fe200078ec0ff */
[----:B------:R-:W2:Y:S01]  /*48d70*/  LDCU UR12, c[0x0][0x398] ;  /* 0x00007300ff0c77ac */ /* 0x000ea20008000800 */
[----:B------:R-:W-:Y:S01]  /*48d80*/  PRMT R0, R3, 0x3340, R2 ;  /* 0x0000334003007816 */ /* 0x000fe20000000002 */
[----:B------:R-:W3:Y:S02]  /*48d90*/  LDCU UR64, c[0x0][0x398] ;  /* 0x00007300ff4077ac */ /* 0x000ee40008000800 */
[----:B------:R-:W-:Y:S02]  /*48da0*/  @P1 LOP3.LUT R26, R26, 0x100000, RZ, 0xfc, !PT ;  /* 0x001000001a1a1812 */ /* 0x000fe400078efcff */
[----:B------:R0:W-:Y:S02]  /*48db0*/  STL [R1+0x164], R0 ;  /* 0x0001640001007387 */ /* 0x0001e40000100800 */
[----:B------:R-:W-:Y:S01]  /*48dc0*/  LOP3.LUT R26, R26, 0xfffbffff, RZ, 0xc0, !PT ;  /* 0xfffbffff1a1a7812 */ /* 0x000fe200078ec0ff */
[----:B0-----:R-:W-:-:S03]  /*48dd0*/  VIADD R0, R24, 0x1b ;  /* 0x0000001b18007836 */ /* 0x001fc60000000000 */
[----:B------:R-:W-:Y:S02]  /*48de0*/  @P0 LOP3.LUT R26, R26, 0x40000, RZ, 0xfc, !PT ;  /* 0x000400001a1a0812 */ /* 0x000fe400078efcff */
[----:B------:R-:W-:Y:S01]  /*48df0*/  ISETP.GE.AND P0, PT, R0, UR69, PT ;  /* 0x0000004500007c0c */ /* 0x000fe2000bf06270 */
[----:B------:R-:W0:Y:S03]  /*48e00*/  LDCU UR69, c[0x0][0x39c] ;  /* 0x00007380ff4577ac */ /* 0x000e260008000800 */
[----:B-1----:R-:W-:Y:S02]  /*48e10*/  ISETP.LT.AND P1, PT, R29, UR63, !P0 ;  /* 0x0000003f1d007c0c */ /* 0x002fe4000c721270 */
[----:B------:R-:W-:Y:S02]  /*48e20*/  ISETP.LT.AND P0, PT, R27, UR65, !P0 ;  /* 0x000000411b007c0c */ /* 0x000fe4000c701270 */
[----:B------:R-:W-:Y:S01]  /*48e30*/  LOP3.LUT R26, R26, 0xfff7ffff, RZ, 0xc0, !PT ;  /* 0xfff7ffff1a1a7812 */ /* 0x000fe200078ec0ff */
[----:B------:R-:W-:Y:S01]  /*48e40*/  VIADD R2, R24, 0x25 ;  /* 0x0000002518027836 */ /* 0x000fe20000000000 */
[----:B------:R-:W-:-:S02]  /*48e50*/  LOP3.LUT R12, R19, 0xffff, RZ, 0xc0, !PT ;  /* 0x0000ffff130c7812 */ /* 0x000fc400078ec0ff */
[----:B------:R-:W-:Y:S01]  /*48e60*/  LOP3.LUT R4, R18, 0xffff, RZ, 0xc0, !PT ;  /* 0x0000ffff12047812 */ /* 0x000fe200078ec0ff */
[----:B------:R-:W1:Y:S01]  /*48e70*/  LDCU UR63, c[0x0][0x398] ;  /* 0x00007300ff3f77ac */ /* 0x000e620008000800 */
[----:B------:R-:W0:Y:S01]  /*48e80*/  LDCU UR65, c[0x0][0x398] ;  /* 0x00007300ff4177ac */ /* 0x000e220008000800 */
[----:B----4-:R-:W-:Y:S02]  /*48e90*/  LOP3.LUT R0, R15, 0xffff, RZ, 0xc0, !PT ;  /* 0x0000ffff0f007812 */ /* 0x010fe400078ec0ff */
[----:B------:R-:W4:Y:S01]  /*48ea0*/  LDL.LU R15, [R1+0x137c] ;  /* 0x00137c00010f7983 */ /* 0x000f220000300800 */
[----:B------:R-:W-:-:S04]  /*48eb0*/  @P1 LOP3.LUT R26, R26, 0x80000, RZ, 0xfc, !PT ;  /* 0x000800001a1a1812 */ /* 0x000fc800078efcff */
[----:B------:R-:W-:-:S04]  /*48ec0*/  LOP3.LUT R26, R26, 0xfffeffff, RZ, 0xc0, !PT ;  /* 0xfffeffff1a1a7812 */ /* 0x000fc800078ec0ff */
[----:B------:R-:W-:Y:S02]  /*48ed0*/  @P0 LOP3.LUT R26, R26, 0x10000, RZ, 0xfc, !PT ;  /* 0x000100001a1a0812 */ /* 0x000fe400078efcff */
[----:B0-----:R-:W-:Y:S02]  /*48ee0*/  ISETP.GE.AND P0, PT, R2, UR69, PT ;  /* 0x0000004502007c0c */ /* 0x001fe4000bf06270 */
[----:B------:R-:W-:Y:S02]  /*48ef0*/  LOP3.LUT R3, R16, 0xffff, RZ, 0xc0, !PT ;  /* 0x0000ffff10037812 */ /* 0x000fe400078ec0ff */
[----:B------:R-:W-:Y:S02]  /*48f00*/  SHF.R.U32.HI R2, RZ, 0x8, R12 ;  /* 0x00000008ff027819 */ /* 0x000fe4000001160c */
[----:B------:R-:W-:Y:S02]  /*48f10*/  LOP3.LUT R26, R26, 0xfffdffff, RZ, 0xc0, !PT ;  /* 0xfffdffff1a1a7812 */ /* 0x000fe400078ec0ff */
[----:B--2---:R-:W-:-:S02]  /*48f20*/  ISETP.LT.AND P1, PT, R27, UR12, !P0 ;  /* 0x0000000c1b007c0c */ /* 0x004fc4000c721270 */
[--C-:B------:R-:W-:Y:S02]  /*48f30*/  PRMT R5, R12, 0x3340, R3.reuse ;  /* 0x000033400c057816 */ /* 0x100fe40000000003 */
[----:B---3--:R-:W-:Y:S02]  /*48f40*/  ISETP.LT.AND P0, PT, R29, UR64, !P0 ;  /* 0x000000401d007c0c */ /* 0x008fe4000c701270 */
[----:B------:R-:W-:Y:S02]  /*48f50*/  SHF.R.U32.HI R12, RZ, 0x8, R3 ;  /* 0x00000008ff0c7819 */ /* 0x000fe40000011603 */
[----:B------:R-:W-:Y:S02]  /*48f60*/  SHF.R.U32.HI R13, RZ, 0x8, R4 ;  /* 0x00000008ff0d7819 */ /* 0x000fe40000011604 */
[--C-:B------:R-:W-:Y:S02]  /*48f70*/  PRMT R4, R4, 0x3340, R0.reuse ;  /* 0x0000334004047816 */ /* 0x100fe40000000000 */
[----:B------:R-:W-:-:S02]  /*48f80*/  SHF.R.U32.HI R3, RZ, 0x8, R0 ;  /* 0x00000008ff037819 */ /* 0x000fc40000011600 */
[----:B------:R-:W-:Y:S02]  /*48f90*/  LOP3.LUT R2, R2, 0xffff, RZ, 0xc0, !PT ;  /* 0x0000ffff02027812 */ /* 0x000fe400078ec0ff */
[----:B------:R-:W-:Y:S01]  /*48fa0*/  LOP3.LUT R0, R12, 0xffff, RZ, 0xc0, !PT ;  /* 0x0000ffff0c007812 */ /* 0x000fe200078ec0ff */
[----:B------:R-:W0:Y:S01]  /*48fb0*/  LDCU UR12, c[0x0][0x398] ;  /* 0x00007300ff0c77ac */ /* 0x000e220008000800 */
[----:B------:R-:W2:Y:S01]  /*48fc0*/  LDCU UR69, c[0x0][0x39c] ;  /* 0x00007380ff4577ac */ /* 0x000ea20008000800 */
[----:B------:R-:W-:Y:S02]  /*48fd0*/  @P1 LOP3.LUT R26, R26, 0x20000, RZ, 0xfc, !PT ;  /* 0x000200001a1a1812 */ /* 0x000fe400078efcff */
[----:B------:R-:W-:Y:S01]  /*48fe0*/  PRMT R2, R2, 0x3340, R0 ;  /* 0x0000334002027816 */ /* 0x000fe20000000000 */
[----:B------:R-:W-:Y:S01]  /*48ff0*/  VIADD R0, R24, 0x1c ;  /* 0x0000001c18007836 */ /* 0x000fe20000000000 */
[----:B------:R-:W-:Y:S01]  /*49000*/  STL [R1+0x12f0], R5 ;  /* 0x0012f00501007387 */ /* 0x000fe20000100800 */
[----:B------:R-:W-:Y:S01]  /*49010*/  LOP3.LUT R26, R26, 0xffff7fff, RZ, 0xc0, !PT ;  /* 0xffff7fff1a1a7812 */ /* 0x000fe200078ec0ff */
[----:B------:R-:W3:Y:S03]  /*49020*/  LDCU UR64, c[0x0][0x398] ;  /* 0x00007300ff4077ac */ /* 0x000ee60008000800 */
[----:B------:R-:W-:-:S02]  /*49030*/  @P0 LOP3.LUT R26, R26, 0x8000, RZ, 0xfc, !PT ;  /* 0x000080001a1a0812 */ /* 0x000fc400078efcff */
[----:B------:R-:W-:Y:S01]  /*49040*/  ISETP.GE.AND P0, PT, R0, UR77, PT ;  /* 0x0000004d00007c0c */ /* 0x000fe2000bf06270 */
[----:B------:R-:W0:Y:S03]  /*49050*/  LDCU UR77, c[0x0][0x39c] ;  /* 0x00007380ff4d77ac */ /* 0x000e260008000800 */
[----:B-1----:R-:W-:Y:S01]  /*49060*/  ISETP.LT.AND P1, PT, R29, UR63, !P0 ;  /* 0x0000003f1d007c0c */ /* 0x002fe2000c721270 */
[----:B------:R1:W-:Y:S01]  /*49070*/  STL [R1+0x12ec], R4 ;  /* 0x0012ec0401007387 */ /* 0x0003e20000100800 */
[----:B------:R-:W-:Y:S02]  /*49080*/  ISETP.LT.AND P0, PT, R27, UR65, !P0 ;  /* 0x000000411b007c0c */ /* 0x000fe4000c701270 */
[----:B------:R-:W-:Y:S02]  /*49090*/  LOP3.LUT R3, R3, 0xffff, RZ, 0xc0, !PT ;  /* 0x0000ffff03037812 */ /* 0x000fe400078ec0ff */
[----:B------:R-:W-:Y:S01]  /*490a0*/  LOP3.LUT R26, R26, 0xffffbfff, RZ, 0xc0, !PT ;  /* 0xffffbfff1a1a7812 */ /* 0x000fe200078ec0ff */
[----:B------:R0:W-:Y:S01]  /*490b0*/  STL [R1+0x160], R2 ;  /* 0x0001600201007387 */ /* 0x0001e20000100800 */
[----:B------:R-:W-:Y:S01]  /*490c0*/  VIADD R0, R24, 0x24 ;  /* 0x0000002418007836 */ /* 0x000fe20000000000 */
[----:B------:R-:W2:Y:S01]  /*490d0*/  LDCU UR63, c[0x0][0x398] ;  /* 0x00007300ff3f77ac */ /* 0x000ea20008000800 */
[----:B------:R-:W2:Y:S01]  /*490e0*/  LDCU UR65, c[0x0][0x398] ;  /* 0x00007300ff4177ac */ /* 0x000ea20008000800 */
[----:B-1----:R-:W-:-:S02]  /*490f0*/  LOP3.LUT R4, R13, 0xffff, RZ, 0xc0, !PT ;  /* 0x0000ffff0d047812 */ /* 0x002fc400078ec0ff */
[----:B------:R-:W-:Y:S02]  /*49100*/  @P1 LOP3.LUT R26, R26, 0x4000, RZ, 0xfc, !PT ;  /* 0x000040001a1a1812 */ /* 0x000fe400078efcff */
[----:B0-----:R-:W-:Y:S02]  /*49110*/  PRMT R2, R4, 0x3340, R3 ;  /* 0x0000334004027816 */ /* 0x001fe40000000003 */
[----:B------:R-:W-:-:S03]  /*49120*/  LOP3.LUT R26, R26, 0xffffdfff, RZ, 0xc0, !PT ;  /* 0xffffdfff1a1a7812 */ /* 0x000fc600078ec0ff */
[----:B------:R0:W-:Y:S01]  /*49130*/  STL [R1+0x15c], R2 ;  /* 0x00015c0201007387 */ /* 0x0001e20000100800 */
[----:B------:R-:W-:Y:S02]  /*49140*/  @P0 LOP3.LUT R26, R26, 0x2000, RZ, 0xfc, !PT ;  /* 0x000020001a1a0812 */ /* 0x000fe400078efcff */
[----:B------:R-:W-:Y:S01]  /*49150*/  ISETP.GE.AND P0, PT, R0, UR77, PT ;  /* 0x0000004d00007c0c */ /* 0x000fe2000bf06270 */
[----:B------:R-:W1:Y:S01]  /*49160*/  LDCU UR77, c[0x0][0x39c] ;  /* 0x00007380ff4d77ac */ /* 0x000e620008000800 */
[----:B0-----:R-:W-:Y:S02]  /*49170*/  LOP3.LUT R2, R21, 0xffff, RZ, 0xc0, !PT ;  /* 0x0000ffff15027812 */ /* 0x001fe400078ec0ff */
[----:B------:R-:W2:Y:S04]  /*49180*/  LDL.LU R21, [R1+0x16d4] ;  /* 0x0016d40001157983 */ /* 0x000ea80000300800 */
[----:B------:R-:W2:Y:S04]  /*49190*/  LDL.LU R19, [R1+0x1420] ;  /* 0x0014200001137983 */ /* 0x000ea80000300800 */
[----:B------:R-:W2:Y:S01]  /*491a0*/  LDL.LU R18, [R1+0x1418] ;  /* 0x0014180001127983 */ /* 0x000ea20000300800 */
[----:B----4-:R-:W-:-:S04]  /*491b0*/  LOP3.LUT R3, R15, 0xffff, RZ, 0xc0, !PT ;  /* 0x0000ffff0f037812 */ /* 0x010fc800078ec0ff */
[----:B------:R-:W-:-:S05]  /*491c0*/  PRMT R0, R3, 0x3340, R2 ;  /* 0x0000334003007816 */ /* 0x000fca0000000002 */
[----:B------:R0:W-:Y:S04]  /*491d0*/  STL [R1+0x12e4], R0 ;  /* 0x0012e40001007387 */ /* 0x0001e80000100800 */
[----:B------:R-:W4:Y:S04]  /*491e0*/  LDL.LU R16, [R1+0x1370] ;  /* 0x0013700001107983 */ /* 0x000f280000300800 */
[----:B------:R-:W4:Y:S01]  /*491f0*/  LDL.LU R15, [R1+0x12f4] ;  /* 0x0012f400010f7983 */ /* 0x000f220000300800 */
[----:B------:R-:W-:Y:S02]  /*49200*/  ISETP.LT.AND P1, PT, R27, UR12, !P0 ;  /* 0x0000000c1b007c0c */ /* 0x000fe4000c721270 */
[----:B---3--:R-:W-:-:S02]  /*49210*/  ISETP.LT.AND P0, PT, R29, UR64, !P0 ;  /* 0x000000401d007c0c */ /* 0x008fc4000c701270 */
[----:B------:R-:W-:Y:S02]  /*49220*/  LOP3.LUT R26, R26, 0xffffefff, RZ, 0xc0, !PT ;  /* 0xffffefff1a1a7812 */ /* 0x000fe400078ec0ff */
[----:B------:R-:W-:Y:S02]  /*49230*/  SHF.R.U32.HI R4, RZ, 0x8, R3 ;  /* 0x00000008ff047819 */ /* 0x000fe40000011603 */
[----:B------:R-:W-:Y:S01]  /*49240*/  SHF.R.U32.HI R2, RZ, 0x8, R2 ;  /* 0x00000008ff027819 */ /* 0x000fe20000011602 */
[----:B------:R-:W3:Y:S01]  /*49250*/  LDCU UR12, c[0x0][0x398] ;  /* 0x00007300ff0c77ac */ /* 0x000ee20008000800 */
[----:B------:R-:W2:Y:S01]  /*49260*/  LDCU UR64, c[0x0][0x398] ;  /* 0x00007300ff4077ac */ /* 0x000ea20008000800 */
[----:B0-----:R-:W-:Y:S02]  /*49270*/  VIADD R0, R24, 0x1d ;  /* 0x0000001d18007836 */ /* 0x001fe40000000000 */
[----:B------:R-:W-:-:S04]  /*49280*/  @P1 LOP3.LUT R26, R26, 0x1000, RZ, 0xfc, !PT ;  /* 0x000010001a1a1812 */ /* 0x000fc800078efcff */
[----:B------:R-:W-:-:S04]  /*49290*/  LOP3.LUT R26, R26, 0xfffffbff, RZ, 0xc0, !PT ;  /* 0xfffffbff1a1a7812 */ /* 0x000fc800078ec0ff */
[----:B------:R-:W-:Y:S02]  /*492a0*/  @P0 LOP3.LUT R26, R26, 0x400, RZ, 0xfc, !PT ;  /* 0x000004001a1a0812 */ /* 0x000fe400078efcff */
[----:B-1----:R-:W-:Y:S01]  /*492b0*/  ISETP.GE.AND P0, PT, R0, UR77, PT ;  /* 0x0000004d00007c0c */ /* 0x002fe2000bf06270 */
[----:B------:R-:W0:Y:S03]  /*492c0*/  LDCU UR77, c[0x0][0x39c] ;  /* 0x00007380ff4d77ac */ /* 0x000e260008000800 */
[----:B--2---:R-:W-:Y:S02]  /*492d0*/  ISETP.LT.AND P1, PT, R29, UR63, !P0 ;  /* 0x0000003f1d007c0c */ /* 0x004fe4000c721270 */
[----:B------:R-:W-:Y:S02]  /*492e0*/  ISETP.LT.AND P0, PT, R27, UR65, !P0 ;  /* 0x000000411b007c0c */ /* 0x000fe4000c701270 */
[----:B------:R-:W-:-:S02]  /*492f0*/  LOP3.LUT R26, R26, 0xfffff7ff, RZ, 0xc0, !PT ;  /* 0xfffff7ff1a1a7812 */ /* 0x000fc400078ec0ff */
[----:B------:R-:W-:Y:S02]  /*49300*/  LOP3.LUT R3, R4, 0xffff, RZ, 0xc0, !PT ;  /* 0x0000ffff04037812 */ /* 0x000fe400078ec0ff */
[----:B------:R-:W-:Y:S01]  /*49310*/  LOP3.LUT R2, R2, 0xffff, RZ, 0xc0, !PT ;  /* 0x0000ffff02027812 */ /* 0x000fe200078ec0ff */
[----:B------:R-:W1:Y:S01]  /*49320*/  LDCU UR63, c[0x0][0x398] ;  /* 0x00007300ff3f77ac */ /* 0x000e620008000800 */
[----:B------:R-:W2:Y:S02]  /*49330*/  LDCU UR65, c[0x0][0x39c] ;  /* 0x00007380ff4177ac */ /* 0x000ea40008000800 */
[----:B------:R-:W-:Y:S01]  /*49340*/  PRMT R0, R3, 0x3340, R2 ;  /* 0x0000334003007816 */ /* 0x000fe20000000002 */
[----:B------:R-:W-:Y:S01]  /*49350*/  VIADD R2, R24, 0x23 ;  /* 0x0000002318027836 */ /* 0x000fe20000000000 */
[----:B------:R-:W-:-:S04]  /*49360*/  @P1 LOP3.LUT R26, R26, 0x800, RZ, 0xfc, !PT ;  /* 0x000008001a1a1812 */ /* 0x000fc800078efcff */
[----:B------:R-:W-:Y:S01]  /*49370*/  LOP3.LUT R26, R26, 0xfffffeff, RZ, 0xc0, !PT ;  /* 0xfffffeff1a1a7812 */ /* 0x000fe200078ec0ff */
[----:B------:R1:W-:Y:S03]  /*49380*/  STL [R1+0x158], R0 ;  /* 0x0001580001007387 */ /* 0x0003e60000100800 */
[----:B------:R-:W-:Y:S02]  /*49390*/  @P0 LOP3.LUT R26, R26, 0x100, RZ, 0xfc, !PT ;  /* 0x000001001a1a0812 */ /* 0x000fe400078efcff */
[----:B0-----:R-:W-:Y:S01]  /*493a0*/  ISETP.GE.AND P0, PT, R2, UR77, PT ;  /* 0x0000004d02007c0c */ /* 0x001fe2000bf06270 */
[----:B------:R-:W0:Y:S03]  /*493b0*/  LDCU UR77, c[0x0][0x398] ;  /* 0x00007300ff4d77ac */ /* 0x000e260008000800 */
[----:B---3--:R-:W-:-:S02]  /*493c0*/  ISETP.LT.AND P1, PT, R27, UR12, !P0 ;  /* 0x0000000c1b007c0c */ /* 0x008fc4000c721270 */
[----:B------:R-:W-:Y:S02]  /*493d0*/  ISETP.LT.AND P0, PT, R29, UR64, !P0 ;  /* 0x000000401d007c0c */ /* 0x000fe4000c701270 */
[----:B------:R-:W-:Y:S01]  /*493e0*/  LOP3.LUT R26, R26, 0xfffffdff, RZ, 0xc0, !PT ;  /* 0xfffffdff1a1a7812 */ /* 0x000fe200078ec0ff */
[----:B-1----:R-:W-:Y:S01]  /*493f0*/  VIADD R0, R24, 0x1e ;  /* 0x0000001e18007836 */ /* 0x002fe20000000000 */
[----:B------:R-:W1:Y:S01]  /*49400*/  LDCU UR12, c[0x0][0x398] ;  /* 0x00007300ff0c77ac */ /* 0x000e620008000800 */
[----:B------:R-:W3:Y:S01]  /*49410*/  LDCU UR64, c[0x0][0x39c] ;  /* 0x00007380ff4077ac */ /* 0x000ee20008000800 */
        /* <DEDUP_REMOVED lines=12> */
[----:B------:R-:W-:Y:S02]  /*494e0*/  ISETP.LT.AND P0, PT, R27, UR74, !P0 ;  /* 0x0000004a1b007c0c */ /* 0x000fe4000c701270 */
[----:B------:R-:W-:Y:S02]  /*494f0*/  LOP3.LUT R26, R26, 0xffffffbf, RZ, 0xc0, !PT ;  /* 0xffffffbf1a1a7812 */ /* 0x000fe400078ec0ff */
[----:B------:R-:W-:Y:S01]  /*49500*/  SHF.R.U32.HI R12, RZ, 0x8, R4 ;  /* 0x00000008ff0c7819 */ /* 0x000fe20000011604 */
[----:B------:R-:W0:Y:S01]  /*49510*/  LDCU UR76, c[0x0][0x398] ;  /* 0x00007300ff4c77ac */ /* 0x000e220008000800 */
[----:B------:R1:W-:Y:S01]  /*49520*/  STL [R1+0x12dc], R0 ;  /* 0x0012dc0001007387 */ /* 0x0003e20000100800 */
[----:B------:R-:W-:Y:S01]  /*49530*/  PRMT R4, R4, 0x3340, R2 ;  /* 0x0000334004047816 */ /* 0x000fe20000000002 */
[----:B------:R-:W0:Y:S01]  /*49540*/  LDCU UR74, c[0x0][0x398] ;  /* 0x00007300ff4a77ac */ /* 0x000e220008000800 */
[----:B------:R-:W0:Y:S01]  /*49550*/  LDCU UR63, c[0x0][0x39c] ;  /* 0x00007380ff3f77ac */ /* 0x000e220008000800 */
[----:B-1----:R-:W-:-:S02]  /*49560*/  SHF.R.U32.HI R0, RZ, 0x8, R3 ;  /* 0x00000008ff007819 */ /* 0x002fc40000011603 */
        /* <DEDUP_REMOVED lines=9> */
[----:B------:R-:W1:Y:S03]  /*49600*/  LDCU UR8, c[0x0][0x39c] ;  /* 0x00007380ff0877ac */ /* 0x000e660008000800 */
[----:B------:R-:W-:Y:S01]  /*49610*/  ISETP.LT.AND P1, PT, R27, UR75, !P0 ;  /* 0x0000004b1b007c0c */ /* 0x000fe2000c721270 */
[----:B------:R2:W-:Y:S01]  /*49620*/  STL [R1+0x12d8], R4 ;  /* 0x0012d80401007387 */ /* 0x0005e20000100800 */
[----:B0-----:R-:W-:Y:S02]  /*49630*/  ISETP.LT.AND P0, PT, R29, UR77, !P0 ;  /* 0x0000004d1d007c0c */ /* 0x001fe4000c701270 */
[----:B------:R-:W-:Y:S02]  /*49640*/  LOP3.LUT R3, R3, 0xffff, RZ, 0xc0, !PT ;  /* 0x0000ffff03037812 */ /* 0x000fe400078ec0ff */
[----:B------:R-:W-:Y:S01]  /*49650*/  LOP3.LUT R26, R26, 0xffffffef, RZ, 0xc0, !PT ;  /* 0xffffffef1a1a7812 */ /* 0x000fe200078ec0ff */
[----:B------:R0:W-:Y:S01]  /*49660*/  STL [R1+0x154], R2 ;  /* 0x0001540201007387 */ /* 0x0001e20000100800 */
[----:B------:R-:W-:Y:S01]  /*49670*/  VIADD R0, R24, 0x1f ;  /* 0x0000001f18007836 */ /* 0x000fe20000000000 */
[----:B------:R-:W3:Y:S01]  /*49680*/  LDCU UR75, c[0x0][0x398] ;  /* 0x00007300ff4b77ac */ /* 0x000ee20008000800 */
[----:B------:R-:W3:Y:S01]  /*49690*/  LDCU UR77, c[0x0][0x398] ;  /* 0x00007300ff4d77ac */ /* 0x000ee20008000800 */
[----:B--2---:R-:W-:-:S02]  /*496a0*/  LOP3.LUT R4, R12, 0xffff, RZ, 0xc0, !PT ;  /* 0x0000ffff0c047812 */ /* 0x004fc400078ec0ff */
[----:B------:R-:W-:Y:S02]  /*496b0*/  @P1 LOP3.LUT R26, R26, 0x10, RZ, 0xfc, !PT ;  /* 0x000000101a1a1812 */ /* 0x000fe400078efcff */
[----:B0-----:R-:W-:Y:S02]  /*496c0*/  PRMT R2, R4, 0x3340, R3 ;  /* 0x0000334004027816 */ /* 0x001fe40000000003 */
[----:B------:R-:W-:-:S03]  /*496d0*/  LOP3.LUT R26, R26, 0xfffffffb, RZ, 0xc0, !PT ;  /* 0xfffffffb1a1a7812 */ /* 0x000fc600078ec0ff */
[----:B------:R0:W-:Y:S01]  /*496e0*/  STL [R1+0x14c], R2 ;  /* 0x00014c0201007387 */ /* 0x0001e20000100800 */
[----:B------:R-:W-:Y:S02]  /*496f0*/  @P0 LOP3.LUT R26, R26, 0x4, RZ, 0xfc, !PT ;  /* 0x000000041a1a0812 */ /* 0x000fe400078efcff */
[----:B-1----:R-:W-:Y:S01]  /*49700*/  ISETP.GE.AND P0, PT, R0, UR8, PT ;  /* 0x0000000800007c0c */ /* 0x002fe2000bf06270 */
        /* <DEDUP_REMOVED lines=15> */
[----:B------:R-:W2:Y:S01]  /*49800*/  LDCU UR76, c[0x0][0x398] ;  /* 0x00007300ff4c77ac */ /* 0x000ea20008000800 */
[----:B------:R-:W2:Y:S01]  /*49810*/  LDCU UR12, c[0x0][0x39c] ;  /* 0x00007380ff0c77ac */ /* 0x000ea20008000800 */
[----:B0-----:R-:W-:Y:S02]  /*49820*/  VIADD R0, R24, 0x21 ;  /* 0x0000002118007836 */ /* 0x001fe40000000000 */
[----:B------:R-:W-:-:S04]  /*49830*/  @P1 LOP3.LUT R26, R26, 0x8, RZ, 0xfc, !PT ;  /* 0x000000081a1a1812 */ /* 0x000fc800078efcff */
[----:B------:R-:W-:-:S04]  /*49840*/  LOP3.LUT R26, R26, 0xfffffffe, RZ, 0xc0, !PT ;  /* 0xfffffffe1a1a7812 */ /* 0x000fc800078ec0ff */
[----:B------:R-:W-:Y:S02]  /*49850*/  @P0 LOP3.LUT R26, R26, 0x1, RZ, 0xfc, !PT ;  /* 0x000000011a1a0812 */ /* 0x000fe400078efcff */
[----:B-1----:R-:W-:Y:S01]  /*49860*/  ISETP.GE.AND P0, PT, R0, UR8, PT ;  /* 0x0000000800007c0c */ /* 0x002fe2000bf06270 */
[----:B------:R-:W0:Y:S03]  /*49870*/  LDCU UR8, c[0x0][0x39c] ;  /* 0x00007380ff0877ac */ /* 0x000e260008000800 */
[----:B------:R-:W-:Y:S02]  /*49880*/  ISETP.LT.AND P1, PT, R27, UR74, !P0 ;  /* 0x0000004a1b007c0c */ /* 0x000fe4000c721270 */
[----:B------:R-:W-:Y:S02]  /*49890*/  LOP3.LUT R3, R4, 0xffff, RZ, 0xc0, !PT ;  /* 0x0000ffff04037812 */ /* 0x000fe400078ec0ff */
[----:B------:R-:W-:-:S02]  /*498a0*/  LOP3.LUT R2, R2, 0xffff, RZ, 0xc0, !PT ;  /* 0x0000ffff02027812 */ /* 0x000fc400078ec0ff */
[----:B---3--:R-:W-:Y:S02]  /*498b0*/  ISETP.LT.AND P0, PT, R29, UR75, !P0 ;  /* 0x0000004b1d007c0c */ /* 0x008fe4000c701270 */
[----:B------:R-:W-:Y:S01]  /*498c0*/  LOP3.LUT R26, R26, 0xfffffffd, RZ, 0xc0, !PT ;  /* 0xfffffffd1a1a7812 */ /* 0x000fe200078ec0ff */
[----:B------:R-:W1:Y:S01]  /*498d0*/  LDCU UR75, c[0x0][0x398] ;  /* 0x00007300ff4b77ac */ /* 0x000e620008000800 */
[----:B------:R-:W-:Y:S01]  /*498e0*/  PRMT R0, R3, 0x3340, R2 ;  /* 0x0000334003007816 */ /* 0x000fe20000000002 */
[----:B------:R-:W3:Y:S04]  /*498f0*/  LDCU UR74, c[0x0][0x398] ;  /* 0x00007300ff4a77ac */ /* 0x000ee80008000800 */
[----:B------:R0:W-:Y:S01]  /*49900*/  STL [R1+0x148], R0 ;  /* 0x0001480001007387 */ /* 0x0001e20000100800 */
[----:B------:R-:W-:Y:S01]  /*49910*/  @P1 LOP3.LUT R26, R26, 0x2, RZ, 0xfc, !PT ;  /* 0x000000021a1a1812 */ /* 0x000fe200078efcff */
[----:B0-----:R-:W-:-:S04]  /*49920*/  VIADD R0, R24, 0x20 ;  /* 0x0000002018007836 */ /* 0x001fc80000000000 */
[----:B------:R-:W-:Y:S01]  /*49930*/  STL [R1+0x1638], R26 ;  /* 0x0016381a01007387 */ /* 0x000fe20000100800 */
[----:B--2---:R-:W-:-:S04]  /*49940*/  LOP3.LUT R21, R21, 0x7fffffff, RZ, 0xc0, !PT ;  /* 0x7fffffff15157812 */ /* 0x004fc800078ec0ff */
[----:B------:R-:W-:Y:S02]  /*49950*/  @P0 LOP3.LUT R21, R21, 0x80000000, RZ, 0xfc, !PT ;  /* 0x8000000015150812 */ /* 0x000fe400078efcff */
[----:B------:R-:W-:Y:S01]  /*49960*/  ISETP.GE.AND P0, PT, R0, UR8, PT ;  /* 0x0000000800007c0c */ /* 0x000fe2000bf06270 */
[----:B------:R-:W0:Y:S01]  /*49970*/  LDCU UR8, c[0x0][0x39c] ;  /* 0x00007380ff0877ac */ /* 0x000e220008000800 */
[----:B----4-:R-:W-:Y:S02]  /*49980*/  LOP3.LUT R3, R16, 0xffff, RZ, 0xc0, !PT ;  /* 0x0000ffff10037812 */ /* 0x010fe400078ec0ff */
[----:B------:R-:W-:Y:S01]  /*49990*/  LOP3.LUT R0, R15, 0xffff, RZ, 0xc0, !PT ;  /* 0x0000ffff0f007812 */ /* 0x000fe200078ec0ff */
[----:B------:R-:W2:Y:S04]  /*499a0*/  LDL.LU R16, [R1+0x1408] ;  /* 0x0014080001107983 */ /* 0x000ea80000300800 */
[----:B------:R-:W4:Y:S01]  /*499b0*/  LDL.LU R15, [R1+0x135c] ;  /* 0x00135c00010f7983 */ /* 0x000f220000300800 */
[----:B------:R-:W-:-:S02]  /*499c0*/  ISETP.LT.AND P1, PT, R29, UR76, !P0 ;  /* 0x0000004c1d007c0c */ /* 0x000fc4000c721270 */
[----:B------:R-:W-:Y:S02]  /*499d0*/  ISETP.LT.AND P0, PT, R27, UR77, !P0 ;  /* 0x0000004d1b007c0c */ /* 0x000fe4000c701270 */
[----:B------:R-:W-:Y:S01]  /*499e0*/  LOP3.LUT R21, R21, 0xbfffffff, RZ, 0xc0, !PT ;  /* 0xbfffffff15157812 */ /* 0x000fe200078ec0ff */
[----:B------:R-:W-:Y:S01]  /*499f0*/  VIADD R2, R24, 0x59 ;  /* 0x0000005918027836 */ /* 0x000fe20000000000 */
[----:B------:R-:W-:Y:S02]  /*49a00*/  LOP3.LUT R4, R18, 0xffff, RZ, 0xc0, !PT ;  /* 0x0000ffff12047812 */ /* 0x000fe400078ec0ff */
[----:B------:R-:W-:Y:S01]  /*49a10*/  LOP3.LUT R12, R19, 0xffff, RZ, 0xc0, !PT ;  /* 0x0000ffff130c7812 */ /* 0x000fe200078ec0ff */
[----:B------:R-:W1:Y:S01]  /*49a20*/  LDCU UR76, c[0x0][0x398] ;  /* 0x00007300ff4c77ac */ /* 0x000e620008000800 */
[----:B------:R-:W1:Y:S03]  /*49a30*/  LDCU UR77, c[0x0][0x398] ;  /* 0x00007300ff4d77ac */ /* 0x000e660008000800 */
[----:B------:R-:W-:-:S04]  /*49a40*/  @P1 LOP3.LUT R21, R21, 0x40000000, RZ, 0xfc, !PT ;  /* 0x4000000015151812 */ /* 0x000fc800078efcff */
[----:B------:R-:W-:-:S04]  /*49a50*/  LOP3.LUT R21, R21, 0xdfffffff, RZ, 0xc0, !PT ;  /* 0xdfffffff15157812 */ /* 0x000fc800078ec0ff */
[----:B------:R-:W-:Y:S02]  /*49a60*/  @P0 LOP3.LUT R21, R21, 0x20000000, RZ, 0xfc, !PT ;  /* 0x2000000015150812 */ /* 0x000fe400078efcff */
[----:B0-----:R-:W-:Y:S02]  /*49a70*/  ISETP.GE.AND P0, PT, R2, UR8, PT ;  /* 0x0000000802007c0c */ /* 0x001fe4000bf06270 */
[----:B------:R-:W-:Y:S02]  /*49a80*/  SHF.R.U32.HI R2, RZ, 0x8, R4 ;  /* 0x00000008ff027819 */ /* 0x000fe40000011604 */
[----:B------:R-:W-:Y:S02]  /*49a90*/  PRMT R5, R12, 0x3340, R3 ;  /* 0x000033400c057816 */ /* 0x000fe40000000003 */
[----:B------:R-:W-:Y:S02]  /*49aa0*/  LOP3.LUT R21, R21, 0xefffffff, RZ, 0xc0, !PT ;  /* 0xefffffff15157812 */ /* 0x000fe400078ec0ff */
[----:B-1----:R-:W-:-:S02]  /*49ab0*/  ISETP.LT.AND P1, PT, R29, UR75, !P0 ;  /* 0x0000004b1d007c0c */ /* 0x002fc4000c721270 */
[--C-:B------:R-:W-:Y:S02]  /*49ac0*/  PRMT R4, R4, 0x3340, R0.reuse ;  /* 0x0000334004047816 */ /* 0x100fe40000000000 */
[----:B---3--:R-:W-:Y:S02]  /*49ad0*/  ISETP.LT.AND P0, PT, R27, UR74, !P0 ;  /* 0x0000004a1b007c0c */ /* 0x008fe4000c701270 */
[----:B------:R-:W-:Y:S02]  /*49ae0*/  SHF.R.U32.HI R0, RZ, 0x8, R0 ;  /* 0x00000008ff007819 */ /* 0x000fe40000011600 */
[----:B------:R-:W-:Y:S02]  /*49af0*/  LOP3.LUT R2, R2, 0xffff, RZ, 0xc0, !PT ;  /* 0x0000ffff02027812 */ /* 0x000fe400078ec0ff */
[----:B------:R-:W-:Y:S01]  /*49b00*/  SHF.R.U32.HI R3, RZ, 0x8, R3 ;  /* 0x00000008ff037819 */ /* 0x000fe20000011603 */
[----:B------:R-:W-:Y:S01]  /*49b10*/  STL [R1+0x12d0], R4 ;  /* 0x0012d00401007387 */ /* 0x000fe20000100800 */
[----:B------:R-:W-:-:S03]  /*49b20*/  LOP3.LUT R0, R0, 0xffff, RZ, 0xc0, !PT ;  /* 0x0000ffff00007812 */ /* 0x000fc600078ec0ff */
[----:B------:R0:W-:Y:S01]  /*49b30*/  STL [R1+0x12f4], R5 ;  /* 0x0012f40501007387 */ /* 0x0001e20000100800 */
[----:B------:R-:W1:Y:S01]  /*49b40*/  LDCU UR74, c[0x0][0x398] ;  /* 0x00007300ff4a77ac */ /* 0x000e620008000800 */
[----:B------:R-:W3:Y:S01]  /*49b50*/  LDCU UR8, c[0x0][0x398] ;  /* 0x00007300ff0877ac */ /* 0x000ee20008000800 */
[----:B------:R-:W1:Y:S01]  /*49b60*/  LDCU UR75, c[0x0][0x398] ;  /* 0x00007300ff4b77ac */ /* 0x000e620008000800 */
[----:B------:R-:W-:-:S04]  /*49b70*/  @P1 LOP3.LUT R21, R21, 0x10000000, RZ, 0xfc, !PT ;  /* 0x1000000015151812 */ /* 0x000fc800078efcff */
[----:B------:R-:W-:Y:S02]  /*49b80*/  LOP3.LUT R21, R21, 0xf7ffffff, RZ, 0xc0, !PT ;  /* 0xf7ffffff15157812 */ /* 0x000fe400078ec0ff */
[----:B0-----:R-:W-:Y:S01]  /*49b90*/  PRMT R5, R2, 0x3340, R0 ;  /* 0x0000334002057816 */ /* 0x001fe20000000000 */
[----:B------:R-:W-:Y:S01]  /*49ba0*/  VIADD R0, R24, 0x5a ;  /* 0x0000005a18007836 */ /* 0x000fe20000000000 */
[----:B------:R-:W-:-:S04]  /*49bb0*/  @P0 LOP3.LUT R21, R21, 0x8000000, RZ, 0xfc, !PT ;  /* 0x0800000015150812 */ /* 0x000fc800078efcff */
[----:B------:R-:W-:Y:S02]  /*49bc0*/  ISETP.GE.AND P0, PT, R0, UR6, PT ;  /* 0x0000000600007c0c */ /* 0x000fe4000bf06270 */
[----:B------:R-:W-:Y:S02]  /*49bd0*/  SHF.R.U32.HI R4, RZ, 0x8, R12 ;  /* 0x00000008ff047819 */ /* 0x000fe4000001160c */
[----:B------:R-:W-:Y:S02]  /*49be0*/  LOP3.LUT R3, R3, 0xffff, RZ, 0xc0, !PT ;  /* 0x0000ffff03037812 */ /* 0x000fe400078ec0ff */
[----:B------:R-:W-:Y:S02]  /*49bf0*/  LOP3.LUT R21, R21, 0xfbffffff, RZ, 0xc0, !PT ;  /* 0xfbffffff15157812 */ /* 0x000fe400078ec0ff */
[----:B------:R-:W-:Y:S02]  /*49c00*/  ISETP.LT.AND P1, PT, R29, UR76, !P0 ;  /* 0x0000004c1d007c0c */ /* 0x000fe4000c721270 */
[----:B------:R-:W-:-:S02]  /*49c10*/  ISETP.LT.AND P0, PT, R27, UR77, !P0 ;  /* 0x0000004d1b007c0c */ /* 0x000fc4000c701270 */
[----:B------:R-:W-:Y:S01]  /*49c20*/  LOP3.LUT R4, R4, 0xffff, RZ, 0xc0, !PT ;  /* 0x0000ffff04047812 */ /* 0x000fe200078ec0ff */
[----:B------:R-:W-:Y:S01]  /*49c30*/  STL [R1+0x144], R5 ;  /* 0x0001440501007387 */ /* 0x000fe20000100800 */
[----:B------:R-:W-:Y:S01]  /*49c40*/  VIADD R0, R24, 0x5b ;  /* 0x0000005b18007836 */ /* 0x000fe20000000000 */
[----:B------:R-:W0:Y:S01]  /*49c50*/  LDCU UR6, c[0x0][0x398] ;  /* 0x00007300ff0677ac */ /* 0x000e220008000800 */
[----:B------:R-:W-:Y:S01]  /*49c60*/  PRMT R2, R4, 0x3340, R3 ;  /* 0x0000334004027816 */ /* 0x000fe20000000003 */
[----:B------:R-:W0:Y:S01]  /*49c70*/  LDCU UR77, c[0x0][0x39c] ;  /* 0x00007380ff4d77ac */ /* 0x000e220008000800 */
[----:B------:R-:W0:Y:S03]  /*49c80*/  LDCU UR76, c[0x0][0x39c] ;  /* 0x00007380ff4c77ac */ /* 0x000e260008000800 */
[----:B------:R-:W-:Y:S01]  /*49c90*/  @P1 LOP3.LUT R21, R21, 0x4000000, RZ, 0xfc, !PT ;  /* 0x0400000015151812 */ /* 0x000fe200078efcff */
        /* <DEDUP_REMOVED lines=13> */
[----:B-1----:R-:W-:Y:S02]  /*49d70*/  ISETP.LT.AND P1, PT, R29, UR74, !P0 ;  /* 0x0000004a1d007c0c */ /* 0x002fe4000c721270 */
[----:B---3--:R-:W-:-:S02]  /*49d80*/  ISETP.LT.AND P0, PT, R27, UR8, !P0 ;  /* 0x000000081b007c0c */ /* 0x008fc4000c701270 */
[----:B------:R-:W-:Y:S02]  /*49d90*/  LOP3.LUT R21, R21, 0xfeffffff, RZ, 0xc0, !PT ;  /* 0xfeffffff15157812 */ /* 0x000fe400078ec0ff */
[----:B------:R-:W-:Y:S02]  /*49da0*/  SHF.R.U32.HI R4, RZ, 0x8, R3 ;  /* 0x00000008ff047819 */ /* 0x000fe40000011603 */
[----:B------:R-:W-:Y:S01]  /*49db0*/  SHF.R.U32.HI R2, RZ, 0x8, R2 ;  /* 0x00000008ff027819 */ /* 0x000fe20000011602 */
[----:B------:R-:W1:Y:S01]  /*49dc0*/  LDCU UR8, c[0x0][0x398] ;  /* 0x00007300ff0877ac */ /* 0x000e620008000800 */
[----:B------:R-:W3:Y:S01]  /*49dd0*/  LDCU UR74, c[0x0][0x398] ;  /* 0x00007300ff4a77ac */ /* 0x000ee20008000800 */
        /* <DEDUP_REMOVED lines=9> */
[----:B0-----:R-:W-:Y:S02]  /*49e70*/  ISETP.LT.AND P0, PT, R27, UR6, !P0 ;  /* 0x000000061b007c0c */ /* 0x001fe4000c701270 */
[----:B------:R-:W-:Y:S01]  /*49e80*/  PRMT R0, R3, 0x3340, R2 ;  /* 0x0000334003007816 */ /* 0x000fe20000000002 */
[----:B------:R-:W0:Y:S01]  /*49e90*/  LDCU UR9, c[0x0][0x398] ;  /* 0x00007300ff0977ac */ /* 0x000e220008000800 */
[----:B------:R-:W2:Y:S01]  /*49ea0*/  LDCU UR75, c[0x0][0x398] ;  /* 0x00007300ff4b77ac */ /* 0x000ea20008000800 */
[----:B------:R-:W0:Y:S02]  /*49eb0*/  LDCU UR6, c[0x0][0x39c] ;  /* 0x00007380ff0677ac */ /* 0x000e240008000800 */
[----:B------:R1:W-:Y:S04]  /*49ec0*/  STL [R1+0x1224], R0 ;  /* 0x0012240001007387 */ /* 0x0003e80000100800 */
[----:B------:R-:W-:-:S04]  /*49ed0*/  @P1 LOP3.LUT R21, R21, 0x400000, RZ, 0xfc, !PT ;  /* 0x0040000015151812 */ /* 0x000fc800078efcff */
[----:B------:R-:W-:Y:S01]  /*49ee0*/  LOP3.LUT R21, R21, 0xffdfffff, RZ, 0xc0, !PT ;  /* 0xffdfffff15157812 */ /* 0x000fe200078ec0ff */
[----:B-1----:R-:W-:-:S03]  /*49ef0*/  VIADD R0, R24, 0x5d ;  /* 0x0000005d18007836 */ /* 0x002fc60000000000 */
[----:B------:R-:W-:Y:S02]  /*49f00*/  @P0 LOP3.LUT R21, R21, 0x200000, RZ, 0xfc, !PT ;  /* 0x0020000015150812 */ /* 0x000fe400078efcff */
[----:B------:R-:W-:Y:S02]  /*49f10*/  ISETP.GE.AND P0, PT, R0, UR27, PT ;  /* 0x0000001b00007c0c */ /* 0x000fe4000bf06270 */
[----:B----4-:R-:W-:Y:S02]  /*49f20*/  LOP3.LUT R3, R16, 0xffff, RZ, 0xc0, !PT ;  /* 0x0000ffff10037812 */ /* 0x010fe400078ec0ff */
[----:B------:R-:W-:Y:S01]  /*49f30*/  LOP3.LUT R0, R15, 0xffff, RZ, 0xc0, !PT ;  /* 0x0000ffff0f007812 */ /* 0x000fe200078ec0ff */
[----:B------:R-:W4:Y:S04]  /*49f40*/  LDL.LU R16, [R1+0x13ec] ;  /* 0x0013ec0001107983 */ /* 0x000f280000300800 */
[----:B------:R-:W2:Y:S01]  /*49f50*/  LDL.LU R15, [R1+0x1348] ;  /* 0x00134800010f7983 */ /* 0x000ea20000300800 */
[----:B------:R-:W-:-:S02]  /*49f60*/  ISETP.LT.AND P1, PT, R29, UR10, !P0 ;  /* 0x0000000a1d007c0c */ /* 0x000fc4000c721270 */
[----:B------:R-:W-:Y:S02]  /*49f70*/  ISETP.LT.AND P0, PT, R27, UR8, !P0 ;  /* 0x000000081b007c0c */ /* 0x000fe4000c701270 */
[----:B------:R-:W-:Y:S01]  /*49f80*/  LOP3.LUT R21, R21, 0xffefffff, RZ, 0xc0, !PT ;  /* 0xffefffff15157812 */ /* 0x000fe200078ec0ff */
[----:B------:R-:W-:Y:S01]  /*49f90*/  VIADD R2, R24, 0x5e ;  /* 0x0000005e18027836 */ /* 0x000fe20000000000 */
[----:B------:R-:W-:Y:S02]  /*49fa0*/  LOP3.LUT R12, R19, 0xffff, RZ, 0xc0, !PT ;  /* 0x0000ffff130c7812 */ /* 0x000fe400078ec0ff */
[----:B------:R-:W-:Y:S01]  /*49fb0*/  LOP3.LUT R4, R18, 0xffff, RZ, 0xc0, !PT ;  /* 0x0000ffff12047812 */ /* 0x000fe200078ec0ff */
[----:B------:R-:W1:Y:S01]  /*49fc0*/  LDCU UR27, c[0x0][0x398] ;  /* 0x00007300ff1b77ac */ /* 0x000e620008000800 */
[----:B------:R-:W0:Y:S01]  /*49fd0*/  LDCU UR10, c[0x0][0x398] ;  /* 0x00007300ff0a77ac */ /* 0x000e220008000800 */
[----:B------:R-:W0:Y:S02]  /*49fe0*/  LDCU UR8, c[0x0][0x39c] ;  /* 0x00007380ff0877ac */ /* 0x000e240008000800 */
[----:B------:R-:W-:-:S04]  /*49ff0*/  @P1 LOP3.LUT R21, R21, 0x100000, RZ, 0xfc, !PT ;  /* 0x0010000015151812 */ /* 0x000fc800078efcff */
[----:B------:R-:W-:Y:S02]  /*4a000*/  LOP3.LUT R21, R21, 0xfff7ffff, RZ, 0xc0, !PT ;  /* 0xfff7ffff15157812 */ /* 0x000fe400078ec0ff */
[----:B------:R-:W-:Y:S02]  /*4a010*/  PRMT R5, R12, 0x3340, R3 ;  /* 0x000033400c057816 */ /* 0x000fe40000000003 */
[----:B------:R-:W-:Y:S02]  /*4a020*/  SHF.R.U32.HI R13, RZ, 0x8, R4 ;  /* 0x00000008ff0d7819 */ /* 0x000fe40000011604 */
[----:B------:R-:W-:Y:S02]  /*4a030*/  @P0 LOP3.LUT R21, R21, 0x80000, RZ, 0xfc, !PT ;  /* 0x0008000015150812 */ /* 0x000fe400078efcff */
[----:B------:R-:W-:Y:S02]  /*4a040*/  ISETP.GE.AND P0, PT, R2, UR11, PT ;  /* 0x0000000b02007c0c */ /* 0x000fe4000bf06270 */
[----:B------:R-:W-:-:S02]  /*4a050*/  SHF.R.U32.HI R2, RZ, 0x8, R12 ;  /* 0x00000008ff027819 */ /* 0x000fc4000001160c */
[--C-:B------:R-:W-:Y:S02]  /*4a060*/  PRMT R4, R4, 0x3340, R0.reuse ;  /* 0x0000334004047816 */ /* 0x100fe40000000000 */
[----:B------:R-:W-:Y:S02]  /*4a070*/  SHF.R.U32.HI R12, RZ, 0x8, R3 ;  /* 0x00000008ff0c7819 */ /* 0x000fe40000011603 */
[----:B------:R-:W-:Y:S01]  /*4a080*/  SHF.R.U32.HI R3, RZ, 0x8, R0 ;  /* 0x00000008ff037819 */ /* 0x000fe20000011600 */
[----:B------:R-:W-:Y:S01]  /*4a090*/  STL [R1+0x12e0], R5 ;  /* 0x0012e00501007387 */ /* 0x000fe20000100800 */
[----:B------:R-:W-:-:S03]  /*4a0a0*/  LOP3.LUT R2, R2, 0xffff, RZ, 0xc0, !PT ;  /* 0x0000ffff02027812 */ /* 0x000fc600078ec0ff */
[----:B------:R0:W-:Y:S01]  /*4a0b0*/  STL [R1+0x12cc], R4 ;  /* 0x0012cc0401007387 */ /* 0x0001e20000100800 */
[----:B------:R-:W-:Y:S02]  /*4a0c0*/  LOP3.LUT R0, R12, 0xffff, RZ, 0xc0, !PT ;  /* 0x0000ffff0c007812 */ /* 0x000fe400078ec0ff */
[----:B------:R-:W-:Y:S02]  /*4a0d0*/  LOP3.LUT R3, R3, 0xffff, RZ, 0xc0, !PT ;  /* 0x0000ffff03037812 */ /* 0x000fe400078ec0ff */
[----:B------:R-:W-:Y:S01]  /*4a0e0*/  LOP3.LUT R21, R21, 0xfffbffff, RZ, 0xc0, !PT ;  /* 0xfffbffff15157812 */ /* 0x000fe200078ec0ff */
[----:B------:R-:W1:Y:S01]  /*4a0f0*/  LDCU UR11, c[0x0][0x398] ;  /* 0x00007300ff0b77ac */ /* 0x000e620008000800 */
[----:B0-----:R-:W-:Y:S02]  /*4a100*/  LOP3.LUT R4, R13, 0xffff, RZ, 0xc0, !PT ;  /* 0x0000ffff0d047812 */ /* 0x001fe400078ec0ff */
[----:B------:R-:W-:Y:S02]  /*4a110*/  PRMT R5, R2, 0x3340, R0 ;  /* 0x0000334002057816 */ /* 0x000fe40000000000 */
[----:B------:R-:W-:-:S03]  /*4a120*/  PRMT R2, R4, 0x3340, R3 ;  /* 0x0000334004027816 */ /* 0x000fc60000000003 */
[----:B------:R-:W-:Y:S04]  /*4a130*/  STL [R1+0x1220], R5 ;  /* 0x0012200501007387 */ /* 0x000fe80000100800 */
[----:B------:R2:W-:Y:S01]  /*4a140*/  STL [R1+0x121c], R2 ;  /* 0x00121c0201007387 */ /* 0x0005e20000100800 */
[----:B---3--:R-:W-:Y:S02]  /*4a150*/  ISETP.LT.AND P1, PT, R29, UR74, !P0 ;  /* 0x0000004a1d007c0c */ /* 0x008fe4000c721270 */
[----:B------:R-:W-:Y:S01]  /*4a160*/  ISETP.LT.AND P0, PT, R27, UR9, !P0 ;  /* 0x000000091b007c0c */ /* 0x000fe2000c701270 */
[----:B------:R-:W-:Y:S01]  /*4a170*/  VIADD R0, R24, 0x5f ;  /* 0x0000005f18007836 */ /* 0x000fe20000000000 */
[----:B------:R-:W0:Y:S01]  /*4a180*/  LDCU UR74, c[0x0][0x398] ;  /* 0x00007300ff4a77ac */ /* 0x000e220008000800 */
[----:B------:R-:W3:Y:S08]  /*4a190*/  LDCU UR9, c[0x0][0x39c] ;  /* 0x00007380ff0977ac */ /* 0x000ef00008000800 */
[----:B------:R-:W-:-:S04]  /*4a1a0*/  @P1 LOP3.LUT R21, R21, 0x40000, RZ, 0xfc, !PT ;  /* 0x0004000015151812 */ /* 0x000fc800078efcff */
[----:B------:R-:W-:-:S04]  /*4a1b0*/  LOP3.LUT R21, R21, 0xfffdffff, RZ, 0xc0, !PT ;  /* 0xfffdffff15157812 */ /* 0x000fc800078ec0ff */
[----:B------:R-:W-:Y:S02]  /*4a1c0*/  @P0 LOP3.LUT R21, R21, 0x20000, RZ, 0xfc, !PT ;  /* 0x0002000015150812 */ /* 0x000fe400078efcff */
[----:B------:R-:W-:Y:S02]  /*4a1d0*/  ISETP.GE.AND P0, PT, R0, UR29, PT ;  /* 0x0000001d00007c0c */ /* 0x000fe4000bf06270 */
[----:B----4-:R-:W-:Y:S02]  /*4a1e0*/  LOP3.LUT R3, R16, 0xffff, RZ, 0xc0, !PT ;  /* 0x0000ffff10037812 */ /* 0x010fe400078ec0ff */
[----:B--2---:R-:W-:Y:S01]  /*4a1f0*/  LOP3.LUT R2, R15, 0xffff, RZ, 0xc0, !PT ;  /* 0x0000ffff0f027812 */ /* 0x004fe200078ec0ff */
[----:B------:R-:W2:Y:S04]  /*4a200*/  LDL.LU R16, [R1+0x13c0] ;  /* 0x0013c00001107983 */ /* 0x000ea80000300800 */
[----:B------:R-:W4:Y:S01]  /*4a210*/  LDL.LU R15, [R1+0x13b8] ;  /* 0x0013b800010f7983 */ /* 0x000f220000300800 */
[----:B-1----:R-:W-:-:S02]  /*4a220*/  ISETP.LT.AND P1, PT, R29, UR27, !P0 ;  /* 0x0000001b1d007c0c */ /* 0x002fc4000c721270 */
[----:B------:R-:W-:Y:S02]  /*4a230*/  ISETP.LT.AND P0, PT, R27, UR10, !P0 ;  /* 0x0000000a1b007c0c */ /* 0x000fe4000c701270 */
[----:B------:R-:W-:Y:S01]  /*4a240*/  LOP3.LUT R21, R21, 0xfffeffff, RZ, 0xc0, !PT ;  /* 0xfffeffff15157812 */ /* 0x000fe200078ec0ff */
[----:B------:R-:W-:Y:S01]  /*4a250*/  VIADD R0, R24, 0x60 ;  /* 0x0000006018007836 */ /* 0x000fe20000000000 */
[----:B------:R-:W1:Y:S01]  /*4a260*/  LDCU UR29, c[0x0][0x398] ;  /* 0x00007300ff1d77ac */ /* 0x000e620008000800 */
[----:B------:R-:W0:Y:S01]  /*4a270*/  LDCU UR27, c[0x0][0x398] ;  /* 0x00007300ff1b77ac */ /* 0x000e220008000800 */
[----:B------:R-:W-:Y:S01]  /*4a280*/  SHF.R.U32.HI R4, RZ, 0x8, R3 ;  /* 0x00000008ff047819 */ /* 0x000fe20000011603 */
[----:B------:R-:W0:Y:S04]  /*4a290*/  LDCU UR10, c[0x0][0x39c] ;  /* 0x00007380ff0a77ac */ /* 0x000e280008000800 */
[----:B------:R-:W-:-:S04]  /*4a2a0*/  @P1 LOP3.LUT R21, R21, 0x10000, RZ, 0xfc, !PT ;  /* 0x0001000015151812 */ /* 0x000fc800078efcff */
[----:B------:R-:W-:-:S04]  /*4a2b0*/  LOP3.LUT R21, R21, 0xffff7fff, RZ, 0xc0, !PT ;  /* 0xffff7fff15157812 */ /* 0x000fc800078ec0ff */
[----:B------:R-:W-:Y:S02]  /*4a2c0*/  @P0 LOP3.LUT R21, R21, 0x8000, RZ, 0xfc, !PT ;  /* 0x0000800015150812 */ /* 0x000fe400078efcff */
[----:B------:R-:W-:Y:S02]  /*4a2d0*/  ISETP.GE.AND P0, PT, R0, UR28, PT ;  /* 0x0000001c00007c0c */ /* 0x000fe4000bf06270 */
[--C-:B------:R-:W-:Y:S01]  /*4a2e0*/  PRMT R0, R3, 0x3340, R2.reuse ;  /* 0x0000334003007816 */ /* 0x100fe20000000002 */
[----:B------:R-:W1:Y:S01]  /*4a2f0*/  LDCU UR28, c[0x0][0x398] ;  /* 0x00007300ff1c77ac */ /* 0x000e620008000800 */
[----:B0-----:R-:W-:Y:S02]  /*4a300*/  ISETP.LT.AND P1, PT, R29, UR74, !P0 ;  /* 0x0000004a1d007c0c */ /* 0x001fe4000c721270 */
[----:B------:R-:W-:Y:S02]  /*4a310*/  ISETP.LT.AND P0, PT, R27, UR11, !P0 ;  /* 0x0000000b1b007c0c */ /* 0x000fe4000c701270 */
[----:B------:R-:W-:Y:S01]  /*4a320*/  LOP3.LUT R21, R21, 0xffffbfff, RZ, 0xc0, !PT ;  /* 0xffffbfff15157812 */ /* 0x000fe200078ec0ff */
[----:B------:R0:W-:Y:S01]  /*4a330*/  STL [R1+0x12c0], R0 ;  /* 0x0012c00001007387 */ /* 0x0001e20000100800 */
[----:B------:R-:W-:-:S02]  /*4a340*/  SHF.R.U32.HI R2, RZ, 0x8, R2 ;  /* 0x00000008ff027819 */ /* 0x000fc40000011602 */
[----:B------:R-:W-:Y:S01]  /*4a350*/  LOP3.LUT R3, R4, 0xffff, RZ, 0xc0, !PT ;  /* 0x0000ffff04037812 */ /* 0x000fe200078ec0ff */
[----:B------:R-:W1:Y:S01]  /*4a360*/  LDCU UR74, c[0x0][0x398] ;  /* 0x00007300ff4a77ac */ /* 0x000e620008000800 */
[----:B------:R-:W2:Y:S03]  /*4a370*/  LDCU UR11, c[0x0][0x39c] ;  /* 0x00007380ff0b77ac */ /* 0x000ea60008000800 */
[----:B------:R-:W-:Y:S01]  /*4a380*/  @P1 LOP3.LUT R21, R21, 0x4000, RZ, 0xfc, !PT ;  /* 0x0000400015151812 */ /* 0x000fe200078efcff */
[----:B0-----:R-:W-:-:S03]  /*4a390*/  VIADD R0, R24, 0x61 ;  /* 0x0000006118007836 */ /* 0x001fc60000000000 */
[----:B------:R-:W-:-:S04]  /*4a3a0*/  LOP3.LUT R21, R21, 0xffffdfff, RZ, 0xc0, !PT ;  /* 0xffffdfff15157812 */ /* 0x000fc800078ec0ff */
[----:B------:R-:W-:Y:S02]  /*4a3b0*/  @P0 LOP3.LUT R21, R21, 0x2000, RZ, 0xfc, !PT ;  /* 0x0000200015150812 */ /* 0x000fe400078efcff */
[----:B------:R-:W-:Y:S02]  /*4a3c0*/  ISETP.GE.AND P0, PT, R0, UR32, PT ;  /* 0x0000002000007c0c */ /* 0x000fe4000bf06270 */
[----:B------:R-:W-:Y:S01]  /*4a3d0*/  LOP3.LUT R2, R2, 0xffff, RZ, 0xc0, !PT ;  /* 0x0000ffff02027812 */ /* 0x000fe200078ec0ff */
[----:B------:R-:W0:Y:S01]  /*4a3e0*/  LDCU UR32, c[0x0][0x398] ;  /* 0x00007300ff2077ac */ /* 0x000e220008000800 */
[----:B-1----:R-:W-:Y:S02]  /*4a3f0*/  ISETP.LT.AND P1, PT, R29, UR29, !P0 ;  /* 0x0000001d1d007c0c */ /* 0x002fe4000c721270 */
[----:B------:R-:W-:Y:S02]  /*4a400*/  ISETP.LT.AND P0, PT, R27, UR27, !P0 ;  /* 0x0000001b1b007c0c */ /* 0x000fe4000c701270 */
[----:B------:R-:W-:-:S02]  /*4a410*/  LOP3.LUT R21, R21, 0xffffefff, RZ, 0xc0, !PT ;  /* 0xffffefff15157812 */ /* 0x000fc400078ec0ff */
[----:B------:R-:W-:Y:S01]  /*4a420*/  PRMT R0, R3, 0x3340, R2 ;  /* 0x0000334003007816 */ /* 0x000fe20000000002 */
[----:B------:R-:W1:Y:S01]  /*4a430*/  LDCU UR29, c[0x0][0x398] ;  /* 0x00007300ff1d77ac */ /* 0x000e620008000800 */
[----:B------:R-:W0:Y:S03]  /*4a440*/  LDCU UR27, c[0x0][0x39c] ;  /* 0x00007380ff1b77ac */ /* 0x000e260008000800 */
[----:B------:R3:W-:Y:S02]  /*4a450*/  STL [R1+0x1218], R0 ;  /* 0x0012180001007387 */ /* 0x0007e40000100800 */
[----:B------:R-:W-:-:S04]  /*4a460*/  @P1 LOP3.LUT R21, R21, 0x1000, RZ, 0xfc, !PT ;  /* 0x0000100015151812 */ /* 0x000fc800078efcff */
[----:B------:R-:W-:Y:S01]  /*4a470*/  LOP3.LUT R21, R21, 0xfffff7ff, RZ, 0xc0, !PT ;  /* 0xfffff7ff15157812 */ /* 0x000fe200078ec0ff */
[----:B---3--:R-:W-:Y:S01]  /*4a480*/  VIADD R0, R24, 0x62 ;  /* 0x0000006218007836 */ /* 0x008fe20000000000 */
[----:B------:R-:W-:Y:S02]  /*4a490*/  LOP3.LUT R3, R20, 0xffff, RZ, 0xc0, !PT ;  /* 0x0000ffff14037812 */ /* 0x000fe400078ec0ff */
[----:B------:R-:W-:Y:S01]  /*4a4a0*/  @P0 LOP3.LUT R21, R21, 0x800, RZ, 0xfc, !PT ;  /* 0x0000080015150812 */ /* 0x000fe200078efcff */
[----:B------:R-:W3:Y:S01]  /*4a4b0*/  LDL.LU R20, [R1+0x16cc] ;  /* 0x0016cc0001147983 */ /* 0x000ee20000300800 */
[----:B------:R-:W-:Y:S02]  /*4a4c0*/  ISETP.GE.AND P0, PT, R0, UR30, PT ;  /* 0x0000001e00007c0c */ /* 0x000fe4000bf06270 */
[----:B------:R-:W-:Y:S02]  /*4a4d0*/  LOP3.LUT R0, R11, 0xffff, RZ, 0xc0, !PT ;  /* 0x0000ffff0b007812 */ /* 0x000fe400078ec0ff */
[----:B----4-:R-:W-:Y:S01]  /*4a4e0*/  LOP3.LUT R4, R15, 0xffff, RZ, 0xc0, !PT ;  /* 0x0000ffff0f047812 */ /* 0x010fe200078ec0ff */
[----:B------:R-:W4:Y:S04]  /*4a4f0*/  LDL.LU R11, [R1+0x16c8] ;  /* 0x0016c800010b7983 */ /* 0x000f280000300800 */
[----:B------:R-:W3:Y:S01]  /*4a500*/  LDL.LU R15, [R1+0x1440] ;  /* 0x00144000010f7983 */ /* 0x000ee20000300800 */
[----:B------:R-:W-:-:S02]  /*4a510*/  ISETP.LT.AND P1, PT, R29, UR74, !P0 ;  /* 0x0000004a1d007c0c */ /* 0x000fc4000c721270 */
[----:B------:R-:W-:Y:S02]  /*4a520*/  ISETP.LT.AND P0, PT, R27, UR28, !P0 ;  /* 0x0000001c1b007c0c */ /* 0x000fe4000c701270 */
[----:B------:R-:W-:Y:S01]  /*4a530*/  LOP3.LUT R21, R21, 0xfffffbff, RZ, 0xc0, !PT ;  /* 0xfffffbff15157812 */ /* 0x000fe200078ec0ff */
[----:B------:R-:W-:Y:S01]  /*4a540*/  VIADD R2, R24, 0x63 ;  /* 0x0000006318027836 */ /* 0x000fe20000000000 */
[----:B--2---:R-:W-:Y:S01]  /*4a550*/  LOP3.LUT R12, R16, 0xffff, RZ, 0xc0, !PT ;  /* 0x0000ffff100c7812 */ /* 0x004fe200078ec0ff */
[----:B------:R-:W2:Y:S01]  /*4a560*/  LDCU UR74, c[0x0][0x398] ;  /* 0x00007300ff4a77ac */ /* 0x000ea20008000800 */
[----:B------:R-:W-:Y:S01]  /*4a570*/  SHF.R.U32.HI R13, RZ, 0x8, R4 ;  /* 0x00000008ff0d7819 */ /* 0x000fe20000011604 */
[----:B------:R-:W0:Y:S01]  /*4a580*/  LDCU UR30, c[0x0][0x398] ;  /* 0x00007300ff1e77ac */ /* 0x000e220008000800 */
[----:B------:R-:W0:Y:S03]  /*4a590*/  LDCU UR28, c[0x0][0x39c] ;  /* 0x00007380ff1c77ac */ /* 0x000e260008000800 */
        /* <DEDUP_REMOVED lines=8> */
[----:B-1----:R-:W-:Y:S02]  /*4a620*/  ISETP.LT.AND P0, PT, R27, UR29, !P0 ;  /* 0x0000001d1b007c0c */ /* 0x002fe4000c701270 */
[----:B------:R-:W-:Y:S02]  /*4a630*/  SHF.R.U32.HI R12, RZ, 0x8, R3 ;  /* 0x00000008ff0c7819 */ /* 0x000fe40000011603 */
[--C-:B------:R-:W-:Y:S02]  /*4a640*/  PRMT R4, R4, 0x3340, R0.reuse ;  /* 0x0000334004047816 */ /* 0x100fe40000000000 */
[----:B------:R-:W-:Y:S02]  /*4a650*/  SHF.R.U32.HI R3, RZ, 0x8, R0 ;  /* 0x00000008ff037819 */ /* 0x000fe40000011600 */
[----:B------:R-:W-:Y:S02]  /*4a660*/  LOP3.LUT R2, R2, 0xffff, RZ, 0xc0, !PT ;  /* 0x0000ffff02027812 */ /* 0x000fe400078ec0ff */
[----:B------:R-:W-:Y:S01]  /*4a670*/  LOP3.LUT R0, R12, 0xffff, RZ, 0xc0, !PT ;  /* 0x0000ffff0c007812 */ /* 0x000fe200078ec0ff */
[----:B------:R0:W-:Y:S01]  /*4a680*/  STL [R1+0x12b8], R5 ;  /* 0x0012b80501007387 */ /* 0x0001e20000100800 */
[----:B------:R-:W1:Y:S01]  /*4a690*/  LDCU UR36, c[0x0][0x398] ;  /* 0x00007300ff2477ac */ /* 0x000e620008000800 */
[----:B------:R-:W1:Y:S01]  /*4a6a0*/  LDCU UR32, c[0x0][0x398] ;  /* 0x00007300ff2077ac */ /* 0x000e620008000800 */
[----:B------:R-:W1:Y:S01]  /*4a6b0*/  LDCU UR29, c[0x0][0x39c] ;  /* 0x00007380ff1d77ac */ /* 0x000e620008000800 */
[----:B------:R-:W-:-:S02]  /*4a6c0*/  @P1 LOP3.LUT R21, R21, 0x100, RZ, 0xfc, !PT ;  /* 0x0000010015151812 */ /* 0x000fc400078efcff */
[----:B0-----:R-:W-:Y:S02]  /*4a6d0*/  PRMT R5, R2, 0x3340, R0 ;  /* 0x0000334002057816 */ /* 0x001fe40000000000 */
[----:B------:R-:W-:Y:S01]  /*4a6e0*/  LOP3.LUT R21, R21, 0xffffff7f, RZ, 0xc0, !PT ;  /* 0xffffff7f15157812 */ /* 0x000fe200078ec0ff */
[----:B------:R-:W-:-:S03]  /*4a6f0*/  VIADD R0, R24, 0x64 ;  /* 0x0000006418007836 */ /* 0x000fc60000000000 */
[----:B------:R-:W-:Y:S02]  /*4a700*/  @P0 LOP3.LUT R21, R21, 0x80, RZ, 0xfc, !PT ;  /* 0x0000008015150812 */ /* 0x000fe400078efcff */
[----:B------:R-:W-:Y:S01]  /*4a710*/  ISETP.GE.AND P0, PT, R0, UR34, PT ;  /* 0x0000002200007c0c */ /* 0x000fe2000bf06270 */
[----:B------:R0:W-:Y:S01]  /*4a720*/  STL [R1+0x12b4], R4 ;  /* 0x0012b40401007387 */ /* 0x0001e20000100800 */
[----:B------:R-:W-:Y:S02]  /*4a730*/  LOP3.LUT R3, R3, 0xffff, RZ, 0xc0, !PT ;  /* 0x0000ffff03037812 */ /* 0x000fe400078ec0ff */
[----:B------:R-:W-:Y:S02]  /*4a740*/  LOP3.LUT R21, R21, 0xffffffbf, RZ, 0xc0, !PT ;  /* 0xffffffbf15157812 */ /* 0x000fe400078ec0ff */
[----:B--2---:R-:W-:Y:S02]  /*4a750*/  ISETP.LT.AND P1, PT, R29, UR74, !P0 ;  /* 0x0000004a1d007c0c */ /* 0x004fe4000c721270 */
[----:B------:R-:W-:Y:S01]  /*4a760*/  ISETP.LT.AND P0, PT, R27, UR30, !P0 ;  /* 0x0000001e1b007c0c */ /* 0x000fe2000c701270 */
[----:B------:R-:W-:Y:S01]  /*4a770*/  VIADD R0, R24, 0x65 ;  /* 0x0000006518007836 */ /* 0x000fe20000000000 */
[----:B------:R-:W2:Y:S01]  /*4a780*/  LDCU UR34, c[0x0][0x398] ;  /* 0x00007300ff2277ac */ /* 0x000ea20008000800 */
[----:B0-----:R-:W-:Y:S01]  /*4a790*/  LOP3.LUT R4, R13, 0xffff, RZ, 0xc0, !PT ;  /* 0x0000ffff0d047812 */ /* 0x001fe200078ec0ff */
[----:B------:R-:W-:Y:S01]  /*4a7a0*/  STL [R1+0x1214], R5 ;  /* 0x0012140501007387 */ /* 0x000fe20000100800 */
[----:B------:R-:W0:Y:S01]  /*4a7b0*/  LDCU UR74, c[0x0][0x398] ;  /* 0x00007300ff4a77ac */ /* 0x000e220008000800 */
[----:B------:R-:W0:Y:S01]  /*4a7c0*/  LDCU UR30, c[0x0][0x39c] ;  /* 0x00007380ff1e77ac */ /* 0x000e220008000800 */
[----:B------:R-:W-:-:S04]  /*4a7d0*/  PRMT R2, R4, 0x3340, R3 ;  /* 0x0000334004027816 */ /* 0x000fc80000000003 */
[----:B------:R-:W-:Y:S01]  /*4a7e0*/  @P1 LOP3.LUT R21, R21, 0x40, RZ, 0xfc, !PT ;  /* 0x0000004015151812 */ /* 0x000fe200078efcff */
[----:B------:R4:W-:Y:S03]  /*4a7f0*/  STL [R1+0x1210], R2 ;  /* 0x0012100201007387 */ /* 0x0009e60000100800 */
[----:B------:R-:W-:-:S04]  /*4a800*/  LOP3.LUT R21, R21, 0xffffffdf, RZ, 0xc0, !PT ;  /* 0xffffffdf15157812 */ /* 0x000fc800078ec0ff */
[----:B------:R-:W-:Y:S02]  /*4a810*/  @P0 LOP3.LUT R21, R21, 0x20, RZ, 0xfc, !PT ;  /* 0x0000002015150812 */ /* 0x000fe400078efcff */
[----:B------:R-:W-:Y:S01]  /*4a820*/  ISETP.GE.AND P0, PT, R0, UR54, PT ;  /* 0x0000003600007c0c */ /* 0x000fe2000bf06270 */
[----:B------:R-:W0:Y:S01]  /*4a830*/  LDCU UR54, c[0x0][0x398] ;  /* 0x00007300ff3677ac */ /* 0x000e220008000800 */
[----:B----4-:R-:W-:Y:S02]  /*4a840*/  LOP3.LUT R2, R11, 0xffff, RZ, 0xc0, !PT ;  /* 0x0000ffff0b027812 */ /* 0x010fe400078ec0ff */
[----:B---3--:R-:W-:Y:S01]  /*4a850*/  LOP3.LUT R3, R15, 0xffff, RZ, 0xc0, !PT ;  /* 0x0000ffff0f037812 */ /* 0x008fe200078ec0ff */
[----:B------:R-:W3:Y:S04]  /*4a860*/  LDL.LU R11, [R1+0x16c4] ;  /* 0x0016c400010b7983 */ /* 0x000ee80000300800 */
[----:B------:R-:W4:Y:S04]  /*4a870*/  LDL.LU R19, [R1+0x144c] ;  /* 0x00144c0001137983 */ /* 0x000f280000300800 */
[----:B------:R-:W3:Y:S01]  /*4a880*/  LDL.LU R18, [R1+0x1410] ;  /* 0x0014100001127983 */ /* 0x000ee20000300800 */
[----:B------:R-:W-:-:S05]  /*4a890*/  PRMT R0, R3, 0x3340, R2 ;  /* 0x0000334003007816 */ /* 0x000fca0000000002 */
[----:B------:R0:W-:Y:S04]  /*4a8a0*/  STL [R1+0x12ac], R0 ;  /* 0x0012ac0001007387 */ /* 0x0001e80000100800 */
[----:B------:R-:W3:Y:S04]  /*4a8b0*/  LDL.LU R16, [R1+0x139c] ;  /* 0x00139c0001107983 */ /* 0x000ee80000300800 */
[----:B------:R-:W4:Y:S01]  /*4a8c0*/  LDL.LU R15, [R1+0x1364] ;  /* 0x00136400010f7983 */ /* 0x000f220000300800 */
[----:B-1----:R-:W-:Y:S02]  /*4a8d0*/  ISETP.LT.AND P1, PT, R29, UR36, !P0 ;  /* 0x000000241d007c0c */ /* 0x002fe4000c721270 */
[----:B------:R-:W-:-:S02]  /*4a8e0*/  ISETP.LT.AND P0, PT, R27, UR32, !P0 ;  /* 0x000000201b007c0c */ /* 0x000fc4000c701270 */
[----:B------:R-:W-:Y:S02]  /*4a8f0*/  LOP3.LUT R21, R21, 0xffffffef, RZ, 0xc0, !PT ;  /* 0xffffffef15157812 */ /* 0x000fe400078ec0ff */
[----:B------:R-:W-:Y:S02]  /*4a900*/  SHF.R.U32.HI R4, RZ, 0x8, R3 ;  /* 0x00000008ff047819 */ /* 0x000fe40000011603 */
[----:B------:R-:W-:Y:S01]  /*4a910*/  SHF.R.U32.HI R2, RZ, 0x8, R2 ;  /* 0x00000008ff027819 */ /* 0x000fe20000011602 */
[----:B------:R-:W1:Y:S01]  /*4a920*/  LDCU UR36, c[0x0][0x398] ;  /* 0x00007300ff2477ac */ /* 0x000e620008000800 */
[----:B------:R-:W1:Y:S01]  /*4a930*/  LDCU UR32, c[0x0][0x39c] ;  /* 0x00007380ff2077ac */ /* 0x000e620008000800 */
[----:B0-----:R-:W-:Y:S02]  /*4a940*/  VIADD R0, R24, 0x66 ;  /* 0x0000006618007836 */ /* 0x001fe40000000000 */
        /* <DEDUP_REMOVED lines=8> */
[----:B--2---:R-:W-:Y:S02]  /*4a9d0*/  ISETP.LT.AND P0, PT, R27, UR34, !P0 ;  /* 0x000000221b007c0c */ /* 0x004fe4000c701270 */
        /* <DEDUP_REMOVED lines=13> */
[----:B------:R-:W-:Y:S01]  /*4aab0*/  ISETP.LT.AND P1, PT, R29, UR54, !P0 ;  /* 0x000000361d007c0c */ /* 0x000fe2000c721270 */
[----:B------:R-:W0:-:S12]  /*4aac0*/  LDCU UR54, c[0x0][0x398] ;  /* 0x00007300ff3677ac */ /* 0x000e180008000800 */
[----:B------:R-:W-:-:S05]  /*4aad0*/  @P1 LOP3.LUT R21, R21, 0x1, RZ, 0xfc, !PT ;  /* 0x0000000115151812 */ /* 0x000fca00078efcff */
[----:B------:R-:W-:Y:S01]  /*4aae0*/  STL [R1+0x163c], R21 ;  /* 0x00163c1501007387 */ /* 0x000fe20000100800 */
[----:B---3--:R-:W-:Y:S02]  /*4aaf0*/  LOP3.LUT R3, R16, 0xffff, RZ, 0xc0, !PT ;  /* 0x0000ffff10037812 */ /* 0x008fe400078ec0ff */
[----:B----4-:R-:W-:Y:S01]  /*4ab00*/  LOP3.LUT R0, R15, 0xffff, RZ, 0xc0, !PT ;  /* 0x0000ffff0f007812 */ /* 0x010fe200078ec0ff */
[----:B------:R-:W3:Y:S04]  /*4ab10*/  LDL.LU R16, [R1+0x141c] ;  /* 0x00141c0001107983 */ /* 0x000ee80000300800 */
[----:B------:R-:W4:Y:S01]  /*4ab20*/  LDL.LU R15, [R1+0x136c] ;  /* 0x00136c00010f7983 */ /* 0x000f220000300800 */
[----:B------:R-:W-:Y:S02]  /*4ab30*/  ISETP.LT.AND P0, PT, R27, UR36, !P0 ;  /* 0x000000241b007c0c */ /* 0x000fe4000c701270 */
[----:B------:R-:W-:-:S02]  /*4ab40*/  LOP3.LUT R11, R11, 0x7fffffff, RZ, 0xc0, !PT ;  /* 0x7fffffff0b0b7812 */ /* 0x000fc400078ec0ff */
[----:B------:R-:W-:Y:S02]  /*4ab50*/  LOP3.LUT R12, R19, 0xffff, RZ, 0xc0, !PT ;  /* 0x0000ffff130c7812 */ /* 0x000fe400078ec0ff */
[----:B------:R-:W-:Y:S01]  /*4ab60*/  LOP3.LUT R4, R18, 0xffff, RZ, 0xc0, !PT ;  /* 0x0000ffff12047812 */ /* 0x000fe200078ec0ff */
[----:B------:R-:W1:Y:S06]  /*4ab70*/  LDCU UR36, c[0x0][0x39c] ;  /* 0x00007380ff2477ac */ /* 0x000e6c0008000800 */
[----:B------:R-:W-:Y:S02]  /*4ab80*/  @P0 LOP3.LUT R11, R11, 0x80000000, RZ, 0xfc, !PT ;  /* 0x800000000b0b0812 */ /* 0x000fe400078efcff */
[----:B------:R-:W-:-:S02]  /*4ab90*/  ISETP.GE.AND P0, PT, R2, UR51, PT ;  /* 0x0000003302007c0c */ /* 0x000fc4000bf06270 */
[----:B------:R-:W-:Y:S02]  /*4aba0*/  SHF.R.U32.HI R2, RZ, 0x8, R12 ;  /* 0x00000008ff027819 */ /* 0x000fe4000001160c */
[--C-:B------:R-:W-:Y:S02]  /*4abb0*/  PRMT R5, R12, 0x3340, R3.reuse ;  /* 0x000033400c057816 */ /* 0x100fe40000000003 */
[----:B------:R-:W-:Y:S02]  /*4abc0*/  LOP3.LUT R11, R11, 0xbfffffff, RZ, 0xc0, !PT ;  /* 0xbfffffff0b0b7812 */ /* 0x000fe400078ec0ff */
[----:B0-----:R-:W-:Y:S02]  /*4abd0*/  ISETP.LT.AND P1, PT, R29, UR74, !P0 ;  /* 0x0000004a1d007c0c */ /* 0x001fe4000c721270 */
[----:B--2---:R-:W-:Y:S02]  /*4abe0*/  ISETP.LT.AND P0, PT, R27, UR53, !P0 ;  /* 0x000000351b007c0c */ /* 0x004fe4000c701270 */
[----:B------:R-:W-:-:S02]  /*4abf0*/  SHF.R.U32.HI R12, RZ, 0x8, R3 ;  /* 0x00000008ff0c7819 */ /* 0x000fc40000011603 */
[----:B------:R-:W-:Y:S02]  /*4ac00*/  SHF.R.U32.HI R13, RZ, 0x8, R4 ;  /* 0x00000008ff0d7819 */ /* 0x000fe40000011604 */
[--C-:B------:R-:W-:Y:S02]  /*4ac10*/  PRMT R4, R4, 0x3340, R0.reuse ;  /* 0x0000334004047816 */ /* 0x100fe40000000000 */
[----:B------:R-:W-:Y:S02]  /*4ac20*/  SHF.R.U32.HI R3, RZ, 0x8, R0 ;  /* 0x00000008ff037819 */ /* 0x000fe40000011600 */
[----:B------:R-:W-:Y:S02]  /*4ac30*/  LOP3.LUT R2, R2, 0xffff, RZ, 0xc0, !PT ;  /* 0x0000ffff02027812 */ /* 0x000fe400078ec0ff */
[----:B------:R-:W-:Y:S01]  /*4ac40*/  LOP3.LUT R0, R12, 0xffff, RZ, 0xc0, !PT ;  /* 0x0000ffff0c007812 */ /* 0x000fe200078ec0ff */
[----:B------:R0:W-:Y:S01]  /*4ac50*/  STL [R1+0x12a8], R5 ;  /* 0x0012a80501007387 */ /* 0x0001e20000100800 */
[----:B------:R-:W2:Y:S01]  /*4ac60*/  LDCU UR74, c[0x0][0x398] ;  /* 0x00007300ff4a77ac */ /* 0x000ea20008000800 */
[----:B------:R-:W1:Y:S01]  /*4ac70*/  LDCU UR53, c[0x0][0x398] ;  /* 0x00007300ff3577ac */ /* 0x000e620008000800 */
[----:B------:R-:W1:Y:S01]  /*4ac80*/  LDCU UR51, c[0x0][0x39c] ;  /* 0x00007380ff3377ac */ /* 0x000e620008000800 */
[----:B------:R-:W-:-:S04]  /*4ac90*/  @P1 LOP3.LUT R11, R11, 0x40000000, RZ, 0xfc, !PT ;  /* 0x400000000b0b1812 */ /* 0x000fc800078efcff */
[----:B------:R-:W-:Y:S02]  /*4aca0*/  LOP3.LUT R11, R11, 0xdfffffff, RZ, 0xc0, !PT ;  /* 0xdfffffff0b0b7812 */ /* 0x000fe400078ec0ff */
[----:B0-----:R-:W-:Y:S01]  /*4acb0*/  PRMT R5, R2, 0x3340, R0 ;  /* 0x0000334002057816 */ /* 0x001fe20000000000 */
[----:B------:R-:W-:Y:S01]  /*4acc0*/  VIADD R0, R24, 0x69 ;  /* 0x0000006918007836 */ /* 0x000fe20000000000 */
[----:B------:R-:W-:-:S04]  /*4acd0*/  @P0 LOP3.LUT R11, R11, 0x20000000, RZ, 0xfc, !PT ;  /* 0x200000000b0b0812 */ /* 0x000fc800078efcff */
[----:B------:R-:W-:Y:S01]  /*4ace0*/  ISETP.GE.AND P0, PT, R0, UR50, PT ;  /* 0x0000003200007c0c */ /* 0x000fe2000bf06270 */
[----:B------:R0:W-:Y:S01]  /*4acf0*/  STL [R1+0x1290], R4 ;  /* 0x0012900401007387 */ /* 0x0001e20000100800 */
[----:B------:R-:W-:Y:S02]  /*4ad00*/  LOP3.LUT R3, R3, 0xffff, RZ, 0xc0, !PT ;  /* 0x0000ffff03037812 */ /* 0x000fe400078ec0ff */
[----:B------:R-:W-:Y:S02]  /*4ad10*/  LOP3.LUT R11, R11, 0xefffffff, RZ, 0xc0, !PT ;  /* 0xefffffff0b0b7812 */ /* 0x000fe400078ec0ff */
[----:B------:R-:W-:Y:S02]  /*4ad20*/  ISETP.LT.AND P1, PT, R29, UR54, !P0 ;  /* 0x000000361d007c0c */ /* 0x000fe4000c721270 */
[----:B-1----:R-:W-:Y:S01]  /*4ad30*/  ISETP.LT.AND P0, PT, R27, UR52, !P0 ;  /* 0x000000341b007c0c */ /* 0x002fe2000c701270 */
        /* <DEDUP_REMOVED lines=10> */
[----:B------:R-:W2:Y:S04]  /*4ade0*/  LDL.LU R19, [R1+0x1460] ;  /* 0x0014600001137983 */ /* 0x000ea80000300800 */
[----:B------:R-:W2:Y:S01]  /*4adf0*/  LDL.LU R18, [R1+0x13f4] ;  /* 0x0013f40001127983 */ /* 0x000ea20000300800 */
[----:B------:R-:W-:-:S02]  /*4ae00*/  @P0 LOP3.LUT R11, R11, 0x8000000, RZ, 0xfc, !PT ;  /* 0x080000000b0b0812 */ /* 0x000fc400078efcff */
[----:B------:R-:W-:Y:S01]  /*4ae10*/  ISETP.GE.AND P0, PT, R0, UR49, PT ;  /* 0x0000003100007c0c */ /* 0x000fe2000bf06270 */
[----:B------:R-:W0:Y:S01]  /*4ae20*/  LDCU UR49, c[0x0][0x39c] ;  /* 0x00007380ff3177ac */ /* 0x000e220008000800 */
[----:B---3--:R-:W-:Y:S02]  /*4ae30*/  LOP3.LUT R3, R16, 0xffff, RZ, 0xc0, !PT ;  /* 0x0000ffff10037812 */ /* 0x008fe400078ec0ff */
[----:B----4-:R-:W-:-:S04]  /*4ae40*/  LOP3.LUT R2, R15, 0xffff, RZ, 0xc0, !PT ;  /* 0x0000ffff0f027812 */ /* 0x010fc800078ec0ff */
[----:B------:R-:W-:-:S05]  /*4ae50*/  PRMT R0, R3, 0x3340, R2 ;  /* 0x0000334003007816 */ /* 0x000fca0000000002 */
[----:B------:R3:W-:Y:S04]  /*4ae60*/  STL [R1+0x1284], R0 ;  /* 0x0012840001007387 */ /* 0x0007e80000100800 */
[----:B------:R-:W4:Y:S04]  /*4ae70*/  LDL.LU R16, [R1+0x13bc] ;  /* 0x0013bc0001107983 */ /* 0x000f280000300800 */
[----:B------:R-:W4:Y:S01]  /*4ae80*/  LDL.LU R15, [R1+0x1358] ;  /* 0x00135800010f7983 */ /* 0x000f220000300800 */
[----:B--2---:R-:W-:Y:S02]  /*4ae90*/  ISETP.LT.AND P1, PT, R29, UR74, !P0 ;  /* 0x0000004a1d007c0c */ /* 0x004fe4000c721270 */
[----:B------:R-:W-:-:S02]  /*4aea0*/  ISETP.LT.AND P0, PT, R27, UR53, !P0 ;  /* 0x000000351b007c0c */ /* 0x000fc4000c701270 */
[----:B------:R-:W-:Y:S02]  /*4aeb0*/  LOP3.LUT R11, R11, 0xfbffffff, RZ, 0xc0, !PT ;  /* 0xfbffffff0b0b7812 */ /* 0x000fe400078ec0ff */
[----:B------:R-:W-:Y:S02]  /*4aec0*/  SHF.R.U32.HI R4, RZ, 0x8, R3 ;  /* 0x00000008ff047819 */ /* 0x000fe40000011603 */
[----:B------:R-:W-:Y:S01]  /*4aed0*/  SHF.R.U32.HI R2, RZ, 0x8, R2 ;  /* 0x00000008ff027819 */ /* 0x000fe20000011602 */
[----:B------:R-:W2:Y:S01]  /*4aee0*/  LDCU UR74, c[0x0][0x398] ;  /* 0x00007300ff4a77ac */ /* 0x000ea20008000800 */
[----:B------:R-:W0:Y:S01]  /*4aef0*/  LDCU UR53, c[0x0][0x398] ;  /* 0x00007300ff3577ac */ /* 0x000e220008000800 */
[----:B---3--:R-:W-:Y:S02]  /*4af00*/  VIADD R0, R24, 0x6b ;  /* 0x0000006b18007836 */ /* 0x008fe40000000000 */
        /* <DEDUP_REMOVED lines=11> */
[----:B------:R-:W3:Y:S01]  /*4afc0*/  LDCU UR52, c[0x0][0x398] ;  /* 0x00007300ff3477ac */ /* 0x000ee20008000800 */
[----:B------:R-:W-:Y:S01]  /*4afd0*/  VIADD R25, R24, 0xa1 ;  /* 0x000000a118197836 */ /* 0x000fe20000000000 */
[----:B------:R-:W0:Y:S01]  /*4afe0*/  LDCU UR48, c[0x0][0x39c] ;  /* 0x00007380ff3077ac */ /* 0x000e220008000800 */
[----:B------:R1:W-:Y:S04]  /*4aff0*/  STL [R1+0x13c], R0 ;  /* 0x00013c0001007387 */ /* 0x0003e80000100800 */
[----:B------:R-:W-:-:S04]  /*4b000*/  @P1 LOP3.LUT R11, R11, 0x1000000, RZ, 0xfc, !PT ;  /* 0x010000000b0b1812 */ /* 0x000fc800078efcff */
[----:B------:R-:W-:Y:S01]  /*4b010*/  LOP3.LUT R11, R11, 0xff7fffff, RZ, 0xc0, !PT ;  /* 0xff7fffff0b0b7812 */ /* 0x000fe200078ec0ff */
[----:B-1----:R-:W-:-:S03]  /*4b020*/  VIADD R0, R24, 0x6c ;  /* 0x0000006c18007836 */ /* 0x002fc60000000000 */
[----:B------:R-:W-:Y:S02]  /*4b030*/  @P0 LOP3.LUT R11, R11, 0x800000, RZ, 0xfc, !PT ;  /* 0x008000000b0b0812 */ /* 0x000fe400078efcff */
[----:B------:R-:W-:Y:S01]  /*4b040*/  ISETP.GE.AND P0, PT, R0, UR46, PT ;  /* 0x0000002e00007c0c */ /* 0x000fe2000bf06270 */
[C---:B------:R-:W-:Y:S01]  /*4b050*/  VIADD R2, R24.reuse, 0x6d ;  /* 0x0000006d18027836 */ /* 0x040fe20000000000 */
[----:B------:R-:W-:Y:S01]  /*4b060*/  LOP3.LUT R11, R11, 0xffbfffff, RZ, 0xc0, !PT ;  /* 0xffbfffff0b0b7812 */ /* 0x000fe200078ec0ff */
[----:B------:R-:W-:Y:S01]  /*4b070*/  VIADD R21, R24, 0xa2 ;  /* 0x000000a218157836 */ /* 0x000fe20000000000 */
[----:B--2---:R-:W-:Y:S02]  /*4b080*/  ISETP.LT.AND P1, PT, R29, UR74, !P0 ;  /* 0x0000004a1d007c0c */ /* 0x004fe4000c721270 */
[----:B------:R-:W-:Y:S02]  /*4b090*/  ISETP.LT.AND P0, PT, R27, UR53, !P0 ;  /* 0x000000351b007c0c */ /* 0x000fe4000c701270 */
[----:B------:R-:W-:-:S02]  /*4b0a0*/  LOP3.LUT R4, R18, 0xffff, RZ, 0xc0, !PT ;  /* 0x0000ffff12047812 */ /* 0x000fc400078ec0ff */
[----:B------:R-:W-:Y:S01]  /*4b0b0*/  LOP3.LUT R12, R19, 0xffff, RZ, 0xc0, !PT ;  /* 0x0000ffff130c7812 */ /* 0x000fe200078ec0ff */
[----:B------:R-:W1:Y:S01]  /*4b0c0*/  LDCU UR74, c[0x0][0x398] ;  /* 0x00007300ff4a77ac */ /* 0x000e620008000800 */
[----:B------:R-:W2:Y:S01]  /*4b0d0*/  LDCU UR53, c[0x0][0x398] ;  /* 0x00007300ff3577ac */ /* 0x000ea20008000800 */
[----:B------:R-:W0:Y:S01]  /*4b0e0*/  LDCU UR46, c[0x0][0x39c] ;  /* 0x00007380ff2e77ac */ /* 0x000e220008000800 */
[----:B----4-:R-:W-:Y:S02]  /*4b0f0*/  LOP3.LUT R3, R16, 0xffff, RZ, 0xc0, !PT ;  /* 0x0000ffff10037812 */ /* 0x010fe400078ec0ff */
[----:B------:R-:W-:Y:S01]  /*4b100*/  LOP3.LUT R0, R15, 0xffff, RZ, 0xc0, !PT ;  /* 0x0000ffff0f007812 */ /* 0x000fe200078ec0ff */
[----:B------:R-:W4:Y:S04]  /*4b110*/  LDL.LU R16, [R1+0x1468] ;  /* 0x0014680001107983 */ /* 0x000f280000300800 */
[----:B------:R-:W4:Y:S01]  /*4b120*/  LDL.LU R15, [R1+0x13cc] ;  /* 0x0013cc00010f7983 */ /* 0x000f220000300800 */
        /* <DEDUP_REMOVED lines=16> */
[----:B------:R-:W3:Y:S01]  /*4b230*/  LDCU UR54, c[0x0][0x398] ;  /* 0x00007300ff3677ac */ /* 0x000ee20008000800 */
[----:B------:R-:W1:Y:S01]  /*4b240*/  LDCU UR52, c[0x0][0x398] ;  /* 0x00007300ff3477ac */ /* 0x000e620008000800 */
        /* <DEDUP_REMOVED lines=10> */
[----:B-1----:R-:W-:Y:S02]  /*4b2f0*/  ISETP.LT.AND P1, PT, R29, UR74, !P0 ;  /* 0x0000004a1d007c0c */ /* 0x002fe4000c721270 */
[----:B--2---:R-:W-:-:S02]  /*4b300*/  ISETP.LT.AND P0, PT, R27, UR53, !P0 ;  /* 0x000000351b007c0c */ /* 0x004fc4000c701270 */
[----:B------:R-:W-:Y:S01]  /*4b310*/  LOP3.LUT R4, R4, 0xffff, RZ, 0xc0, !PT ;  /* 0x0000ffff04047812 */ /* 0x000fe200078ec0ff */
[----:B------:R-:W-:Y:S01]  /*4b320*/  STL [R1+0x134], R5 ;  /* 0x0001340501007387 */ /* 0x000fe20000100800 */
[----:B------:R-:W-:Y:S01]  /*4b330*/  VIADD R0, R24, 0x6f ;  /* 0x0000006f18007836 */ /* 0x000fe20000000000 */
[----:B------:R-:W0:Y:S01]  /*4b340*/  LDCU UR74, c[0x0][0x398] ;  /* 0x00007300ff4a77ac */ /* 0x000e220008000800 */
[----:B------:R-:W-:Y:S01]  /*4b350*/  PRMT R2, R4, 0x3340, R3 ;  /* 0x0000334004027816 */ /* 0x000fe20000000003 */
[----:B------:R-:W1:Y:S01]  /*4b360*/  LDCU UR53, c[0x0][0x398] ;  /* 0x00007300ff3577ac */ /* 0x000e620008000800 */
[----:B------:R-:W2:Y:S03]  /*4b370*/  LDCU UR44, c[0x0][0x39c] ;  /* 0x00007380ff2c77ac */ /* 0x000ea60008000800 */
[----:B------:R-:W-:Y:S01]  /*4b380*/  @P1 LOP3.LUT R11, R11, 0x40000, RZ, 0xfc, !PT ;  /* 0x000400000b0b1812 */ /* 0x000fe200078efcff */
[----:B------:R0:W-:Y:S04]  /*4b390*/  STL [R1+0x138], R2 ;  /* 0x0001380201007387 */ /* 0x0001e80000100800 */
[----:B------:R-:W2:Y:S04]  /*4b3a0*/  LDL.LU R19, [R1+0x1448] ;  /* 0x0014480001137983 */ /* 0x000ea80000300800 */
[----:B------:R-:W2:Y:S01]  /*4b3b0*/  LDL.LU R18, [R1+0x1444] ;  /* 0x0014440001127983 */ /* 0x000ea20000300800 */
[----:B------:R-:W-:-:S04]  /*4b3c0*/  LOP3.LUT R11, R11, 0xfffdffff, RZ, 0xc0, !PT ;  /* 0xfffdffff0b0b7812 */ /* 0x000fc800078ec0ff */
[----:B------:R-:W-:Y:S02]  /*4b3d0*/  @P0 LOP3.LUT R11, R11, 0x20000, RZ, 0xfc, !PT ;  /* 0x000200000b0b0812 */ /* 0x000fe400078efcff */
[----:B------:R-:W-:Y:S01]  /*4b3e0*/  ISETP.GE.AND P0, PT, R0, UR42, PT ;  /* 0x0000002a00007c0c */ /* 0x000fe2000bf06270 */
[----:B------:R-:W0:Y:S01]  /*4b3f0*/  LDCU UR42, c[0x0][0x39c] ;  /* 0x00007380ff2a77ac */ /* 0x000e220008000800 */
[----:B----4-:R-:W-:Y:S02]  /*4b400*/  LOP3.LUT R3, R16, 0xffff, RZ, 0xc0, !PT ;  /* 0x0000ffff10037812 */ /* 0x010fe400078ec0ff */
[----:B0-----:R-:W-:-:S04]  /*4b410*/  LOP3.LUT R2, R15, 0xffff, RZ, 0xc0, !PT ;  /* 0x0000ffff0f027812 */ /* 0x001fc800078ec0ff */
[----:B------:R-:W-:-:S05]  /*4b420*/  PRMT R0, R3, 0x3340, R2 ;  /* 0x0000334003007816 */ /* 0x000fca0000000002 */
[----:B------:R0:W-:Y:S04]  /*4b430*/  STL [R1+0x1268], R0 ;  /* 0x0012680001007387 */ /* 0x0001e80000100800 */
[----:B------:R-:W4:Y:S04]  /*4b440*/  LDL.LU R16, [R1+0x1398] ;  /* 0x0013980001107983 */ /* 0x000f280000300800 */
[----:B------:R-:W4:Y:S01]  /*4b450*/  LDL.LU R15, [R1+0x1394] ;  /* 0x00139400010f7983 */ /* 0x000f220000300800 */
[----:B---3--:R-:W-:Y:S02]  /*4b460*/  ISETP.LT.AND P1, PT, R29, UR54, !P0 ;  /* 0x000000361d007c0c */ /* 0x008fe4000c721270 */
[----:B------:R-:W-:-:S02]  /*4b470*/  ISETP.LT.AND P0, PT, R27, UR52, !P0 ;  /* 0x000000341b007c0c */ /* 0x000fc4000c701270 */
[----:B------:R-:W-:Y:S02]  /*4b480*/  LOP3.LUT R11, R11, 0xfffeffff, RZ, 0xc0, !PT ;  /* 0xfffeffff0b0b7812 */ /* 0x000fe400078ec0ff */
[----:B------:R-:W-:Y:S02]  /*4b490*/  SHF.R.U32.HI R4, RZ, 0x8, R3 ;  /* 0x00000008ff047819 */ /* 0x000fe40000011603 */
[----:B------:R-:W-:Y:S01]  /*4b4a0*/  SHF.R.U32.HI R2, RZ, 0x8, R2 ;  /* 0x00000008ff027819 */ /* 0x000fe20000011602 */
[----:B------:R-:W3:Y:S01]  /*4b4b0*/  LDCU UR54, c[0x0][0x398] ;  /* 0x00007300ff3677ac */ /* 0x000ee20008000800 */
        /* <DEDUP_REMOVED lines=10> */
[----:B-1----:R-:W-:Y:S02]  /*4b560*/  ISETP.LT.AND P0, PT, R27, UR53, !P0 ;  /* 0x000000351b007c0c */ /* 0x002fe4000c701270 */
[----:B------:R-:W-:Y:S01]  /*4b570*/  PRMT R0, R3, 0x3340, R2 ;  /* 0x0000334003007816 */ /* 0x000fe20000000002 */
[----:B------:R-:W0:Y:S01]  /*4b580*/  LDCU UR74, c[0x0][0x398] ;  /* 0x00007300ff4a77ac */ /* 0x000e220008000800 */
[----:B------:R-:W1:Y:S01]  /*4b590*/  LDCU UR53, c[0x0][0x398] ;  /* 0x00007300ff3577ac */ /* 0x000e620008000800 */
[----:B------:R-:W0:Y:S02]  /*4b5a0*/  LDCU UR41, c[0x0][0x39c] ;  /* 0x00007380ff2977ac */ /* 0x000e240008000800 */
[----:B------:R3:W-:Y:S04]  /*4b5b0*/  STL [R1+0x130], R0 ;  /* 0x0001300001007387 */ /* 0x0007e80000100800 */
[----:B------:R-:W-:-:S04]  /*4b5c0*/  @P1 LOP3.LUT R11, R11, 0x4000, RZ, 0xfc, !PT ;  /* 0x000040000b0b1812 */ /* 0x000fc800078efcff */
[----:B------:R-:W-:Y:S01]  /*4b5d0*/  LOP3.LUT R11, R11, 0xffffdfff, RZ, 0xc0, !PT ;  /* 0xffffdfff0b0b7812 */ /* 0x000fe200078ec0ff */
[----:B---3--:R-:W-:-:S03]  /*4b5e0*/  VIADD R0, R24, 0x71 ;  /* 0x0000007118007836 */ /* 0x008fc60000000000 */
[----:B------:R-:W-:Y:S02]  /*4b5f0*/  @P0 LOP3.LUT R11, R11, 0x2000, RZ, 0xfc, !PT ;  /* 0x000020000b0b0812 */ /* 0x000fe400078efcff */
[----:B------:R-:W-:Y:S01]  /*4b600*/  ISETP.GE.AND P0, PT, R0, UR40, PT ;  /* 0x0000002800007c0c */ /* 0x000fe2000bf06270 */
[----:B------:R-:W-:Y:S01]  /*4b610*/  VIADD R2, R24, 0x72 ;  /* 0x0000007218027836 */ /* 0x000fe20000000000 */
[----:B------:R-:W-:Y:S02]  /*4b620*/  LOP3.LUT R11, R11, 0xffffefff, RZ, 0xc0, !PT ;  /* 0xffffefff0b0b7812 */ /* 0x000fe400078ec0ff */
[----:B--2---:R-:W-:Y:S02]  /*4b630*/  LOP3.LUT R12, R19, 0xffff, RZ, 0xc0, !PT ;  /* 0x0000ffff130c7812 */ /* 0x004fe400078ec0ff */
[----:B------:R-:W-:Y:S02]  /*4b640*/  ISETP.LT.AND P1, PT, R29, UR54, !P0 ;  /* 0x000000361d007c0c */ /* 0x000fe4000c721270 */
[----:B------:R-:W-:-:S02]  /*4b650*/  ISETP.LT.AND P0, PT, R27, UR52, !P0 ;  /* 0x000000341b007c0c */ /* 0x000fc4000c701270 */
[----:B------:R-:W-:Y:S01]  /*4b660*/  LOP3.LUT R4, R18, 0xffff, RZ, 0xc0, !PT ;  /* 0x0000ffff12047812 */ /* 0x000fe200078ec0ff */
[----:B------:R-:W2:Y:S01]  /*4b670*/  LDCU UR54, c[0x0][0x398] ;  /* 0x00007300ff3677ac */ /* 0x000ea20008000800 */
[----:B------:R-:W3:Y:S01]  /*4b680*/  LDCU UR40, c[0x0][0x39c] ;  /* 0x00007380ff2877ac */ /* 0x000ee20008000800 */
[----:B------:R-:W-:Y:S01]  /*4b690*/  VIADD R26, R24, 0xb6 ;  /* 0x000000b6181a7836 */ /* 0x000fe20000000000 */
[----:B----4-:R-:W-:-:S05]  /*4b6a0*/  LOP3.LUT R0, R15, 0xffff, RZ, 0xc0, !PT ;  /* 0x0000ffff0f007812 */ /* 0x010fca00078ec0ff */
[----:B------:R-:W-:Y:S01]  /*4b6b0*/  @P1 LOP3.LUT R11, R11, 0x1000, RZ, 0xfc, !PT ;  /* 0x000010000b0b1812 */ /* 0x000fe200078efcff */
[----:B------:R-:W4:Y:S01]  /*4b6c0*/  LDL.LU R15, [R1+0x1414] ;  /* 0x00141400010f7983 */ /* 0x000f220000300800 */
[----:B------:R-:W-:Y:S01]  /*4b6d0*/  LOP3.LUT R3, R16, 0xffff, RZ, 0xc0, !PT ;  /* 0x0000ffff10037812 */ /* 0x000fe200078ec0ff */
[----:B------:R-:W2:Y:S01]  /*4b6e0*/  LDCU UR52, c[0x0][0x39c] ;  /* 0x00007380ff3477ac */ /* 0x000ea20008000800 */
        /* <DEDUP_REMOVED lines=9> */
[----:B------:R-:W-:Y:S02]  /*4b780*/  SHF.R.U32.HI R13, RZ, 0x8, R4 ;  /* 0x00000008ff0d7819 */ /* 0x000fe40000011604 */
[--C-:B------:R-:W-:Y:S02]  /*4b790*/  PRMT R4, R4, 0x3340, R0.reuse ;  /* 0x0000334004047816 */ /* 0x100fe40000000000 */
[----:B------:R-:W-:Y:S02]  /*4b7a0*/  SHF.R.U32.HI R3, RZ, 0x8, R0 ;  /* 0x00000008ff037819 */ /* 0x000fe40000011600 */
[----:B------:R-:W-:-:S02]  /*4b7b0*/  LOP3.LUT R2, R2, 0xffff, RZ, 0xc0, !PT ;  /* 0x0000ffff02027812 */ /* 0x000fc400078ec0ff */
[----:B------:R-:W-:Y:S01]  /*4b7c0*/  LOP3.LUT R0, R12, 0xffff, RZ, 0xc0, !PT ;  /* 0x0000ffff0c007812 */ /* 0x000fe200078ec0ff */
[----:B------:R0:W-:Y:S04]  /*4b7d0*/  STL [R1+0x1260], R5 ;  /* 0x0012600501007387 */ /* 0x0001e80000100800 */
[----:B------:R1:W-:Y:S01]  /*4b7e0*/  STL [R1+0x125c], R4 ;  /* 0x00125c0401007387 */ /* 0x0003e20000100800 */
[----:B------:R-:W-:Y:S01]  /*4b7f0*/  LOP3.LUT R3, R3, 0xffff, RZ, 0xc0, !PT ;  /* 0x0000ffff03037812 */ /* 0x000fe200078ec0ff */
[----:B------:R-:W2:Y:S01]  /*4b800*/  LDCU UR55, c[0x0][0x398] ;  /* 0x00007300ff3777ac */ /* 0x000ea20008000800 */
[----:B------:R-:W2:Y:S01]  /*4b810*/  LDCU UR53, c[0x0][0x398] ;  /* 0x00007300ff3577ac */ /* 0x000ea20008000800 */
[----:B------:R-:W-:Y:S01]  /*4b820*/  @P1 LOP3.LUT R11, R11, 0x400, RZ, 0xfc, !PT ;  /* 0x000004000b0b1812 */ /* 0x000fe200078efcff */
[----:B------:R-:W2:Y:S03]  /*4b830*/  LDCU UR74, c[0x0][0x398] ;  /* 0x00007300ff4a77ac */ /* 0x000ea60008000800 */
[----:B------:R-:W-:-:S02]  /*4b840*/  LOP3.LUT R11, R11, 0xfffffdff, RZ, 0xc0, !PT ;  /* 0xfffffdff0b0b7812 */ /* 0x000fc400078ec0ff */
[----:B0-----:R-:W-:Y:S02]  /*4b850*/  PRMT R5, R2, 0x3340, R0 ;  /* 0x0000334002057816 */ /* 0x001fe40000000000 */
[----:B-1----:R-:W-:Y:S01]  /*4b860*/  LOP3.LUT R4, R13, 0xffff, RZ, 0xc0, !PT ;  /* 0x0000ffff0d047812 */ /* 0x002fe200078ec0ff */
[----:B------:R-:W-:Y:S01]  /*4b870*/  VIADD R0, R24, 0x73 ;  /* 0x0000007318007836 */ /* 0x000fe20000000000 */
[----:B------:R-:W-:Y:S02]  /*4b880*/  @P0 LOP3.LUT R11, R11, 0x200, RZ, 0xfc, !PT ;  /* 0x000002000b0b0812 */ /* 0x000fe400078efcff */
[----:B------:R-:W-:Y:S02]  /*4b890*/  PRMT R2, R4, 0x3340, R3 ;  /* 0x0000334004027816 */ /* 0x000fe40000000003 */
[----:B------:R-:W-:Y:S01]  /*4b8a0*/  ISETP.GE.AND P0, PT, R0, UR26, PT ;  /* 0x0000001a00007c0c */ /* 0x000fe2000bf06270 */
[----:B------:R-:W-:Y:S04]  /*4b8b0*/  STL [R1+0x128], R5 ;  /* 0x0001280501007387 */ /* 0x000fe80000100800 */
[----:B------:R0:W-:Y:S01]  /*4b8c0*/  STL [R1+0x12c], R2 ;  /* 0x00012c0201007387 */ /* 0x0001e20000100800 */
[----:B------:R-:W-:-:S02]  /*4b8d0*/  LOP3.LUT R11, R11, 0xfffffeff, RZ, 0xc0, !PT ;  /* 0xfffffeff0b0b7812 */ /* 0x000fc400078ec0ff */
[----:B------:R-:W-:Y:S01]  /*4b8e0*/  ISETP.LT.AND P1, PT, R29, UR75, !P0 ;  /* 0x0000004b1d007c0c */ /* 0x000fe2000c721270 */
[----:B------:R-:W-:Y:S01]  /*4b8f0*/  VIADD R0, R24, 0x74 ;  /* 0x0000007418007836 */ /* 0x000fe20000000000 */
[----:B------:R-:W1:Y:S01]  /*4b900*/  LDCU UR26, c[0x0][0x39c] ;  /* 0x00007380ff1a77ac */ /* 0x000e620008000800 */
[----:B0-----:R-:W-:Y:S01]  /*4b910*/  LOP3.LUT R2, R20, 0xffff, RZ, 0xc0, !PT ;  /* 0x0000ffff14027812 */ /* 0x001fe200078ec0ff */
[----:B------:R-:W0:Y:S01]  /*4b920*/  LDCU UR75, c[0x0][0x398] ;  /* 0x00007300ff4b77ac */ /* 0x000e220008000800 */
[----:B------:R-:W3:Y:S01]  /*4b930*/  LDL.LU R20, [R1+0x16c0] ;  /* 0x0016c00001147983 */ /* 0x000ee20000300800 */
[----:B--2---:R-:W-:-:S03]  /*4b940*/  ISETP.LT.AND P0, PT, R27, UR54, !P0 ;  /* 0x000000361b007c0c */ /* 0x004fc6000c701270 */
[----:B------:R-:W2:Y:S04]  /*4b950*/  LDL.LU R18, [R1+0x1458] ;  /* 0x0014580001127983 */ /* 0x000ea80000300800 */
[----:B------:R-:W-:Y:S01]  /*4b960*/  @P1 LOP3.LUT R11, R11, 0x100, RZ, 0xfc, !PT ;  /* 0x000001000b0b1812 */ /* 0x000fe200078efcff */
[----:B------:R-:W2:Y:S01]  /*4b970*/  LDL.LU R16, [R1+0x1454] ;  /* 0x0014540001107983 */ /* 0x000ea20000300800 */
[----:B------:R-:W0:Y:S02]  /*4b980*/  LDCU UR54, c[0x0][0x398] ;  /* 0x00007300ff3677ac */ /* 0x000e240008000800 */
[----:B------:R-:W-:-:S04]  /*4b990*/  LOP3.LUT R11, R11, 0xffffff7f, RZ, 0xc0, !PT ;  /* 0xffffff7f0b0b7812 */ /* 0x000fc800078ec0ff */
[----:B------:R-:W-:Y:S02]  /*4b9a0*/  @P0 LOP3.LUT R11, R11, 0x80, RZ, 0xfc, !PT ;  /* 0x000000800b0b0812 */ /* 0x000fe400078efcff */
[----:B------:R-:W-:Y:S01]  /*4b9b0*/  ISETP.GE.AND P0, PT, R0, UR56, PT ;  /* 0x0000003800007c0c */ /* 0x000fe2000bf06270 */
[----:B------:R-:W0:Y:S01]  /*4b9c0*/  LDCU UR56, c[0x0][0x398] ;  /* 0x00007300ff3877ac */ /* 0x000e220008000800 */
[----:B----4-:R-:W-:-:S04]  /*4b9d0*/  LOP3.LUT R3, R15, 0xffff, RZ, 0xc0, !PT ;  /* 0x0000ffff0f037812 */ /* 0x010fc800078ec0ff */
[----:B------:R-:W-:-:S05]  /*4b9e0*/  PRMT R0, R3, 0x3340, R2 ;  /* 0x0000334003007816 */ /* 0x000fca0000000002 */
[----:B------:R4:W-:Y:S04]  /*4b9f0*/  STL [R1+0x1244], R0 ;  /* 0x0012440001007387 */ /* 0x0009e80000100800 */
[----:B------:R-:W2:Y:S01]  /*4ba00*/  LDL.LU R15, [R1+0x13b4] ;  /* 0x0013b400010f7983 */ /* 0x000ea20000300800 */
[----:B------:R-:W-:Y:S02]  /*4ba10*/  ISETP.LT.AND P1, PT, R29, UR55, !P0 ;  /* 0x000000371d007c0c */ /* 0x000fe4000c721270 */
[----:B------:R-:W-:Y:S02]  /*4ba20*/  ISETP.LT.AND P0, PT, R27, UR53, !P0 ;  /* 0x000000351b007c0c */ /* 0x000fe4000c701270 */
[----:B------:R-:W-:Y:S02]  /*4ba30*/  LOP3.LUT R11, R11, 0xffffffbf, RZ, 0xc0, !PT ;  /* 0xffffffbf0b0b7812 */ /* 0x000fe400078ec0ff */
[----:B------:R-:W-:-:S02]  /*4ba40*/  SHF.R.U32.HI R4, RZ, 0x8, R3 ;  /* 0x00000008ff047819 */ /* 0x000fc40000011603 */
[----:B------:R-:W-:Y:S01]  /*4ba50*/  SHF.R.U32.HI R2, RZ, 0x8, R2 ;  /* 0x00000008ff027819 */ /* 0x000fe20000011602 */
[----:B------:R-:W0:Y:S01]  /*4ba60*/  LDCU UR55, c[0x0][0x398] ;  /* 0x00007300ff3777ac */ /* 0x000e220008000800 */
        /* <DEDUP_REMOVED lines=21> */
[----:B---3--:R-:W-:Y:S02]  /*4bbc0*/  LOP3.LUT R0, R20, 0xffff, RZ, 0xc0, !PT ;  /* 0x0000ffff14007812 */ /* 0x008fe400078ec0ff */
[----:B--2---:R-:W-:Y:S01]  /*4bbd0*/  LOP3.LUT R4, R16, 0xffff, RZ, 0xc0, !PT ;  /* 0x0000ffff10047812 */ /* 0x004fe200078ec0ff */
[----:B------:R-:W2:Y:S04]  /*4bbe0*/  LDL.LU R20, [R1+0x16bc] ;  /* 0x0016bc0001147983 */ /* 0x000ea80000300800 */
[----:B------:R-:W3:Y:S01]  /*4bbf0*/  LDL.LU R16, [R1+0x1424] ;  /* 0x0014240001107983 */ /* 0x000ee20000300800 */
[----:B------:R-:W-:-:S02]  /*4bc00*/  ISETP.LT.AND P1, PT, R29, UR56, !P0 ;  /* 0x000000381d007c0c */ /* 0x000fc4000c721270 */
[----:B------:R-:W-:Y:S02]  /*4bc10*/  ISETP.LT.AND P0, PT, R27, UR55, !P0 ;  /* 0x000000371b007c0c */ /* 0x000fe4000c701270 */
[----:B------:R-:W-:Y:S02]  /*4bc20*/  LOP3.LUT R11, R11, 0xfffffffb, RZ, 0xc0, !PT ;  /* 0xfffffffb0b0b7812 */ /* 0x000fe400078ec0ff */
[----:B------:R-:W-:Y:S01]  /*4bc30*/  LOP3.LUT R3, R15, 0xffff, RZ, 0xc0, !PT ;  /* 0x0000ffff0f037812 */ /* 0x000fe200078ec0ff */
[----:B------:R-:W-:Y:S01]  /*4bc40*/  VIADD R2, R24, 0x77 ;  /* 0x0000007718027836 */ /* 0x000fe20000000000 */
[----:B------:R-:W4:Y:S05]  /*4bc50*/  LDL.LU R15, [R1+0x1c4] ;  /* 0x0001c400010f7983 */ /* 0x000f2a0000300800 */
[----:B------:R-:W-:-:S02]  /*4bc60*/  @P1 LOP3.LUT R11, R11, 0x4, RZ, 0xfc, !PT ;  /* 0x000000040b0b1812 */ /* 0x000fc400078efcff */
[----:B------:R-:W-:Y:S01]  /*4bc70*/  LOP3.LUT R12, R18, 0xffff, RZ, 0xc0, !PT ;  /* 0x0000ffff120c7812 */ /* 0x000fe200078ec0ff */
[----:B------:R-:W1:Y:S01]  /*4bc80*/  LDCU UR56, c[0x0][0x398] ;  /* 0x00007300ff3877ac */ /* 0x000e620008000800 */
[----:B------:R-:W-:Y:S02]  /*4bc90*/  SHF.R.U32.HI R13, RZ, 0x8, R4 ;  /* 0x00000008ff0d7819 */ /* 0x000fe40000011604 */
[----:B------:R-:W-:Y:S01]  /*4bca0*/  LOP3.LUT R11, R11, 0xfffffffd, RZ, 0xc0, !PT ;  /* 0xfffffffd0b0b7812 */ /* 0x000fe200078ec0ff */
[----:B------:R-:W1:Y:S01]  /*4bcb0*/  LDCU UR55, c[0x0][0x398] ;  /* 0x00007300ff3777ac */ /* 0x000e620008000800 */
[----:B------:R-:W1:Y:S02]  /*4bcc0*/  LDCU UR57, c[0x0][0x398] ;  /* 0x00007300ff3977ac */ /* 0x000e640008000800 */
[----:B------:R-:W-:Y:S02]  /*4bcd0*/  @P0 LOP3.LUT R11, R11, 0x2, RZ, 0xfc, !PT ;  /* 0x000000020b0b0812 */ /* 0x000fe400078efcff */
[----:B------:R-:W-:-:S02]  /*4bce0*/  ISETP.GE.AND P0, PT, R2, UR24, PT ;  /* 0x0000001802007c0c */ /* 0x000fc4000bf06270 */
[----:B------:R-:W-:Y:S02]  /*4bcf0*/  SHF.R.U32.HI R2, RZ, 0x8, R12 ;  /* 0x00000008ff027819 */ /* 0x000fe4000001160c */
[--C-:B------:R-:W-:Y:S02]  /*4bd00*/  PRMT R5, R12, 0x3340, R3.reuse ;  /* 0x000033400c057816 */ /* 0x100fe40000000003 */
[----:B------:R-:W-:Y:S02]  /*4bd10*/  LOP3.LUT R11, R11, 0xfffffffe, RZ, 0xc0, !PT ;  /* 0xfffffffe0b0b7812 */ /* 0x000fe400078ec0ff */
[----:B------:R-:W-:Y:S02]  /*4bd20*/  ISETP.LT.AND P1, PT, R29, UR75, !P0 ;  /* 0x0000004b1d007c0c */ /* 0x000fe4000c721270 */
[----:B0-----:R-:W-:Y:S02]  /*4bd30*/  ISETP.LT.AND P0, PT, R27, UR74, !P0 ;  /* 0x0000004a1b007c0c */ /* 0x001fe4000c701270 */
[----:B------:R-:W-:-:S02]  /*4bd40*/  SHF.R.U32.HI R12, RZ, 0x8, R3 ;  /* 0x00000008ff0c7819 */ /* 0x000fc40000011603 */
[--C-:B------:R-:W-:Y:S02]  /*4bd50*/  PRMT R4, R4, 0x3340, R0.reuse ;  /* 0x0000334004047816 */ /* 0x100fe40000000000 */
[----:B------:R-:W-:Y:S02]  /*4bd60*/  SHF.R.U32.HI R3, RZ, 0x8, R0 ;  /* 0x00000008ff037819 */ /* 0x000fe40000011600 */
[----:B------:R-:W-:Y:S02]  /*4bd70*/  LOP3.LUT R2, R2, 0xffff, RZ, 0xc0, !PT ;  /* 0x0000ffff02027812 */ /* 0x000fe400078ec0ff */
[----:B------:R-:W-:Y:S01]  /*4bd80*/  LOP3.LUT R0, R12, 0xffff, RZ, 0xc0, !PT ;  /* 0x0000ffff0c007812 */ /* 0x000fe200078ec0ff */
        /* <DEDUP_REMOVED lines=8> */
[----:B--2---:R-:W-:-:S04]  /*4be10*/  LOP3.LUT R20, R20, 0x7fffffff, RZ, 0xc0, !PT ;  /* 0x7fffffff14147812 */ /* 0x004fc800078ec0ff */
[----:B------:R-:W-:Y:S02]  /*4be20*/  @P0 LOP3.LUT R20, R20, 0x80000000, RZ, 0xfc, !PT ;  /* 0x8000000014140812 */ /* 0x000fe400078efcff */
[----:B------:R-:W-:Y:S01]  /*4be30*/  ISETP.GE.AND P0, PT, R0, UR58, PT ;  /* 0x0000003a00007c0c */ /* 0x000fe2000bf06270 */
[----:B------:R0:W-:Y:S01]  /*4be40*/  STL [R1+0x1250], R4 ;  /* 0x0012500401007387 */ /* 0x0001e20000100800 */
[----:B------:R-:W-:Y:S02]  /*4be50*/  LOP3.LUT R3, R3, 0xffff, RZ, 0xc0, !PT ;  /* 0x0000ffff03037812 */ /* 0x000fe400078ec0ff */
[----:B------:R-:W-:Y:S02]  /*4be60*/  LOP3.LUT R20, R20, 0xbfffffff, RZ, 0xc0, !PT ;  /* 0xbfffffff14147812 */ /* 0x000fe400078ec0ff */
[----:B-1----:R-:W-:Y:S02]  /*4be70*/  ISETP.LT.AND P1, PT, R29, UR56, !P0 ;  /* 0x000000381d007c0c */ /* 0x002fe4000c721270 */
[----:B------:R-:W-:Y:S01]  /*4be80*/  ISETP.LT.AND P0, PT, R27, UR55, !P0 ;  /* 0x000000371b007c0c */ /* 0x000fe2000c701270 */
[----:B------:R-:W-:Y:S01]  /*4be90*/  VIADD R0, R24, 0x79 ;  /* 0x0000007918007836 */ /* 0x000fe20000000000 */
[----:B------:R-:W1:Y:S01]  /*4bea0*/  LDCU UR58, c[0x0][0x398] ;  /* 0x00007300ff3a77ac */ /* 0x000e620008000800 */
[----:B0-----:R-:W-:Y:S01]  /*4beb0*/  LOP3.LUT R4, R13, 0xffff, RZ, 0xc0, !PT ;  /* 0x0000ffff0d047812 */ /* 0x001fe200078ec0ff */
[----:B------:R-:W-:Y:S01]  /*4bec0*/  STL [R1+0x1dc], R5 ;  /* 0x0001dc0501007387 */ /* 0x000fe20000100800 */
[----:B------:R-:W0:Y:S01]  /*4bed0*/  LDCU UR56, c[0x0][0x398] ;  /* 0x00007300ff3877ac */ /* 0x000e220008000800 */
[----:B------:R-:W2:Y:S01]  /*4bee0*/  LDCU UR55, c[0x0][0x39c] ;  /* 0x00007380ff3777ac */ /* 0x000ea20008000800 */
[----:B------:R-:W-:-:S04]  /*4bef0*/  PRMT R2, R4, 0x3340, R3 ;  /* 0x0000334004027816 */ /* 0x000fc80000000003 */
[----:B------:R-:W-:Y:S02]  /*4bf00*/  @P1 LOP3.LUT R20, R20, 0x40000000, RZ, 0xfc, !PT ;  /* 0x4000000014141812 */ /* 0x000fe400078efcff */
[----:B---3--:R-:W-:Y:S01]  /*4bf10*/  LOP3.LUT R3, R16, 0xffff, RZ, 0xc0, !PT ;  /* 0x0000ffff10037812 */ /* 0x008fe200078ec0ff */
[----:B------:R4:W-:Y:S01]  /*4bf20*/  STL [R1+0x11e0], R2 ;  /* 0x0011e00201007387 */ /* 0x0009e20000100800 */
[----:B------:R-:W-:-:S03]  /*4bf30*/  LOP3.LUT R20, R20, 0xdfffffff, RZ, 0xc0, !PT ;  /* 0xdfffffff14147812 */ /* 0x000fc600078ec0ff */
[----:B------:R-:W3:Y:S04]  /*4bf40*/  LDL.LU R19, [R1+0x1464] ;  /* 0x0014640001137983 */ /* 0x000ee80000300800 */
[----:B------:R-:W2:Y:S01]  /*4bf50*/  LDL.LU R18, [R1+0x142c] ;  /* 0x00142c0001127983 */ /* 0x000ea20000300800 */
[----:B------:R-:W-:Y:S02]  /*4bf60*/  @P0 LOP3.LUT R20, R20, 0x20000000, RZ, 0xfc, !PT ;  /* 0x2000000014140812 */ /* 0x000fe400078efcff */
[----:B------:R-:W-:Y:S02]  /*4bf70*/  ISETP.GE.AND P0, PT, R0, UR22, PT ;  /* 0x0000001600007c0c */ /* 0x000fe4000bf06270 */
[----:B------:R-:W-:Y:S01]  /*4bf80*/  SHF.R.U32.HI R4, RZ, 0x8, R3 ;  /* 0x00000008ff047819 */ /* 0x000fe20000011603 */
[----:B------:R-:W0:Y:S01]  /*4bf90*/  LDCU UR22, c[0x0][0x39c] ;  /* 0x00007380ff1677ac */ /* 0x000e220008000800 */
[----:B----4-:R-:W-:-:S04]  /*4bfa0*/  LOP3.LUT R2, R15, 0xffff, RZ, 0xc0, !PT ;  /* 0x0000ffff0f027812 */ /* 0x010fc800078ec0ff */
[----:B------:R-:W-:-:S05]  /*4bfb0*/  PRMT R0, R3, 0x3340, R2 ;  /* 0x0000334003007816 */ /* 0x000fca0000000002 */
[----:B------:R4:W-:Y:S04]  /*4bfc0*/  STL [R1+0x1258], R0 ;  /* 0x0012580001007387 */ /* 0x0009e80000100800 */
[----:B------:R-:W2:Y:S04]  /*4bfd0*/  LDL.LU R16, [R1+0x13c4] ;  /* 0x0013c40001107983 */ /* 0x000ea80000300800 */
[----:B------:R-:W3:Y:S01]  /*4bfe0*/  LDL.LU R15, [R1+0x1c8] ;  /* 0x0001c800010f7983 */ /* 0x000ee20000300800 */
[----:B------:R-:W-:Y:S02]  /*4bff0*/  ISETP.LT.AND P1, PT, R29, UR74, !P0 ;  /* 0x0000004a1d007c0c */ /* 0x000fe4000c721270 */
[----:B------:R-:W-:-:S02]  /*4c000*/  ISETP.LT.AND P0, PT, R27, UR57, !P0 ;  /* 0x000000391b007c0c */ /* 0x000fc4000c701270 */
[----:B------:R-:W-:Y:S02]  /*4c010*/  LOP3.LUT R20, R20, 0xefffffff, RZ, 0xc0, !PT ;  /* 0xefffffff14147812 */ /* 0x000fe400078ec0ff */
[----:B------:R-:W-:Y:S02]  /*4c020*/  SHF.R.U32.HI R2, RZ, 0x8, R2 ;  /* 0x00000008ff027819 */ /* 0x000fe40000011602 */
[----:B------:R-:W-:Y:S01]  /*4c030*/  LOP3.LUT R3, R4, 0xffff, RZ, 0xc0, !PT ;  /* 0x0000ffff04037812 */ /* 0x000fe200078ec0ff */
[----:B------:R-:W0:Y:S01]  /*4c040*/  LDCU UR74, c[0x0][0x398] ;  /* 0x00007300ff4a77ac */ /* 0x000e220008000800 */
[----:B------:R-:W0:Y:S01]  /*4c050*/  LDCU UR57, c[0x0][0x398] ;  /* 0x00007300ff3977ac */ /* 0x000e220008000800 */
[----:B----4-:R-:W-:Y:S02]  /*4c060*/  VIADD R0, R24, 0x7a ;  /* 0x0000007a18007836 */ /* 0x010fe40000000000 */
[----:B------:R-:W-:-:S04]  /*4c070*/  @P1 LOP3.LUT R20, R20, 0x10000000, RZ, 0xfc, !PT ;  /* 0x1000000014141812 */ /* 0x000fc800078efcff */
[----:B------:R-:W-:-:S04]  /*4c080*/  LOP3.LUT R20, R20, 0xf7ffffff, RZ, 0xc0, !PT ;  /* 0xf7ffffff14147812 */ /* 0x000fc800078ec0ff */
[----:B------:R-:W-:Y:S02]  /*4c090*/  @P0 LOP3.LUT R20, R20, 0x8000000, RZ, 0xfc, !PT ;  /* 0x0800000014140812 */ /* 0x000fe400078efcff */
[----:B------:R-:W-:Y:S02]  /*4c0a0*/  ISETP.GE.AND P0, PT, R0, UR59, PT ;  /* 0x0000003b00007c0c */ /* 0x000fe4000bf06270 */
[----:B------:R-:W-:Y:S01]  /*4c0b0*/  LOP3.LUT R2, R2, 0xffff, RZ, 0xc0, !PT ;  /* 0x0000ffff02027812 */ /* 0x000fe200078ec0ff */
[----:B------:R-:W4:Y:S01]  /*4c0c0*/  LDCU UR59, c[0x0][0x398] ;  /* 0x00007300ff3b77ac */ /* 0x000f220008000800 */
[----:B-1----:R-:W-:Y:S02]  /*4c0d0*/  ISETP.LT.AND P1, PT, R29, UR58, !P0 ;  /* 0x0000003a1d007c0c */ /* 0x002fe4000c721270 */
[----:B0-----:R-:W-:Y:S02]  /*4c0e0*/  ISETP.LT.AND P0, PT, R27, UR56, !P0 ;  /* 0x000000381b007c0c */ /* 0x001fe4000c701270 */
[----:B------:R-:W-:-:S02]  /*4c0f0*/  LOP3.LUT R20, R20, 0xfbffffff, RZ, 0xc0, !PT ;  /* 0xfbffffff14147812 */ /* 0x000fc400078ec0ff */
[----:B------:R-:W-:Y:S01]  /*4c100*/  PRMT R0, R3, 0x3340, R2 ;  /* 0x0000334003007816 */ /* 0x000fe20000000002 */
[----:B------:R-:W0:Y:S01]  /*4c110*/  LDCU UR58, c[0x0][0x398] ;  /* 0x00007300ff3a77ac */ /* 0x000e220008000800 */
[----:B------:R-:W1:Y:S03]  /*4c120*/  LDCU UR56, c[0x0][0x39c] ;  /* 0x00007380ff3877ac */ /* 0x000e660008000800 */
[----:B------:R4:W-:Y:S02]  /*4c130*/  STL [R1+0x11e4], R0 ;  /* 0x0011e40001007387 */ /* 0x0009e40000100800 */
[----:B------:R-:W-:-:S04]  /*4c140*/  @P1 LOP3.LUT R20, R20, 0x4000000, RZ, 0xfc, !PT ;  /* 0x0400000014141812 */ /* 0x000fc800078efcff */
[----:B------:R-:W-:Y:S01]  /*4c150*/  LOP3.LUT R20, R20, 0xfdffffff, RZ, 0xc0, !PT ;  /* 0xfdffffff14147812 */ /* 0x000fe200078ec0ff */
[----:B----4-:R-:W-:-:S03]  /*4c160*/  VIADD R0, R24, 0x7b ;  /* 0x0000007b18007836 */ /* 0x010fc60000000000 */
[----:B------:R-:W-:Y:S02]  /*4c170*/  @P0 LOP3.LUT R20, R20, 0x2000000, RZ, 0xfc, !PT ;  /* 0x0200000014140812 */ /* 0x000fe400078efcff */
[----:B------:R-:W-:Y:S02]  /*4c180*/  ISETP.GE.AND P0, PT, R0, UR20, PT ;  /* 0x0000001400007c0c */ /* 0x000fe4000bf06270 */
[----:B--2---:R-:W-:Y:S02]  /*4c190*/  LOP3.LUT R3, R16, 0xffff, RZ, 0xc0, !PT ;  /* 0x0000ffff10037812 */ /* 0x004fe400078ec0ff */
[----:B---3--:R-:W-:Y:S01]  /*4c1a0*/  LOP3.LUT R0, R15, 0xffff, RZ, 0xc0, !PT ;  /* 0x0000ffff0f007812 */ /* 0x008fe200078ec0ff */
[----:B------:R-:W2:Y:S04]  /*4c1b0*/  LDL.LU R16, [R1+0x146c] ;  /* 0x00146c0001107983 */ /* 0x000ea80000300800 */
[----:B------:R-:W3:Y:S01]  /*4c1c0*/  LDL.LU R15, [R1+0x13d0] ;  /* 0x0013d000010f7983 */ /* 0x000ee20000300800 */
[----:B------:R-:W-:-:S02]  /*4c1d0*/  ISETP.LT.AND P1, PT, R29, UR74, !P0 ;  /* 0x0000004a1d007c0c */ /* 0x000fc4000c721270 */
[----:B------:R-:W-:Y:S02]  /*4c1e0*/  ISETP.LT.AND P0, PT, R27, UR57, !P0 ;  /* 0x000000391b007c0c */ /* 0x000fe4000c701270 */
[----:B------:R-:W-:Y:S01]  /*4c1f0*/  LOP3.LUT R20, R20, 0xfeffffff, RZ, 0xc0, !PT ;  /* 0xfeffffff14147812 */ /* 0x000fe200078ec0ff */
[----:B------:R-:W-:Y:S01]  /*4c200*/  VIADD R2, R24, 0x7c ;  /* 0x0000007c18027836 */ /* 0x000fe20000000000 */
[----:B------:R-:W-:Y:S02]  /*4c210*/  LOP3.LUT R12, R19, 0xffff, RZ, 0xc0, !PT ;  /* 0x0000ffff130c7812 */ /* 0x000fe400078ec0ff */
[----:B------:R-:W-:Y:S01]  /*4c220*/  LOP3.LUT R4, R18, 0xffff, RZ, 0xc0, !PT ;  /* 0x0000ffff12047812 */ /* 0x000fe200078ec0ff */
[----:B------:R-:W4:Y:S01]  /*4c230*/  LDCU UR74, c[0x0][0x398] ;  /* 0x00007300ff4a77ac */ /* 0x000f220008000800 */
[----:B------:R-:W0:Y:S01]  /*4c240*/  LDCU UR20, c[0x0][0x39c] ;  /* 0x00007380ff1477ac */ /* 0x000e220008000800 */
[----:B------:R-:W-:Y:S01]  /*4c250*/  VIADD R23, R24, 0xb2 ;  /* 0x000000b218177836 */ /* 0x000fe20000000000 */
[----:B------:R-:W0:Y:S01]  /*4c260*/  LDCU UR57, c[0x0][0x39c] ;  /* 0x00007380ff3977ac */ /* 0x000e220008000800 */
        /* <DEDUP_REMOVED lines=22> */
[----:B------:R-:W-:Y:S02]  /*4c3d0*/  ISETP.LT.AND P1, PT, R29, UR59, !P0 ;  /* 0x0000003b1d007c0c */ /* 0x000fe4000c721270 */
[----:B------:R-:W-:Y:S01]  /*4c3e0*/  ISETP.LT.AND P0, PT, R27, UR58, !P0 ;  /* 0x0000003a1b007c0c */ /* 0x000fe2000c701270 */
[----:B------:R-:W-:Y:S01]  /*4c3f0*/  VIADD R0, R24, 0x7d ;  /* 0x0000007d18007836 */ /* 0x000fe20000000000 */
[----:B------:R-:W0:Y:S01]  /*4c400*/  LDCU UR59, c[0x0][0x398] ;  /* 0x00007300ff3b77ac */ /* 0x000e220008000800 */
[----:B------:R-:W0:Y:S08]  /*4c410*/  LDCU UR58, c[0x0][0x398] ;  /* 0x00007300ff3a77ac */ /* 0x000e300008000800 */
[----:B------:R-:W-:-:S04]  /*4c420*/  @P1 LOP3.LUT R20, R20, 0x400000, RZ, 0xfc, !PT ;  /* 0x0040000014141812 */ /* 0x000fc800078efcff */
[----:B------:R-:W-:-:S04]  /*4c430*/  LOP3.LUT R20, R20, 0xffdfffff, RZ, 0xc0, !PT ;  /* 0xffdfffff14147812 */ /* 0x000fc800078ec0ff */
[----:B------:R-:W-:Y:S02]  /*4c440*/  @P0 LOP3.LUT R20, R20, 0x200000, RZ, 0xfc, !PT ;  /* 0x0020000014140812 */ /* 0x000fe400078efcff */
[----:B------:R-:W-:Y:S02]  /*4c450*/  ISETP.GE.AND P0, PT, R0, UR18, PT ;  /* 0x0000001200007c0c */ /* 0x000fe4000bf06270 */
[----:B------:R-:W-:Y:S02]  /*4c460*/  LOP3.LUT R20, R20, 0xffefffff, RZ, 0xc0, !PT ;  /* 0xffefffff14147812 */ /* 0x000fe400078ec0ff */
[----:B------:R-:W-:Y:S02]  /*4c470*/  ISETP.LT.AND P1, PT, R29, UR75, !P0 ;  /* 0x0000004b1d007c0c */ /* 0x000fe4000c721270 */
[----:B----4-:R-:W-:Y:S01]  /*4c480*/  ISETP.LT.AND P0, PT, R27, UR74, !P0 ;  /* 0x0000004a1b007c0c */ /* 0x010fe2000c701270 */
[----:B------:R-:W-:Y:S01]  /*4c490*/  VIADD R0, R24, 0x7e ;  /* 0x0000007e18007836 */ /* 0x000fe20000000000 */
[----:B------:R-:W4:Y:S01]  /*4c4a0*/  LDCU UR74, c[0x0][0x398] ;  /* 0x00007300ff4a77ac */ /* 0x000f220008000800 */
[----:B------:R-:W0:Y:S01]  /*4c4b0*/  LDCU UR75, c[0x0][0x39c] ;  /* 0x00007380ff4b77ac */ /* 0x000e220008000800 */
[----:B------:R-:W0:Y:S07]  /*4c4c0*/  LDCU UR18, c[0x0][0x39c] ;  /* 0x00007380ff1277ac */ /* 0x000e2e0008000800 */
[----:B------:R-:W-:-:S02]  /*4c4d0*/  @P1 LOP3.LUT R20, R20, 0x100000, RZ, 0xfc, !PT ;  /* 0x0010000014141812 */ /* 0x000fc400078efcff */
[----:B--2---:R-:W-:Y:S02]  /*4c4e0*/  LOP3.LUT R3, R16, 0xffff, RZ, 0xc0, !PT ;  /* 0x0000ffff10037812 */ /* 0x004fe400078ec0ff */
[----:B---3--:R-:W-:Y:S01]  /*4c4f0*/  LOP3.LUT R2, R15, 0xffff, RZ, 0xc0, !PT ;  /* 0x0000ffff0f027812 */ /* 0x008fe200078ec0ff */
[----:B------:R-:W2:Y:S04]  /*4c500*/  LDL.LU R16, [R1+0x1430] ;  /* 0x0014300001107983 */ /* 0x000ea80000300800 */
[----:B------:R-:W3:Y:S01]  /*4c510*/  LDL.LU R15, [R1+0x120] ;  /* 0x00012000010f7983 */ /* 0x000ee20000300800 */
[----:B------:R-:W-:-:S04]  /*4c520*/  LOP3.LUT R20, R20, 0xfff7ffff, RZ, 0xc0, !PT ;  /* 0xfff7ffff14147812 */ /* 0x000fc800078ec0ff */
[----:B------:R-:W-:Y:S02]  /*4c530*/  @P0 LOP3.LUT R20, R20, 0x80000, RZ, 0xfc, !PT ;  /* 0x0008000014140812 */ /* 0x000fe400078efcff */
[----:B------:R-:W-:Y:S02]  /*4c540*/  ISETP.GE.AND P0, PT, R0, UR16, PT ;  /* 0x0000001000007c0c */ /* 0x000fe4000bf06270 */
[----:B------:R-:W-:Y:S02]  /*4c550*/  PRMT R0, R3, 0x3340, R2 ;  /* 0x0000334003007816 */ /* 0x000fe40000000002 */
[----:B------:R-:W-:Y:S02]  /*4c560*/  SHF.R.U32.HI R4, RZ, 0x8, R3 ;  /* 0x00000008ff047819 */ /* 0x000fe40000011603 */
[----:B------:R-:W-:Y:S02]  /*4c570*/  LOP3.LUT R20, R20, 0xfffbffff, RZ, 0xc0, !PT ;  /* 0xfffbffff14147812 */ /* 0x000fe400078ec0ff */
[----:B0-----:R-:W-:-:S02]  /*4c580*/  ISETP.LT.AND P1, PT, R29, UR59, !P0 ;  /* 0x0000003b1d007c0c */ /* 0x001fc4000c721270 */
[----:B------:R-:W-:Y:S02]  /*4c590*/  ISETP.LT.AND P0, PT, R27, UR58, !P0 ;  /* 0x0000003a1b007c0c */ /* 0x000fe4000c701270 */
[----:B------:R-:W-:Y:S01]  /*4c5a0*/  SHF.R.U32.HI R2, RZ, 0x8, R2 ;  /* 0x00000008ff027819 */ /* 0x000fe20000011602 */
[----:B------:R0:W-:Y:S01]  /*4c5b0*/  STL [R1+0x1280], R0 ;  /* 0x0012800001007387 */ /* 0x0001e20000100800 */
[----:B------:R-:W-:-:S03]  /*4c5c0*/  LOP3.LUT R3, R4, 0xffff, RZ, 0xc0, !PT ;  /* 0x0000ffff04037812 */ /* 0x000fc600078ec0ff */
[----:B------:R-:W3:Y:S01]  /*4c5d0*/  LDL.LU R17, [R1+0x14b8] ;  /* 0x0014b80001117983 */ /* 0x000ee20000300800 */
[----:B------:R-:W-:-:S03]  /*4c5e0*/  LOP3.LUT R2, R2, 0xffff, RZ, 0xc0, !PT ;  /* 0x0000ffff02027812 */ /* 0x000fc600078ec0ff */
[----:B------:R-:W3:Y:S01]  /*4c5f0*/  LDL.LU R19, [R1+0x1590] ;  /* 0x0015900001137983 */ /* 0x000ee20000300800 */
[----:B------:R-:W1:Y:S01]  /*4c600*/  LDCU UR58, c[0x0][0x398] ;  /* 0x00007300ff3a77ac */ /* 0x000e620008000800 */
[----:B------:R-:W1:Y:S01]  /*4c610*/  LDCU UR59, c[0x0][0x398] ;  /* 0x00007300ff3b77ac */ /* 0x000e620008000800 */
[----:B------:R-:W1:Y:S01]  /*4c620*/  LDCU UR16, c[0x0][0x39c] ;  /* 0x00007380ff1077ac */ /* 0x000e620008000800 */
[----:B------:R-:W-:Y:S01]  /*4c630*/  @P1 LOP3.LUT R20, R20, 0x40000, RZ, 0xfc, !PT ;  /* 0x0004000014141812 */ /* 0x000fe200078efcff */
[----:B0-----:R-:W-:-:S03]  /*4c640*/  VIADD R0, R24, 0x7f ;  /* 0x0000007f18007836 */ /* 0x001fc60000000000 */
[----:B------:R-:W-:-:S04]  /*4c650*/  LOP3.LUT R20, R20, 0xfffdffff, RZ, 0xc0, !PT ;  /* 0xfffdffff14147812 */ /* 0x000fc800078ec0ff */
[----:B------:R-:W-:Y:S02]  /*4c660*/  @P0 LOP3.LUT R20, R20, 0x20000, RZ, 0xfc, !PT ;  /* 0x0002000014140812 */ /* 0x000fe400078efcff */
[----:B------:R-:W-:Y:S02]  /*4c670*/  ISETP.GE.AND P0, PT, R0, UR61, PT ;  /* 0x0000003d00007c0c */ /* 0x000fe4000bf06270 */
[----:B------:R-:W-:Y:S01]  /*4c680*/  PRMT R0, R3, 0x3340, R2 ;  /* 0x0000334003007816 */ /* 0x000fe20000000002 */
[----:B------:R-:W0:Y:S04]  /*4c690*/  LDCU UR61, c[0x0][0x398] ;  /* 0x00007300ff3d77ac */ /* 0x000e280008000800 */
[----:B------:R0:W-:Y:S04]  /*4c6a0*/  STL [R1+0x11f4], R0 ;  /* 0x0011f40001007387 */ /* 0x0001e80000100800 */
[----:B------:R-:W3:Y:S01]  /*4c6b0*/  LDL.LU R18, [R1+0x1580] ;  /* 0x0015800001127983 */ /* 0x000ee20000300800 */
[----:B----4-:R-:W-:-:S02]  /*4c6c0*/  ISETP.LT.AND P1, PT, R29, UR74, !P0 ;  /* 0x0000004a1d007c0c */ /* 0x010fc4000c721270 */
[----:B-1----:R-:W-:Y:S02]  /*4c6d0*/  ISETP.LT.AND P0, PT, R27, UR60, !P0 ;  /* 0x0000003c1b007c0c */ /* 0x002fe4000c701270 */
[----:B------:R-:W-:Y:S01]  /*4c6e0*/  LOP3.LUT R20, R20, 0xfffeffff, RZ, 0xc0, !PT ;  /* 0xfffeffff14147812 */ /* 0x000fe200078ec0ff */
[----:B------:R-:W1:Y:S01]  /*4c6f0*/  LDCU UR60, c[0x0][0x398] ;  /* 0x00007300ff3c77ac */ /* 0x000e620008000800 */
[C---:B------:R-:W-:Y:S01]  /*4c700*/  VIADD R2, R24.reuse, 0x81 ;  /* 0x0000008118027836 */ /* 0x040fe20000000000 */
[----:B------:R-:W4:Y:S01]  /*4c710*/  LDCU UR74, c[0x0][0x398] ;  /* 0x00007300ff4a77ac */ /* 0x000f220008000800 */
[----:B0-----:R-:W-:-:S05]  /*4c720*/  VIADD R0, R24, 0x80 ;  /* 0x0000008018007836 */ /* 0x001fca0000000000 */
[----:B------:R-:W-:-:S04]  /*4c730*/  @P1 LOP3.LUT R20, R20, 0x10000, RZ, 0xfc, !PT ;  /* 0x0001000014141812 */ /* 0x000fc800078efcff */
[----:B------:R-:W-:-:S04]  /*4c740*/  LOP3.LUT R20, R20, 0xffff7fff, RZ, 0xc0, !PT ;  /* 0xffff7fff14147812 */ /* 0x000fc800078ec0ff */
[----:B------:R-:W-:Y:S02]  /*4c750*/  @P0 LOP3.LUT R20, R20, 0x8000, RZ, 0xfc, !PT ;  /* 0x0000800014140812 */ /* 0x000fe400078efcff */
[----:B------:R-:W-:Y:S02]  /*4c760*/  ISETP.GE.AND P0, PT, R0, UR62, PT ;  /* 0x0000003e00007c0c */ /* 0x000fe4000bf06270 */
[----:B------:R-:W-:Y:S02]  /*4c770*/  LOP3.LUT R20, R20, 0xffffbfff, RZ, 0xc0, !PT ;  /* 0xffffbfff14147812 */ /* 0x000fe400078ec0ff */
[----:B------:R-:W-:Y:S02]  /*4c780*/  ISETP.LT.AND P1, PT, R29, UR58, !P0 ;  /* 0x0000003a1d007c0c */ /* 0x000fe4000c721270 */
[----:B------:R-:W-:Y:S01]  /*4c790*/  ISETP.LT.AND P0, PT, R27, UR59, !P0 ;  /* 0x0000003b1b007c0c */ /* 0x000fe2000c701270 */
[----:B------:R-:W0:Y:S01]  /*4c7a0*/  LDCU UR58, c[0x0][0x398] ;  /* 0x00007300ff3a77ac */ /* 0x000e220008000800 */
[----:B------:R-:W0:Y:S01]  /*4c7b0*/  LDCU UR59, c[0x0][0x398] ;  /* 0x00007300ff3b77ac */ /* 0x000e220008000800 */
[----:B------:R-:W-:Y:S01]  /*4c7c0*/  VIADD R0, R24, 0x82 ;  /* 0x0000008218007836 */ /* 0x000fe20000000000 */
[----:B------:R-:W0:Y:S07]  /*4c7d0*/  LDCU UR62, c[0x0][0x398] ;  /* 0x00007300ff3e77ac */ /* 0x000e2e0008000800 */
[----:B------:R-:W-:-:S04]  /*4c7e0*/  @P1 LOP3.LUT R20, R20, 0x4000, RZ, 0xfc, !PT ;  /* 0x0000400014141812 */ /* 0x000fc800078efcff */
[----:B------:R-:W-:-:S04]  /*4c7f0*/  LOP3.LUT R20, R20, 0xffffdfff, RZ, 0xc0, !PT ;  /* 0xffffdfff14147812 */ /* 0x000fc800078ec0ff */
[----:B------:R-:W-:Y:S02]  /*4c800*/  @P0 LOP3.LUT R20, R20, 0x2000, RZ, 0xfc, !PT ;  /* 0x0000200014140812 */ /* 0x000fe400078efcff */
[----:B------:R-:W-:Y:S01]  /*4c810*/  ISETP.GE.AND P0, PT, R2, UR14, PT ;  /* 0x0000000e02007c0c */ /* 0x000fe2000bf06270 */
[----:B------:R-:W0:Y:S03]  /*4c820*/  LDCU UR14, c[0x0][0x398] ;  /* 0x00007300ff0e77ac */ /* 0x000e260008000800 */
[----:B-1----:R-:W-:Y:S02]  /*4c830*/  ISETP.LT.AND P1, PT, R29, UR60, !P0 ;  /* 0x0000003c1d007c0c */ /* 0x002fe4000c721270 */
[----:B------:R-:W-:Y:S02]  /*4c840*/  ISETP.LT.AND P0, PT, R27, UR61, !P0 ;  /* 0x0000003d1b007c0c */ /* 0x000fe4000c701270 */
[----:B--2---:R-:W-:-:S02]  /*4c850*/  LOP3.LUT R4, R16, 0xffff, RZ, 0xc0, !PT ;  /* 0x0000ffff10047812 */ /* 0x004fc400078ec0ff */
[----:B---3--:R-:W-:Y:S01]  /*4c860*/  LOP3.LUT R3, R15, 0xffff, RZ, 0xc0, !PT ;  /* 0x0000ffff0f037812 */ /* 0x008fe200078ec0ff */
[----:B------:R-:W2:Y:S04]  /*4c870*/  LDL.LU R16, [R1+0x1474] ;  /* 0x0014740001107983 */ /* 0x000ea80000300800 */
[----:B------:R-:W3:Y:S01]  /*4c880*/  LDL.LU R15, [R1+0x13d8] ;  /* 0x0013d800010f7983 */ /* 0x000ee20000300800 */
[----:B------:R-:W-:Y:S01]  /*4c890*/  LOP3.LUT R20, R20, 0xffffefff, RZ, 0xc0, !PT ;  /* 0xffffefff14147812 */ /* 0x000fe200078ec0ff */
[----:B------:R-:W1:Y:S01]  /*4c8a0*/  LDCU UR60, c[0x0][0x398] ;  /* 0x00007300ff3c77ac */ /* 0x000e620008000800 */
[----:B------:R-:W0:Y:S02]  /*4c8b0*/  LDCU UR61, c[0x0][0x398] ;  /* 0x00007300ff3d77ac */ /* 0x000e240008000800 */
[----:B------:R-:W-:-:S04]  /*4c8c0*/  @P1 LOP3.LUT R20, R20, 0x1000, RZ, 0xfc, !PT ;  /* 0x0000100014141812 */ /* 0x000fc800078efcff */
[----:B------:R-:W-:-:S04]  /*4c8d0*/  LOP3.LUT R20, R20, 0xfffff7ff, RZ, 0xc0, !PT ;  /* 0xfffff7ff14147812 */ /* 0x000fc800078ec0ff */
[----:B------:R-:W-:Y:S02]  /*4c8e0*/  @P0 LOP3.LUT R20, R20, 0x800, RZ, 0xfc, !PT ;  /* 0x0000080014140812 */ /* 0x000fe400078efcff */
[----:B------:R-:W-:Y:S02]  /*4c8f0*/  ISETP.GE.AND P0, PT, R0, UR73, PT ;  /* 0x0000004900007c0c */ /* 0x000fe4000bf06270 */
[----:B------:R-:W-:Y:S02]  /*4c900*/  PRMT R2, R4, 0x3340, R3 ;  /* 0x0000334004027816 */ /* 0x000fe40000000003 */
[----:B------:R-:W-:Y:S02]  /*4c910*/  LOP3.LUT R20, R20, 0xfffffbff, RZ, 0xc0, !PT ;  /* 0xfffffbff14147812 */ /* 0x000fe400078ec0ff */
[----:B0-----:R-:W-:Y:S02]  /*4c920*/  ISETP.LT.AND P1, PT, R29, UR58, !P0 ;  /* 0x0000003a1d007c0c */ /* 0x001fe4000c721270 */
[----:B------:R-:W-:Y:S01]  /*4c930*/  ISETP.LT.AND P0, PT, R27, UR59, !P0 ;  /* 0x0000003b1b007c0c */ /* 0x000fe2000c701270 */
[----:B------:R0:W-:Y:S01]  /*4c940*/  STL [R1+0x1288], R2 ;  /* 0x0012880201007387 */ /* 0x0001e20000100800 */
[----:B------:R-:W-:Y:S01]  /*4c950*/  SHF.R.U32.HI R12, RZ, 0x8, R4 ;  /* 0x00000008ff0c7819 */ /* 0x000fe20000011604 */
[----:B------:R-:W-:Y:S01]  /*4c960*/  VIADD R0, R24, 0x83 ;  /* 0x0000008318007836 */ /* 0x000fe20000000000 */
[----:B------:R-:W-:Y:S01]  /*4c970*/  PRMT R4, R19, 0x5410, R17 ;  /* 0x0000541013047816 */ /* 0x000fe20000000011 */
[----:B------:R-:W1:Y:S01]  /*4c980*/  LDCU UR58, c[0x0][0x398] ;  /* 0x00007300ff3a77ac */ /* 0x000e620008000800 */
[----:B------:R-:W1:Y:S01]  /*4c990*/  LDCU UR59, c[0x0][0x398] ;  /* 0x00007300ff3b77ac */ /* 0x000e620008000800 */
[----:B------:R-:W1:Y:S01]  /*4c9a0*/  LDCU UR73, c[0x0][0x398] ;  /* 0x00007300ff4977ac */ /* 0x000e620008000800 */
[----:B0-----:R-:W-:-:S03]  /*4c9b0*/  SHF.R.U32.HI R2, RZ, 0x8, R3 ;  /* 0x00000008ff027819 */ /* 0x001fc60000011603 */
[----:B------:R-:W-:Y:S02]  /*4c9c0*/  @P1 LOP3.LUT R20, R20, 0x400, RZ, 0xfc, !PT ;  /* 0x0000040014141812 */ /* 0x000fe400078efcff */
[----:B------:R-:W-:Y:S02]  /*4c9d0*/  LOP3.LUT R3, R12, 0xffff, RZ, 0xc0, !PT ;  /* 0x0000ffff0c037812 */ /* 0x000fe400078ec0ff */
[----:B------:R-:W-:Y:S02]  /*4c9e0*/  LOP3.LUT R2, R2, 0xffff, RZ, 0xc0, !PT ;  /* 0x0000ffff02027812 */ /* 0x000fe400078ec0ff */
[----:B------:R-:W-:Y:S02]  /*4c9f0*/  LOP3.LUT R20, R20, 0xfffffdff, RZ, 0xc0, !PT ;  /* 0xfffffdff14147812 */ /* 0x000fe400078ec0ff */
[----:B------:R-:W-:Y:S02]  /*4ca00*/  PRMT R2, R3, 0x3340, R2 ;  /* 0x0000334003027816 */ /* 0x000fe40000000002 */
[----:B------:R-:W-:-:S02]  /*4ca10*/  @P0 LOP3.LUT R20, R20, 0x200, RZ, 0xfc, !PT ;  /* 0x0000020014140812 */ /* 0x000fc400078efcff */
[----:B------:R-:W-:Y:S02]  /*4ca20*/  ISETP.GE.AND P0, PT, R0, UR72, PT ;  /* 0x0000004800007c0c */ /* 0x000fe4000bf06270 */
[----:B------:R-:W-:Y:S01]  /*4ca30*/  PRMT R0, R18, 0x5410, R6 ;  /* 0x0000541012007816 */ /* 0x000fe20000000006 */
[----:B------:R-:W-:Y:S04]  /*4ca40*/  STL [R1+0x1d0], R4 ;  /* 0x0001d00401007387 */ /* 0x000fe80000100800 */
[----:B------:R-:W-:Y:S04]  /*4ca50*/  STL [R1+0x11f8], R2 ;  /* 0x0011f80201007387 */ /* 0x000fe80000100800 */
[----:B------:R-:W4:Y:S01]  /*4ca60*/  LDL.LU R6, [R1+0x16b8] ;  /* 0x0016b80001067983 */ /* 0x000f220000300800 */
[----:B------:R-:W-:-:S03]  /*4ca70*/  LOP3.LUT R20, R20, 0xfffffeff, RZ, 0xc0, !PT ;  /* 0xfffffeff14147812 */ /* 0x000fc600078ec0ff */
[----:B------:R0:W-:Y:S04]  /*4ca80*/  STL [R1+0x1d4], R0 ;  /* 0x0001d40001007387 */ /* 0x0001e80000100800 */
[----:B------:R-:W4:Y:S01]  /*4ca90*/  LDL.LU R18, [R1+0x14b4] ;  /* 0x0014b40001127983 */ /* 0x000f220000300800 */
[----:B------:R-:W-:Y:S02]  /*4caa0*/  ISETP.LT.AND P1, PT, R29, UR14, !P0 ;  /* 0x0000000e1d007c0c */ /* 0x000fe4000c721270 */
[----:B-1----:R-:W-:Y:S01]  /*4cab0*/  ISETP.LT.AND P0, PT, R27, UR60, !P0 ;  /* 0x0000003c1b007c0c */ /* 0x002fe2000c701270 */
[----:B------:R-:W1:Y:S01]  /*4cac0*/  LDCU UR60, c[0x0][0x398] ;  /* 0x00007300ff3c77ac */ /* 0x000e620008000800 */
[----:B------:R-:W1:Y:S01]  /*4cad0*/  LDCU UR72, c[0x0][0x398] ;  /* 0x00007300ff4877ac */ /* 0x000e620008000800 */
[----:B------:R-:W1:Y:S01]  /*4cae0*/  LDCU UR14, c[0x0][0x39c] ;  /* 0x00007380ff0e77ac */ /* 0x000e620008000800 */
[----:B0-----:R-:W-:-:S07]  /*4caf0*/  VIADD R0, R24, 0x84 ;  /* 0x0000008418007836 */ /* 0x001fce0000000000 */
[----:B------:R-:W-:-:S04]  /*4cb00*/  @P1 LOP3.LUT R20, R20, 0x100, RZ, 0xfc, !PT ;  /* 0x0000010014141812 */ /* 0x000fc800078efcff */
[----:B------:R-:W-:-:S04]  /*4cb10*/  LOP3.LUT R20, R20, 0xffffff7f, RZ, 0xc0, !PT ;  /* 0xffffff7f14147812 */ /* 0x000fc800078ec0ff */
[----:B------:R-:W-:Y:S02]  /*4cb20*/  @P0 LOP3.LUT R20, R20, 0x80, RZ, 0xfc, !PT ;  /* 0x0000008014140812 */ /* 0x000fe400078efcff */
[----:B------:R-:W-:Y:S02]  /*4cb30*/  ISETP.GE.AND P0, PT, R0, UR71, PT ;  /* 0x0000004700007c0c */ /* 0x000fe4000bf06270 */
[----:B------:R-:W-:Y:S02]  /*4cb40*/  LOP3.LUT R20, R20, 0xffffffbf, RZ, 0xc0, !PT ;  /* 0xffffffbf14147812 */ /* 0x000fe400078ec0ff */
[----:B------:R-:W-:Y:S02]  /*4cb50*/  ISETP.LT.AND P1, PT, R29, UR58, !P0 ;  /* 0x0000003a1d007c0c */ /* 0x000fe4000c721270 */
[----:B------:R-:W-:Y:S02]  /*4cb60*/  ISETP.LT.AND P0, PT, R27, UR59, !P0 ;  /* 0x0000003b1b007c0c */ /* 0x000fe4000c701270 */
[----:B--2---:R-:W-:-:S02]  /*4cb70*/  LOP3.LUT R4, R16, 0xffff, RZ, 0xc0, !PT ;  /* 0x0000ffff10047812 */ /* 0x004fc400078ec0ff */
[----:B---3--:R-:W-:Y:S01]  /*4cb80*/  LOP3.LUT R3, R15, 0xffff, RZ, 0xc0, !PT ;  /* 0x0000ffff0f037812 */ /* 0x008fe200078ec0ff */
[----:B------:R-:W2:Y:S04]  /*4cb90*/  LDL.LU R16, [R1+0x14a4] ;  /* 0x0014a40001107983 */ /* 0x000ea80000300800 */
[----:B------:R-:W2:Y:S02]  /*4cba0*/  LDL.LU R15, [R1+0x1578] ;  /* 0x00157800010f7983 */ /* 0x000ea40000300800 */
[----:B------:R-:W-:Y:S01]  /*4cbb0*/  @P1 LOP3.LUT R20, R20, 0x40, RZ, 0xfc, !PT ;  /* 0x0000004014141812 */ /* 0x000fe200078efcff */
[C---:B------:R-:W-:Y:S01]  /*4cbc0*/  VIADD R2, R24.reuse, 0x85 ;  /* 0x0000008518027836 */ /* 0x040fe20000000000 */
[----:B------:R-:W0:Y:S01]  /*4cbd0*/  LDCU UR59, c[0x0][0x398] ;  /* 0x00007300ff3b77ac */ /* 0x000e220008000800 */
[----:B------:R-:W-:Y:S01]  /*4cbe0*/  VIADD R0, R24, 0x86 ;  /* 0x0000008618007836 */ /* 0x000fe20000000000 */
[----:B------:R-:W-:Y:S01]  /*4cbf0*/  LOP3.LUT R20, R20, 0xffffffdf, RZ, 0xc0, !PT ;  /* 0xffffffdf14147812 */ /* 0x000fe200078ec0ff */
[----:B------:R-:W3:Y:S01]  /*4cc00*/  LDCU UR71, c[0x0][0x398] ;  /* 0x00007300ff4777ac */ /* 0x000ee20008000800 */
[----:B------:R-:W0:Y:S02]  /*4cc10*/  LDCU UR58, c[0x0][0x39c] ;  /* 0x00007380ff3a77ac */ /* 0x000e240008000800 */
[----:B------:R-:W-:-:S02]  /*4cc20*/  @P0 LOP3.LUT R20, R20, 0x20, RZ, 0xfc, !PT ;  /* 0x0000002014140812 */ /* 0x000fc400078efcff */
[----:B------:R-:W-:Y:S02]  /*4cc30*/  ISETP.GE.AND P0, PT, R2, UR70, PT ;  /* 0x0000004602007c0c */ /* 0x000fe4000bf06270 */
[----:B------:R-:W-:Y:S02]  /*4cc40*/  PRMT R2, R4, 0x3340, R3 ;  /* 0x0000334004027816 */ /* 0x000fe40000000003 */
[----:B------:R-:W-:Y:S02]  /*4cc50*/  SHF.R.U32.HI R12, RZ, 0x8, R4 ;  /* 0x00000008ff0c7819 */ /* 0x000fe40000011604 */
[----:B------:R-:W-:Y:S02]  /*4cc60*/  LOP3.LUT R20, R20, 0xffffffef, RZ, 0xc0, !PT ;  /* 0xffffffef14147812 */ /* 0x000fe400078ec0ff */
[----:B-1----:R-:W-:Y:S02]  /*4cc70*/  ISETP.LT.AND P1, PT, R29, UR60, !P0 ;  /* 0x0000003c1d007c0c */ /* 0x002fe4000c721270 */
[----:B------:R-:W-:Y:S01]  /*4cc80*/  ISETP.LT.AND P0, PT, R27, UR61, !P0 ;  /* 0x0000003d1b007c0c */ /* 0x000fe2000c701270 */
[----:B------:R1:W-:Y:S04]  /*4cc90*/  STL [R1+0x128c], R2 ;  /* 0x00128c0201007387 */ /* 0x0003e80000100800 */
[----:B------:R-:W3:Y:S04]  /*4cca0*/  LDL.LU R22, [R1+0x1cc] ;  /* 0x0001cc0001167983 */ /* 0x000ee80000300800 */
[----:B------:R-:W3:Y:S04]  /*4ccb0*/  LDL.LU R5, [R1+0x157c] ;  /* 0x00157c0001057983 */ /* 0x000ee80000300800 */
[----:B------:R-:W3:Y:S04]  /*4ccc0*/  LDL.LU R28, [R1+0x1498] ;  /* 0x00149800011c7983 */ /* 0x000ee80000300800 */
[----:B------:R-:W3:Y:S01]  /*4ccd0*/  LDL.LU R17, [R1+0x156c] ;  /* 0x00156c0001117983 */ /* 0x000ee20000300800 */
[----:B------:R-:W0:Y:S01]  /*4cce0*/  LDCU UR60, c[0x0][0x398] ;  /* 0x00007300ff3c77ac */ /* 0x000e220008000800 */
[----:B------:R-:W0:Y:S01]  /*4ccf0*/  LDCU UR61, c[0x0][0x398] ;  /* 0x00007300ff3d77ac */ /* 0x000e220008000800 */
[----:B------:R-:W0:Y:S01]  /*4cd00*/  LDCU UR70, c[0x0][0x398] ;  /* 0x00007300ff4677ac */ /* 0x000e220008000800 */
[----:B------:R-:W-:-:S04]  /*4cd10*/  @P1 LOP3.LUT R20, R20, 0x10, RZ, 0xfc, !PT ;  /* 0x0000001014141812 */ /* 0x000fc800078efcff */
[----:B------:R-:W-:-:S04]  /*4cd20*/  LOP3.LUT R20, R20, 0xfffffff7, RZ, 0xc0, !PT ;  /* 0xfffffff714147812 */ /* 0x000fc800078ec0ff */
[----:B------:R-:W-:Y:S02]  /*4cd30*/  @P0 LOP3.LUT R20, R20, 0x8, RZ, 0xfc, !PT ;  /* 0x0000000814140812 */ /* 0x000fe400078efcff */
[----:B------:R-:W-:Y:S02]  /*4cd40*/  ISETP.GE.AND P0, PT, R0, UR69, PT ;  /* 0x0000004500007c0c */ /* 0x000fe4000bf06270 */
[----:B----4-:R-:W-:Y:S02]  /*4cd50*/  PRMT R4, R6, 0x5410, R18 ;  /* 0x0000541006047816 */ /* 0x010fe40000000012 */
[----:B------:R-:W-:Y:S01]  /*4cd60*/  LOP3.LUT R20, R20, 0xfffffffb, RZ, 0xc0, !PT ;  /* 0xfffffffb14147812 */ /* 0x000fe200078ec0ff */
[----:B------:R-:W4:Y:S01]  /*4cd70*/  LDL.LU R6, [R1+0x16b4] ;  /* 0x0016b40001067983 */ /* 0x000f220000300800 */
[----:B0-----:R-:W-:Y:S02]  /*4cd80*/  ISETP.LT.AND P1, PT, R29, UR59, !P0 ;  /* 0x0000003b1d007c0c */ /* 0x001fe4000c721270 */
[----:B------:R-:W-:Y:S01]  /*4cd90*/  ISETP.LT.AND P0, PT, R27, UR62, !P0 ;  /* 0x0000003e1b007c0c */ /* 0x000fe2000c701270 */
[----:B------:R-:W-:Y:S01]  /*4cda0*/  VIADD R0, R24, 0x87 ;  /* 0x0000008718007836 */ /* 0x000fe20000000000 */
[----:B-1----:R-:W-:Y:S01]  /*4cdb0*/  SHF.R.U32.HI R2, RZ, 0x8, R3 ;  /* 0x00000008ff027819 */ /* 0x002fe20000011603 */
[----:B------:R-:W-:Y:S01]  /*4cdc0*/  STL [R1+0x1d8], R4 ;  /* 0x0001d80401007387 */ /* 0x000fe20000100800 */
[----:B------:R-:W0:Y:S01]  /*4cdd0*/  LDCU UR69, c[0x0][0x398] ;  /* 0x00007300ff4577ac */ /* 0x000e220008000800 */
[----:B------:R-:W1:Y:S06]  /*4cde0*/  LDCU UR59, c[0x0][0x39c] ;  /* 0x00007380ff3b77ac */ /* 0x000e6c0008000800 */
[----:B------:R-:W-:-:S02]  /*4cdf0*/  @P1 LOP3.LUT R20, R20, 0x4, RZ, 0xfc, !PT ;  /* 0x0000000414141812 */ /* 0x000fc400078efcff */
[----:B------:R-:W-:Y:S02]  /*4ce00*/  LOP3.LUT R3, R12, 0xffff, RZ, 0xc0, !PT ;  /* 0x0000ffff0c037812 */ /* 0x000fe400078ec0ff */
[----:B------:R-:W-:Y:S01]  /*4ce10*/  LOP3.LUT R2, R2, 0xffff, RZ, 0xc0, !PT ;  /* 0x0000ffff02027812 */ /* 0x000fe200078ec0ff */
[----:B------:R-:W4:Y:S01]  /*4ce20*/  LDL.LU R19, [R1+0x1478] ;  /* 0x0014780001137983 */ /* 0x000f220000300800 */
[----:B------:R-:W-:Y:S01]  /*4ce30*/  LOP3.LUT R20, R20, 0xfffffffd, RZ, 0xc0, !PT ;  /* 0xfffffffd14147812 */ /* 0x000fe200078ec0ff */
[----:B------:R-:W0:Y:S03]  /*4ce40*/  LDCU UR62, c[0x0][0x398] ;  /* 0x00007300ff3e77ac */ /* 0x000e260008000800 */
[----:B------:R-:W-:Y:S02]  /*4ce50*/  @P0 LOP3.LUT R20, R20, 0x2, RZ, 0xfc, !PT ;  /* 0x0000000214140812 */ /* 0x000fe400078efcff */
[----:B------:R-:W-:-:S02]  /*4ce60*/  ISETP.GE.AND P0, PT, R0, UR68, PT ;  /* 0x0000004400007c0c */ /* 0x000fc4000bf06270 */
[----:B------:R-:W-:Y:S01]  /*4ce70*/  PRMT R2, R3, 0x3340, R2 ;  /* 0x0000334003027816 */ /* 0x000fe20000000002 */
[----:B------:R-:W0:Y:S01]  /*4ce80*/  LDCU UR68, c[0x0][0x398] ;  /* 0x00007300ff4477ac */ /* 0x000e220008000800 */
[----:B------:R-:W-:Y:S02]  /*4ce90*/  ISETP.LT.AND P1, PT, R29, UR60, !P0 ;  /* 0x0000003c1d007c0c */ /* 0x000fe4000c721270 */
[----:B------:R-:W-:Y:S01]  /*4cea0*/  LOP3.LUT R20, R20, 0xfffffffe, RZ, 0xc0, !PT ;  /* 0xfffffffe14147812 */ /* 0x000fe200078ec0ff */
[----:B------:R3:W-:Y:S01]  /*4ceb0*/  STL [R1+0x1200], R2 ;  /* 0x0012000201007387 */ /* 0x0007e20000100800 */
[----:B------:R-:W0:Y:S09]  /*4cec0*/  LDCU UR60, c[0x0][0x39c] ;  /* 0x00007380ff3c77ac */ /* 0x000e320008000800 */
[----:B------:R-:W-:-:S05]  /*4ced0*/  @P1 LOP3.LUT R20, R20, 0x1, RZ, 0xfc, !PT ;  /* 0x0000000114141812 */ /* 0x000fca00078efcff */
[----:B------:R-:W-:Y:S04]  /*4cee0*/  STL [R1+0x1644], R20 ;  /* 0x0016441401007387 */ /* 0x000fe80000100800 */
[----:B------:R-:W4:Y:S01]  /*4cef0*/  LDL.LU R18, [R1+0x1434] ;  /* 0x0014340001127983 */ /* 0x000f220000300800 */
[----:B--2---:R-:W-:-:S03]  /*4cf00*/  PRMT R0, R15, 0x5410, R16 ;  /* 0x000054100f007816 */ /* 0x004fc60000000010 */
[----:B------:R-:W2:Y:S04]  /*4cf10*/  LDL.LU R16, [R1+0x13e8] ;  /* 0x0013e80001107983 */ /* 0x000ea80000300800 */
[----:B------:R0:W-:Y:S04]  /*4cf20*/  STL [R1+0x1c8], R0 ;  /* 0x0001c80001007387 */ /* 0x0001e80000100800 */
[----:B------:R-:W2:Y:S01]  /*4cf30*/  LDL.LU R15, [R1+0xe0] ;  /* 0x0000e000010f7983 */ /* 0x000ea20000300800 */
[----:B------:R-:W-:Y:S02]  /*4cf40*/  ISETP.LT.AND P0, PT, R27, UR61, !P0 ;  /* 0x0000003d1b007c0c */ /* 0x000fe4000c701270 */
[----:B---3--:R-:W-:Y:S01]  /*4cf50*/  PRMT R2, R5, 0x5410, R22 ;  /* 0x0000541005027816 */ /* 0x008fe20000000016 */
[----:B0-----:R-:W-:Y:S01]  /*4cf60*/  VIADD R0, R24, 0x88 ;  /* 0x0000008818007836 */ /* 0x001fe20000000000 */
[----:B----4-:R-:W-:-:S02]  /*4cf70*/  LOP3.LUT R6, R6, 0x7fffffff, RZ, 0xc0, !PT ;  /* 0x7fffffff06067812 */ /* 0x010fc400078ec0ff */
[----:B------:R-:W-:-:S07]  /*4cf80*/  LOP3.LUT R12, R19, 0xffff, RZ, 0xc0, !PT ;  /* 0x0000ffff130c7812 */ /* 0x000fce00078ec0ff */
[----:B------:R-:W-:Y:S02]  /*4cf90*/  @P0 LOP3.LUT R6, R6, 0x80000000, RZ, 0xfc, !PT ;  /* 0x8000000006060812 */ /* 0x000fe400078efcff */
[----:B------:R-:W-:Y:S02]  /*4cfa0*/  ISETP.GE.AND P0, PT, R0, UR67, PT ;  /* 0x0000004300007c0c */ /* 0x000fe4000bf06270 */
[----:B------:R-:W-:Y:S01]  /*4cfb0*/  PRMT R0, R17, 0x5410, R28 ;  /* 0x0000541011007816 */ /* 0x000fe2000000001c */
[----:B------:R0:W-:Y:S01]  /*4cfc0*/  STL [R1+0x1cc], R2 ;  /* 0x0001cc0201007387 */ /* 0x0001e20000100800 */
[----:B------:R-:W-:Y:S02]  /*4cfd0*/  LOP3.LUT R6, R6, 0xbfffffff, RZ, 0xc0, !PT ;  /* 0xbfffffff06067812 */ /* 0x000fe400078ec0ff */
[----:B------:R-:W-:Y:S02]  /*4cfe0*/  ISETP.LT.AND P1, PT, R29, UR62, !P0 ;  /* 0x0000003e1d007c0c */ /* 0x000fe4000c721270 */
[----:B------:R-:W-:Y:S01]  /*4cff0*/  ISETP.LT.AND P0, PT, R27, UR69, !P0 ;  /* 0x000000451b007c0c */ /* 0x000fe2000c701270 */
[----:B------:R3:W-:Y:S04]  /*4d000*/  STL [R1+0x1c0], R0 ;  /* 0x0001c00001007387 */ /* 0x0007e80000100800 */
[----:B------:R-:W4:Y:S01]  /*4d010*/  LDL.LU R5, [R1+0x14a0] ;  /* 0x0014a00001057983 */ /* 0x000f220000300800 */
[----:B------:R-:W1:Y:S01]  /*4d020*/  LDCU UR67, c[0x0][0x398] ;  /* 0x00007300ff4377ac */ /* 0x000e620008000800 */
[----:B------:R-:W1:Y:S01]  /*4d030*/  LDCU UR69, c[0x0][0x398] ;  /* 0x00007300ff4577ac */ /* 0x000e620008000800 */
[C---:B------:R-:W-:Y:S01]  /*4d040*/  VIADD R20, R24.reuse, 0xa3 ;  /* 0x000000a318147836 */ /* 0x040fe20000000000 */
[----:B------:R-:W1:Y:S01]  /*4d050*/  LDCU UR61, c[0x0][0x39c] ;  /* 0x00007380ff3d77ac */ /* 0x000e620008000800 */
[----:B0-----:R-:W-:Y:S01]  /*4d060*/  VIADD R2, R24, 0x8a ;  /* 0x0000008a18027836 */ /* 0x001fe20000000000 */
[----:B------:R-:W0:Y:S01]  /*4d070*/  LDCU UR62, c[0x0][0x39c] ;  /* 0x00007380ff3e77ac */ /* 0x000e220008000800 */
[----:B------:R-:W-:Y:S01]  /*4d080*/  @P1 LOP3.LUT R6, R6, 0x40000000, RZ, 0xfc, !PT ;  /* 0x4000000006061812 */ /* 0x000fe200078efcff */
[----:B---3--:R-:W-:-:S03]  /*4d090*/  VIADD R0, R24, 0x89 ;  /* 0x0000008918007836 */ /* 0x008fc60000000000 */
[----:B------:R-:W-:-:S04]  /*4d0a0*/  LOP3.LUT R6, R6, 0xdfffffff, RZ, 0xc0, !PT ;  /* 0xdfffffff06067812 */ /* 0x000fc800078ec0ff */
[----:B------:R-:W-:Y:S02]  /*4d0b0*/  @P0 LOP3.LUT R6, R6, 0x20000000, RZ, 0xfc, !PT ;  /* 0x2000000006060812 */ /* 0x000fe400078efcff */
[----:B------:R-:W-:Y:S02]  /*4d0c0*/  ISETP.GE.AND P0, PT, R0, UR66, PT ;  /* 0x0000004200007c0c */ /* 0x000fe4000bf06270 */
[----:B------:R-:W-:Y:S01]  /*4d0d0*/  LOP3.LUT R4, R18, 0xffff, RZ, 0xc0, !PT ;  /* 0x0000ffff12047812 */ /* 0x000fe200078ec0ff */
[----:B------:R-:W3:Y:S01]  /*4d0e0*/  LDCU UR66, c[0x0][0x398] ;  /* 0x00007300ff4277ac */ /* 0x000ee20008000800 */
[----:B------:R-:W-:Y:S02]  /*4d0f0*/  LOP3.LUT R6, R6, 0xefffffff, RZ, 0xc0, !PT ;  /* 0xefffffff06067812 */ /* 0x000fe400078ec0ff */
[----:B------:R-:W-:Y:S02]  /*4d100*/  ISETP.LT.AND P1, PT, R29, UR68, !P0 ;  /* 0x000000441d007c0c */ /* 0x000fe4000c721270 */
[----:B------:R-:W-:Y:S01]  /*4d110*/  ISETP.LT.AND P0, PT, R27, UR70, !P0 ;  /* 0x000000461b007c0c */ /* 0x000fe2000c701270 */
[----:B------:R-:W4:Y:S04]  /*4d120*/  LDL.LU R18, [R1+0x1574] ;  /* 0x0015740001127983 */ /* 0x000f280000300800 */
[----:B------:R-:W3:Y:S04]  /*4d130*/  LDL.LU R28, [R1+0x149c] ;  /* 0x00149c00011c7983 */ /* 0x000ee80000300800 */
[----:B------:R-:W3:Y:S01]  /*4d140*/  LDL.LU R19, [R1+0x1570] ;  /* 0x0015700001137983 */ /* 0x000ee20000300800 */
        /* <DEDUP_REMOVED lines=8> */
[----:B--2---:R-:W-:-:S04]  /*4d1d0*/  LOP3.LUT R0, R15, 0xffff, RZ, 0xc0, !PT ;  /* 0x0000ffff0f007812 */ /* 0x004fc800078ec0ff */
[----:B------:R-:W-:Y:S02]  /*4d1e0*/  PRMT R4, R4, 0x3340, R0 ;  /* 0x0000334004047816 */ /* 0x000fe40000000000 */
[----:B------:R-:W-:-:S03]  /*4d1f0*/  LOP3.LUT R3, R16, 0xffff, RZ, 0xc0, !PT ;  /* 0x0000ffff10037812 */ /* 0x000fc600078ec0ff */
[----:B------:R2:W-:Y:S04]  /*4d200*/  STL [R1+0x1294], R4 ;  /* 0x0012940401007387 */ /* 0x0005e80000100800 */
[----:B------:R-:W3:Y:S04]  /*4d210*/  LDL.LU R16, [R1+0x10c] ;  /* 0x00010c0001107983 */ /* 0x000ee80000300800 */
[----:B------:R-:W3:Y:S01]  /*4d220*/  LDL.LU R15, [R1+0x1528] ;  /* 0x00152800010f7983 */ /* 0x000ee20000300800 */
[----:B-1----:R-:W-:Y:S02]  /*4d230*/  ISETP.LT.AND P1, PT, R29, UR67, !P0 ;  /* 0x000000431d007c0c */ /* 0x002fe4000c721270 */
[----:B------:R-:W-:-:S02]  /*4d240*/  ISETP.LT.AND P0, PT, R27, UR69, !P0 ;  /* 0x000000451b007c0c */ /* 0x000fc4000c701270 */
[----:B------:R-:W-:Y:S02]  /*4d250*/  SHF.R.U32.HI R0, RZ, 0x8, R0 ;  /* 0x00000008ff007819 */ /* 0x000fe40000011600 */
[----:B------:R-:W-:Y:S02]  /*4d260*/  LOP3.LUT R6, R6, 0xfbffffff, RZ, 0xc0, !PT ;  /* 0xfbffffff06067812 */ /* 0x000fe400078ec0ff */
[--C-:B------:R-:W-:Y:S02]  /*4d270*/  PRMT R11, R12, 0x3340, R3.reuse ;  /* 0x000033400c0b7816 */ /* 0x100fe40000000003 */
[----:B------:R-:W-:Y:S02]  /*4d280*/  SHF.R.U32.HI R3, RZ, 0x8, R3 ;  /* 0x00000008ff037819 */ /* 0x000fe40000011603 */
[----:B------:R-:W-:Y:S02]  /*4d290*/  LOP3.LUT R2, R2, 0xffff, RZ, 0xc0, !PT ;  /* 0x0000ffff02027812 */ /* 0x000fe400078ec0ff */
[----:B--2---:R-:W-:-:S02]  /*4d2a0*/  SHF.R.U32.HI R4, RZ, 0x8, R12 ;  /* 0x00000008ff047819 */ /* 0x004fc4000001160c */
[----:B------:R-:W-:Y:S01]  /*4d2b0*/  LOP3.LUT R0, R0, 0xffff, RZ, 0xc0, !PT ;  /* 0x0000ffff00007812 */ /* 0x000fe200078ec0ff */
[----:B------:R1:W-:Y:S01]  /*4d2c0*/  STL [R1+0x12a0], R11 ;  /* 0x0012a00b01007387 */ /* 0x0003e20000100800 */
[----:B------:R-:W-:Y:S01]  /*4d2d0*/  LOP3.LUT R3, R3, 0xffff, RZ, 0xc0, !PT ;  /* 0x0000ffff03037812 */ /* 0x000fe200078ec0ff */
[----:B------:R-:W2:Y:S01]  /*4d2e0*/  LDCU UR67, c[0x0][0x398] ;  /* 0x00007300ff4377ac */ /* 0x000ea20008000800 */
[----:B------:R-:W0:Y:S01]  /*4d2f0*/  LDCU UR69, c[0x0][0x398] ;  /* 0x00007300ff4577ac */ /* 0x000e220008000800 */
[----:B------:R-:W-:Y:S02]  /*4d300*/  @P1 LOP3.LUT R6, R6, 0x4000000, RZ, 0xfc, !PT ;  /* 0x0400000006061812 */ /* 0x000fe400078efcff */
[----:B------:R-:W-:Y:S02]  /*4d310*/  LOP3.LUT R4, R4, 0xffff, RZ, 0xc0, !PT ;  /* 0x0000ffff04047812 */ /* 0x000fe400078ec0ff */
[----:B------:R-:W-:Y:S02]  /*4d320*/  LOP3.LUT R6, R6, 0xfdffffff, RZ, 0xc0, !PT ;  /* 0xfdffffff06067812 */ /* 0x000fe400078ec0ff */
[----:B-1----:R-:W-:Y:S01]  /*4d330*/  PRMT R11, R2, 0x3340, R0 ;  /* 0x00003340020b7816 */ /* 0x002fe20000000000 */
[----:B------:R-:W-:Y:S01]  /*4d340*/  VIADD R0, R24, 0x8b ;  /* 0x0000008b18007836 */ /* 0x000fe20000000000 */
[----:B------:R-:W-:-:S02]  /*4d350*/  PRMT R2, R4, 0x3340, R3 ;  /* 0x0000334004027816 */ /* 0x000fc40000000003 */
[----:B------:R-:W-:Y:S01]  /*4d360*/  @P0 LOP3.LUT R6, R6, 0x2000000, RZ, 0xfc, !PT ;  /* 0x0200000006060812 */ /* 0x000fe200078efcff */
[----:B------:R-:W-:Y:S01]  /*4d370*/  STL [R1+0x1208], R11 ;  /* 0x0012080b01007387 */ /* 0x000fe20000100800 */
[----:B------:R-:W-:-:S03]  /*4d380*/  ISETP.GE.AND P0, PT, R0, UR64, PT ;  /* 0x0000004000007c0c */ /* 0x000fc6000bf06270 */
[----:B------:R-:W2:Y:S04]  /*4d390*/  LDL.LU R14, [R1+0x108] ;  /* 0x00010800010e7983 */ /* 0x000ea80000300800 */
[----:B------:R-:W2:Y:S04]  /*4d3a0*/  LDL.LU R17, [R1+0x1524] ;  /* 0x0015240001117983 */ /* 0x000ea80000300800 */
[----:B------:R1:W-:Y:S04]  /*4d3b0*/  STL [R1+0x120c], R2 ;  /* 0x00120c0201007387 */ /* 0x0003e80000100800 */
[----:B------:R-:W2:Y:S01]  /*4d3c0*/  LDL.LU R22, [R1+0x104] ;  /* 0x0001040001167983 */ /* 0x000ea20000300800 */
[----:B---3--:R-:W-:-:S02]  /*4d3d0*/  PRMT R16, R15, 0x5410, R16 ;  /* 0x000054100f107816 */ /* 0x008fc40000000010 */
[----:B----4-:R-:W-:Y:S02]  /*4d3e0*/  PRMT R0, R18, 0x5410, R5 ;  /* 0x0000541012007816 */ /* 0x010fe40000000005 */
[----:B-1----:R-:W-:Y:S01]  /*4d3f0*/  PRMT R2, R19, 0x5410, R28 ;  /* 0x0000541013027816 */ /* 0x002fe2000000001c */
[----:B------:R-:W3:Y:S04]  /*4d400*/  LDL.LU R18, [R1+0x151c] ;  /* 0x00151c0001127983 */ /* 0x000ee80000300800 */
[----:B------:R1:W-:Y:S04]  /*4d410*/  STL [R1+0x1c4], R0 ;  /* 0x0001c40001007387 */ /* 0x0003e80000100800 */
[----:B------:R-:W4:Y:S04]  /*4d420*/  LDL.LU R5, [R1+0x100] ;  /* 0x0001000001057983 */ /* 0x000f280000300800 */
[----:B------:R-:W4:Y:S04]  /*4d430*/  LDL.LU R28, [R1+0x1510] ;  /* 0x00151000011c7983 */ /* 0x000f280000300800 */
[----:B------:R0:W-:Y:S04]  /*4d440*/  STL [R1], R2 ;  /* 0x0000000201007387 */ /* 0x0001e80000100800 */
[----:B------:R-:W4:Y:S04]  /*4d450*/  LDL.LU R19, [R1+0xec] ;  /* 0x0000ec0001137983 */ /* 0x000f280000300800 */
[----:B------:R-:W4:Y:S04]  /*4d460*/  LDL.LU R15, [R1+0x150c] ;  /* 0x00150c00010f7983 */ /* 0x000f280000300800 */
[----:B------:R-:W-:Y:S01]  /*4d470*/  STL [R1+0x1648], R16 ;  /* 0x0016481001007387 */ /* 0x000fe20000100800 */
[----:B------:R-:W-:Y:S01]  /*4d480*/  LOP3.LUT R6, R6, 0xfeffffff, RZ, 0xc0, !PT ;  /* 0xfeffffff06067812 */ /* 0x000fe200078ec0ff */
[----:B------:R-:W-:-:S02]  /*4d490*/  VIADD R3, R24, 0x9a ;  /* 0x0000009a18037836 */ /* 0x000fc40000000000 */
[C---:B------:R-:W-:Y:S02]  /*4d4a0*/  VIADD R4, R24.reuse, 0x9b ;  /* 0x0000009b18047836 */ /* 0x040fe40000000000 */
[----:B------:R-:W-:Y:S01]  /*4d4b0*/  VIADD R11, R24, 0x9e ;  /* 0x0000009e180b7836 */ /* 0x000fe20000000000 */
[----:B------:R-:W3:Y:S01]  /*4d4c0*/  LDCU UR64, c[0x0][0x39c] ;  /* 0x00007380ff4077ac */ /* 0x000ee20008000800 */
[----:B--2---:R-:W-:Y:S02]  /*4d4d0*/  PRMT R17, R17, 0x5410, R14 ;  /* 0x0000541011117816 */ /* 0x004fe4000000000e */
[----:B------:R-:W-:-:S03]  /*4d4e0*/  PRMT R14, R8, 0x5410, R7 ;  /* 0x00005410080e7816 */ /* 0x000fc60000000007 */
[----:B------:R2:W-:Y:S01]  /*4d4f0*/  STL [R1+0x164c], R17 ;  /* 0x00164c1101007387 */ /* 0x0005e20000100800 */
[----:B------:R-:W-:Y:S02]  /*4d500*/  ISETP.LT.AND P1, PT, R29, UR66, !P0 ;  /* 0x000000421d007c0c */ /* 0x000fe4000c721270 */
[----:B0-----:R-:W-:Y:S01]  /*4d510*/  ISETP.LT.AND P0, PT, R27, UR68, !P0 ;  /* 0x000000441b007c0c */ /* 0x001fe2000c701270 */
[----:B-1----:R-:W-:Y:S01]  /*4d520*/  VIADD R0, R24, 0x8c ;  /* 0x0000008c18007836 */ /* 0x002fe20000000000 */
[----:B------:R-:W0:Y:S01]  /*4d530*/  LDCU UR66, c[0x0][0x398] ;  /* 0x00007300ff4277ac */ /* 0x000e220008000800 */
[----:B------:R-:W1:Y:S08]  /*4d540*/  LDCU UR68, c[0x0][0x398] ;  /* 0x00007300ff4477ac */ /* 0x000e700008000800 */
[----:B------:R-:W-:-:S04]  /*4d550*/  @P1 LOP3.LUT R6, R6, 0x1000000, RZ, 0xfc, !PT ;  /* 0x0100000006061812 */ /* 0x000fc800078efcff */
[----:B------:R-:W-:-:S04]  /*4d560*/  LOP3.LUT R6, R6, 0xff7fffff, RZ, 0xc0, !PT ;  /* 0xff7fffff06067812 */ /* 0x000fc800078ec0ff */
[----:B------:R-:W-:Y:S02]  /*4d570*/  @P0 LOP3.LUT R6, R6, 0x800000, RZ, 0xfc, !PT ;  /* 0x0080000006060812 */ /* 0x000fe400078efcff */
[----:B------:R-:W-:Y:S02]  /*4d580*/  ISETP.GE.AND P0, PT, R0, UR63, PT ;  /* 0x0000003f00007c0c */ /* 0x000fe4000bf06270 */
[----:B------:R-:W-:Y:S02]  /*4d590*/  LOP3.LUT R6, R6, 0xffbfffff, RZ, 0xc0, !PT ;  /* 0xffbfffff06067812 */ /* 0x000fe400078ec0ff */
[----:B------:R-:W-:Y:S02]  /*4d5a0*/  ISETP.LT.AND P1, PT, R29, UR67, !P0 ;  /* 0x000000431d007c0c */ /* 0x000fe4000c721270 */
[----:B------:R-:W-:Y:S01]  /*4d5b0*/  ISETP.LT.AND P0, PT, R27, UR69, !P0 ;  /* 0x000000451b007c0c */ /* 0x000fe2000c701270 */
[----:B------:R-:W-:Y:S01]  /*4d5c0*/  VIADD R0, R24, 0x8d ;  /* 0x0000008d18007836 */ /* 0x000fe20000000000 */
[----:B------:R-:W0:Y:S01]  /*4d5d0*/  LDCU UR67, c[0x0][0x398] ;  /* 0x00007300ff4377ac */ /* 0x000e220008000800 */
[----:B------:R-:W0:Y:S01]  /*4d5e0*/  LDCU UR69, c[0x0][0x398] ;  /* 0x00007300ff4577ac */ /* 0x000e220008000800 */
[----:B---3--:R-:W-:-:S02]  /*4d5f0*/  PRMT R18, R18, 0x5410, R22 ;  /* 0x0000541012127816 */ /* 0x008fc40000000016 */
[----:B----4-:R-:W-:Y:S02]  /*4d600*/  PRMT R12, R28, 0x5410, R5 ;  /* 0x000054101c0c7816 */ /* 0x010fe40000000005 */
[----:B------:R-:W-:Y:S01]  /*4d610*/  PRMT R13, R15, 0x5410, R19 ;  /* 0x000054100f0d7816 */ /* 0x000fe20000000013 */
[----:B------:R3:W-:Y:S04]  /*4d620*/  STL [R1+0x1650], R18 ;  /* 0x0016501201007387 */ /* 0x0007e80000100800 */
[----:B------:R-:W-:Y:S01]  /*4d630*/  STL [R1+0x1654], R12 ;  /* 0x0016540c01007387 */ /* 0x000fe20000100800 */
[C---:B------:R-:W-:Y:S02]  /*4d640*/  VIADD R2, R24.reuse, 0xfd ;  /* 0x000000fd18027836 */ /* 0x040fe40000000000 */
[----:B--2---:R-:W-:Y:S01]  /*4d650*/  VIADD R17, R24, 0xa5 ;  /* 0x000000a518117836 */ /* 0x004fe20000000000 */
[----:B------:R2:W-:Y:S04]  /*4d660*/  STL [R1+0x1658], R13 ;  /* 0x0016580d01007387 */ /* 0x0005e80000100800 */
[----:B------:R-:W4:Y:S01]  /*4d670*/  LDL.LU R7, [R1+0x16b0] ;  /* 0x0016b00001077983 */ /* 0x000f220000300800 */
[----:B------:R-:W-:-:S03]  /*4d680*/  @P1 LOP3.LUT R6, R6, 0x400000, RZ, 0xfc, !PT ;  /* 0x0040000006061812 */ /* 0x000fc600078efcff */
[----:B------:R-:W4:Y:S01]  /*4d690*/  LDL.LU R8, [R1+0x16ac] ;  /* 0x0016ac0001087983 */ /* 0x000f220000300800 */
[----:B------:R-:W-:Y:S01]  /*4d6a0*/  VIADD R16, R24, 0xb0 ;  /* 0x000000b018107836 */ /* 0x000fe20000000000 */
[----:B------:R-:W2:Y:S01]  /*4d6b0*/  LDCU UR63, c[0x0][0x39c] ;  /* 0x00007380ff3f77ac */ /* 0x000ea20008000800 */
[----:B------:R-:W-:-:S04]  /*4d6c0*/  LOP3.LUT R6, R6, 0xffdfffff, RZ, 0xc0, !PT ;  /* 0xffdfffff06067812 */ /* 0x000fc800078ec0ff */
[----:B------:R-:W-:Y:S02]  /*4d6d0*/  @P0 LOP3.LUT R6, R6, 0x200000, RZ, 0xfc, !PT ;  /* 0x0020000006060812 */ /* 0x000fe400078efcff */
[----:B------:R-:W-:Y:S02]  /*4d6e0*/  ISETP.GE.AND P0, PT, R0, UR12, PT ;  /* 0x0000000c00007c0c */ /* 0x000fe4000bf06270 */
[----:B------:R-:W-:Y:S02]  /*4d6f0*/  LOP3.LUT R6, R6, 0xfff7ffff, RZ, 0xc0, !PT ;  /* 0xfff7ffff06067812 */ /* 0x000fe400078ec0ff */
[----:B0-----:R-:W-:Y:S02]  /*4d700*/  ISETP.LT.AND P1, PT, R29, UR66, !P0 ;  /* 0x000000421d007c0c */ /* 0x001fe4000c721270 */
[----:B-1----:R-:W-:Y:S01]  /*4d710*/  ISETP.LT.AND P0, PT, R27, UR68, !P0 ;  /* 0x000000441b007c0c */ /* 0x002fe2000c701270 */
[----:B------:R-:W-:Y:S01]  /*4d720*/  VIADD R0, R24, 0x8e ;  /* 0x0000008e18007836 */ /* 0x000fe20000000000 */
[----:B------:R-:W0:Y:S01]  /*4d730*/  LDCU UR12, c[0x0][0x398] ;  /* 0x00007300ff0c77ac */ /* 0x000e220008000800 */
[----:B------:R-:W1:Y:S01]  /*4d740*/  LDCU UR66, c[0x0][0x398] ;  /* 0x00007300ff4277ac */ /* 0x000e620008000800 */
[----:B------:R-:W-:Y:S01]  /*4d750*/  PRMT R15, R10, 0x5410, R9 ;  /* 0x000054100a0f7816 */ /* 0x000fe20000000009 */
[----:B------:R0:W-:Y:S04]  /*4d760*/  STL [R1+0x165c], R14 ;  /* 0x00165c0e01007387 */ /* 0x0001e80000100800 */
[----:B------:R-:W4:Y:S04]  /*4d770*/  LDL.LU R9, [R1+0x16a8] ;  /* 0x0016a80001097983 */ /* 0x000f280000300800 */
[----:B------:R-:W4:Y:S01]  /*4d780*/  LDL.LU R10, [R1+0x16a4] ;  /* 0x0016a400010a7983 */ /* 0x000f220000300800 */
[----:B------:R-:W-:Y:S01]  /*4d790*/  VIADD R19, R24, 0x9c ;  /* 0x0000009c18137836 */ /* 0x000fe20000000000 */
[----:B------:R-:W-:Y:S01]  /*4d7a0*/  @P1 LOP3.LUT R6, R6, 0x80000, RZ, 0xfc, !PT ;  /* 0x0008000006061812 */ /* 0x000fe200078efcff */
[----:B------:R-:W-:-:S02]  /*4d7b0*/  VIADD R5, R24, 0x9f ;  /* 0x0000009f18057836 */ /* 0x000fc40000000000 */
[C---:B------:R-:W-:Y:S02]  /*4d7c0*/  VIADD R22, R24.reuse, 0xa0 ;  /* 0x000000a018167836 */ /* 0x040fe40000000000 */
[----:B---3--:R-:W-:Y:S01]  /*4d7d0*/  VIADD R18, R24, 0xa4 ;  /* 0x000000a418127836 */ /* 0x008fe20000000000 */
[----:B------:R-:W-:Y:S01]  /*4d7e0*/  LOP3.LUT R6, R6, 0xfffdffff, RZ, 0xc0, !PT ;  /* 0xfffdffff06067812 */ /* 0x000fe200078ec0ff */
[C---:B--2---:R-:W-:Y:S02]  /*4d7f0*/  VIADD R13, R24.reuse, 0xa8 ;  /* 0x000000a8180d7836 */ /* 0x044fe40000000000 */
[C---:B------:R-:W-:Y:S02]  /*4d800*/  VIADD R12, R24.reuse, 0xab ;  /* 0x000000ab180c7836 */ /* 0x040fe40000000000 */
[----:B------:R-:W-:Y:S01]  /*4d810*/  VIADD R28, R24, 0xb4 ;  /* 0x000000b4181c7836 */ /* 0x000fe20000000000 */
[----:B------:R-:W-:Y:S02]  /*4d820*/  @P0 LOP3.LUT R6, R6, 0x20000, RZ, 0xfc, !PT ;  /* 0x0002000006060812 */ /* 0x000fe400078efcff */
[----:B------:R-:W-:Y:S01]  /*4d830*/  ISETP.GE.AND P0, PT, R0, UR75, PT ;  /* 0x0000004b00007c0c */ /* 0x000fe2000bf06270 */
[----:B------:R-:W2:Y:S01]  /*4d840*/  LDCU UR75, c[0x0][0x39c] ;  /* 0x00007380ff4b77ac */ /* 0x000ea20008000800 */
[----:B------:R-:W3:Y:S02]  /*4d850*/  LDCU UR68, c[0x0][0x39c] ;  /* 0x00007380ff4477ac */ /* 0x000ee40008000800 */
[----:B------:R-:W-:-:S02]  /*4d860*/  ISETP.LT.AND P1, PT, R29, UR67, !P0 ;  /* 0x000000431d007c0c */ /* 0x000fc4000c721270 */
[----:B------:R-:W-:Y:S02]  /*4d870*/  ISETP.LT.AND P0, PT, R27, UR69, !P0 ;  /* 0x000000451b007c0c */ /* 0x000fe4000c701270 */
[----:B------:R-:W-:Y:S01]  /*4d880*/  LOP3.LUT R6, R6, 0xffff7fff, RZ, 0xc0, !PT ;  /* 0xffff7fff06067812 */ /* 0x000fe200078ec0ff */
[----:B------:R-:W-:Y:S01]  /*4d890*/  VIADD R0, R24, 0x8f ;  /* 0x0000008f18007836 */ /* 0x000fe20000000000 */
[----:B------:R-:W0:Y:S01]  /*4d8a0*/  LDCU UR67, c[0x0][0x398] ;  /* 0x00007300ff4377ac */ /* 0x000e220008000800 */
[----:B------:R0:W-:Y:S01]  /*4d8b0*/  STL [R1+0x1660], R15 ;  /* 0x0016600f01007387 */ /* 0x0001e20000100800 */
[----:B----4-:R-:W-:-:S05]  /*4d8c0*/  LOP3.LUT R7, R7, 0x7fffffff, RZ, 0xc0, !PT ;  /* 0x7fffffff07077812 */ /* 0x010fca00078ec0ff */
[----:B------:R-:W-:Y:S02]  /*4d8d0*/  @P1 LOP3.LUT R6, R6, 0x8000, RZ, 0xfc, !PT ;  /* 0x0000800006061812 */ /* 0x000fe400078efcff */
[----:B------:R-:W-:Y:S01]  /*4d8e0*/  LOP3.LUT R8, R8, 0x7fffffff, RZ, 0xc0, !PT ;  /* 0x7fffffff08087812 */ /* 0x000fe200078ec0ff */
[----:B0-----:R-:W-:Y:S01]  /*4d8f0*/  VIADD R14, R24, 0xa7 ;  /* 0x000000a7180e7836 */ /* 0x001fe20000000000 */
[----:B------:R-:W0:Y:S01]  /*4d900*/  LDCU UR69, c[0x0][0x39c] ;  /* 0x00007380ff4577ac */ /* 0x000e220008000800 */
[----:B------:R-:W-:-:S04]  /*4d910*/  LOP3.LUT R6, R6, 0xffffdfff, RZ, 0xc0, !PT ;  /* 0xffffdfff06067812 */ /* 0x000fc800078ec0ff */
[----:B------:R-:W-:Y:S02]  /*4d920*/  @P0 LOP3.LUT R6, R6, 0x2000, RZ, 0xfc, !PT ;  /* 0x0000200006060812 */ /* 0x000fe400078efcff */
[----:B--2---:R-:W-:Y:S01]  /*4d930*/  ISETP.GE.AND P0, PT, R0, UR75, PT ;  /* 0x0000004b00007c0c */ /* 0x004fe2000bf06270 */
[----:B------:R-:W2:Y:S03]  /*4d940*/  LDCU UR75, c[0x0][0x39c] ;  /* 0x00007380ff4b77ac */ /* 0x000ea60008000800 */
[----:B------:R-:W-:Y:S02]  /*4d950*/  ISETP.LT.AND P1, PT, R29, UR12, !P0 ;  /* 0x0000000c1d007c0c */ /* 0x000fe4000c721270 */
[----:B-1----:R-:W-:Y:S02]  /*4d960*/  ISETP.LT.AND P0, PT, R27, UR66, !P0 ;  /* 0x000000421b007c0c */ /* 0x002fe4000c701270 */
[----:B------:R-:W-:Y:S01]  /*4d970*/  LOP3.LUT R6, R6, 0xfffff7ff, RZ, 0xc0, !PT ;  /* 0xfffff7ff06067812 */ /* 0x000fe200078ec0ff */
[----:B------:R-:W-:Y:S01]  /*4d980*/  VIADD R0, R24, 0x90 ;  /* 0x0000009018007836 */ /* 0x000fe20000000000 */
[----:B------:R-:W1:Y:S01]  /*4d990*/  LDCU UR66, c[0x0][0x398] ;  /* 0x00007300ff4277ac */ /* 0x000e620008000800 */
[----:B------:R-:W4:Y:S06]  /*4d9a0*/  LDCU UR12, c[0x0][0x398] ;  /* 0x00007300ff0c77ac */ /* 0x000f2c0008000800 */
[----:B------:R-:W-:-:S04]  /*4d9b0*/  @P1 LOP3.LUT R6, R6, 0x800, RZ, 0xfc, !PT ;  /* 0x0000080006061812 */ /* 0x000fc800078efcff */
[----:B------:R-:W-:-:S04]  /*4d9c0*/  LOP3.LUT R6, R6, 0xfffffdff, RZ, 0xc0, !PT ;  /* 0xfffffdff06067812 */ /* 0x000fc800078ec0ff */
[----:B------:R-:W-:Y:S02]  /*4d9d0*/  @P0 LOP3.LUT R6, R6, 0x200, RZ, 0xfc, !PT ;  /* 0x0000020006060812 */ /* 0x000fe400078efcff */
[----:B--2---:R-:W-:Y:S01]  /*4d9e0*/  ISETP.GE.AND P0, PT, R0, UR75, PT ;  /* 0x0000004b00007c0c */ /* 0x004fe2000bf06270 */
[----:B------:R-:W-:Y:S01]  /*4d9f0*/  VIADD R0, R24, 0xfe ;  /* 0x000000fe18007836 */ /* 0x000fe20000000000 */
[----:B------:R-:W-:Y:S02]  /*4da00*/  LOP3.LUT R9, R9, 0x7fffffff, RZ, 0xc0, !PT ;  /* 0x7fffffff09097812 */ /* 0x000fe400078ec0ff */
[----:B------:R-:W-:Y:S02]  /*4da10*/  LOP3.LUT R6, R6, 0xfffffeff, RZ, 0xc0, !PT ;  /* 0xfffffeff06067812 */ /* 0x000fe400078ec0ff */
[----:B------:R-:W-:Y:S02]  /*4da20*/  ISETP.LT.AND P1, PT, R29, UR67, !P0 ;  /* 0x000000431d007c0c */ /* 0x000fe4000c721270 */
[----:B------:R-:W-:Y:S01]  /*4da30*/  ISETP.LT.AND P0, PT, R27, UR71, !P0 ;  /* 0x000000471b007c0c */ /* 0x000fe2000c701270 */
[----:B------:R2:W-:Y:S01]  /*4da40*/  STL [R1+0x120], R0 ;  /* 0x0001200001007387 */ /* 0x0005e20000100800 */
[----:B------:R-:W0:Y:S01]  /*4da50*/  LDCU UR71, c[0x0][0x398] ;  /* 0x00007300ff4777ac */ /* 0x000e220008000800 */
[----:B------:R-:W-:Y:S01]  /*4da60*/  VIADD R15, R24, 0xa6 ;  /* 0x000000a6180f7836 */ /* 0x000fe20000000000 */
[----:B------:R-:W-:Y:S01]  /*4da70*/  LOP3.LUT R10, R10, 0x7fffffff, RZ, 0xc0, !PT ;  /* 0x7fffffff0a0a7812 */ /* 0x000fe200078ec0ff */
[----:B------:R-:W0:Y:S01]  /*4da80*/  LDCU UR67, c[0x0][0x39c] ;  /* 0x00007380ff4377ac */ /* 0x000e220008000800 */
[----:B------:R-:W0:Y:S05]  /*4da90*/  LDCU UR75, c[0x0][0x39c] ;  /* 0x00007380ff4b77ac */ /* 0x000e2a0008000800 */
[----:B------:R-:W-:Y:S01]  /*4daa0*/  @P1 LOP3.LUT R6, R6, 0x100, RZ, 0xfc, !PT ;  /* 0x0000010006061812 */ /* 0x000fe200078efcff */
[----:B--2---:R-:W-:-:S03]  /*4dab0*/  VIADD R0, R24, 0x91 ;  /* 0x0000009118007836 */ /* 0x004fc60000000000 */
[----:B------:R-:W-:-:S04]  /*4dac0*/  LOP3.LUT R6, R6, 0xffffffdf, RZ, 0xc0, !PT ;  /* 0xffffffdf06067812 */ /* 0x000fc800078ec0ff */
[----:B------:R-:W-:Y:S02]  /*4dad0*/  @P0 LOP3.LUT R6, R6, 0x20, RZ, 0xfc, !PT ;  /* 0x0000002006060812 */ /* 0x000fe400078efcff */
[----:B------:R-:W-:Y:S01]  /*4dae0*/  ISETP.GE.AND P0, PT, R0, UR77, PT ;  /* 0x0000004d00007c0c */ /* 0x000fe2000bf06270 */
[----:B------:R-:W-:Y:S01]  /*4daf0*/  VIADD R0, R24, 0xfc ;  /* 0x000000fc18007836 */ /* 0x000fe20000000000 */
[----:B------:R-:W-:Y:S01]  /*4db00*/  STL [R1+0x11c], R2 ;  /* 0x00011c0201007387 */ /* 0x000fe20000100800 */
[----:B------:R-:W-:Y:S02]  /*4db10*/  LOP3.LUT R6, R6, 0xffffffef, RZ, 0xc0, !PT ;  /* 0xffffffef06067812 */ /* 0x000fe400078ec0ff */
[----:B-1----:R-:W-:Y:S02]  /*4db20*/  ISETP.LT.AND P1, PT, R29, UR66, !P0 ;  /* 0x000000421d007c0c */ /* 0x002fe4000c721270 */
[----:B------:R-:W-:Y:S01]  /*4db30*/  ISETP.LT.AND P0, PT, R27, UR72, !P0 ;  /* 0x000000481b007c0c */ /* 0x000fe2000c701270 */
[----:B------:R1:W-:Y:S01]  /*4db40*/  STL [R1+0x118], R0 ;  /* 0x0001180001007387 */ /* 0x0003e20000100800 */
[----:B------:R-:W2:Y:S01]  /*4db50*/  LDCU UR72, c[0x0][0x398] ;  /* 0x00007300ff4877ac */ /* 0x000ea20008000800 */
[----:B------:R-:W0:Y:S01]  /*4db60*/  LDCU UR66, c[0x0][0x39c] ;  /* 0x00007380ff4277ac */ /* 0x000e220008000800 */
[----:B------:R-:W0:Y:S07]  /*4db70*/  LDCU UR77, c[0x0][0x39c] ;  /* 0x00007380ff4d77ac */ /* 0x000e2e0008000800 */
[----:B------:R-:W-:Y:S01]  /*4db80*/  @P1 LOP3.LUT R6, R6, 0x10, RZ, 0xfc, !PT ;  /* 0x0000001006061812 */ /* 0x000fe200078efcff */
[----:B-1----:R-:W-:-:S03]  /*4db90*/  VIADD R0, R24, 0x92 ;  /* 0x0000009218007836 */ /* 0x002fc60000000000 */
[----:B------:R-:W-:-:S04]  /*4dba0*/  LOP3.LUT R6, R6, 0xfffffffb, RZ, 0xc0, !PT ;  /* 0xfffffffb06067812 */ /* 0x000fc800078ec0ff */
[----:B------:R-:W-:Y:S02]  /*4dbb0*/  @P0 LOP3.LUT R6, R6, 0x4, RZ, 0xfc, !PT ;  /* 0x0000000406060812 */ /* 0x000fe400078efcff */
[----:B------:R-:W-:Y:S02]  /*4dbc0*/  ISETP.GE.AND P0, PT, R0, UR76, PT ;  /* 0x0000004c00007c0c */ /* 0x000fe4000bf06270 */
[----:B------:R-:W-:Y:S02]  /*4dbd0*/  LOP3.LUT R6, R6, 0xfffffffd, RZ, 0xc0, !PT ;  /* 0xfffffffd06067812 */ /* 0x000fe400078ec0ff */
[----:B----4-:R-:W-:Y:S02]  /*4dbe0*/  ISETP.LT.AND P1, PT, R29, UR12, !P0 ;  /* 0x0000000c1d007c0c */ /* 0x010fe4000c721270 */
[----:B0-----:R-:W-:Y:S01]  /*4dbf0*/  ISETP.LT.AND P0, PT, R27, UR71, !P0 ;  /* 0x000000471b007c0c */ /* 0x001fe2000c701270 */
[C---:B------:R-:W-:Y:S02]  /*4dc00*/  VIADD R2, R24.reuse, 0xfb ;  /* 0x000000fb18027836 */ /* 0x040fe40000000000 */
[----:B------:R-:W-:Y:S01]  /*4dc10*/  VIADD R0, R24, 0xf9 ;  /* 0x000000f918007836 */ /* 0x000fe20000000000 */
[----:B------:R-:W0:Y:S01]  /*4dc20*/  LDCU UR71, c[0x0][0x398] ;  /* 0x00007300ff4777ac */ /* 0x000e220008000800 */
[----:B------:R-:W1:Y:S01]  /*4dc30*/  LDCU UR12, c[0x0][0x39c] ;  /* 0x00007380ff0c77ac */ /* 0x000e620008000800 */
[----:B------:R-:W4:Y:S01]  /*4dc40*/  LDCU UR76, c[0x0][0x39c] ;  /* 0x00007380ff4c77ac */ /* 0x000f220008000800 */
[----:B------:R-:W-:Y:S04]  /*4dc50*/  STL [R1+0x114], R2 ;  /* 0x0001140201007387 */ /* 0x000fe80000100800 */
[----:B------:R-:W-:-:S05]  /*4dc60*/  @P1 LOP3.LUT R6, R6, 0x2, RZ, 0xfc, !PT ;  /* 0x0000000206061812 */ /* 0x000fca00078efcff */
[----:B------:R-:W-:Y:S04]  /*4dc70*/  STL [R1+0x1694], R6 ;  /* 0x0016940601007387 */ /* 0x000fe80000100800 */
[----:B------:R0:W-:Y:S01]  /*4dc80*/  STL [R1+0x10c], R0 ;  /* 0x00010c0001007387 */ /* 0x0001e20000100800 */
[----:B------:R-:W-:Y:S01]  /*4dc90*/  @P0 LOP3.LUT R7, R7, 0x80000000, RZ, 0xfc, !PT ;  /* 0x8000000007070812 */ /* 0x000fe200078efcff */
[----:B0-----:R-:W-:-:S05]  /*4dca0*/  VIADD R0, R24, 0x93 ;  /* 0x0000009318007836 */ /* 0x001fca0000000000 */
[----:B------:R-:W-:Y:S01]  /*4dcb0*/  ISETP.GE.AND P0, PT, R0, UR6, PT ;  /* 0x0000000600007c0c */ /* 0x000fe2000bf06270 */
[----:B------:R-:W-:Y:S01]  /*4dcc0*/  IMAD.MOV.U32 R6, RZ, RZ, R27 ;  /* 0x000000ffff067224 */ /* 0x000fe200078e001b */
[----:B------:R-:W-:Y:S01]  /*4dcd0*/  LOP3.LUT R7, R7, 0xdfffffff, RZ, 0xc0, !PT ;  /* 0xdfffffff07077812 */ /* 0x000fe200078ec0ff */
[C---:B------:R-:W-:Y:S01]  /*4dce0*/  VIADD R2, R24.reuse, 0xfa ;  /* 0x000000fa18027836 */ /* 0x040fe20000000000 */
[----:B------:R-:W-:Y:S01]  /*4dcf0*/  ISETP.LT.AND P1, PT, R29, UR73, !P0 ;  /* 0x000000491d007c0c */ /* 0x000fe2000c721270 */
[----:B------:R-:W-:Y:S01]  /*4dd00*/  VIADD R0, R24, 0xf7 ;  /* 0x000000f718007836 */ /* 0x000fe20000000000 */
[----:B------:R-:W-:Y:S01]  /*4dd10*/  ISETP.LT.AND P0, PT, R6, UR74, !P0 ;  /* 0x0000004a06007c0c */ /* 0x000fe2000c701270 */
[----:B------:R-:W0:Y:S01]  /*4dd20*/  LDCU UR73, c[0x0][0x398] ;  /* 0x00007300ff4977ac */ /* 0x000e220008000800 */
[----:B------:R-:W-:Y:S04]  /*4dd30*/  STL [R1+0x110], R2 ;  /* 0x0001100201007387 */ /* 0x000fe80000100800 */
[----:B------:R1:W-:Y:S01]  /*4dd40*/  STL [R1+0x104], R0 ;  /* 0x0001040001007387 */ /* 0x0003e20000100800 */
[----:B------:R-:W0:Y:S01]  /*4dd50*/  LDCU UR74, c[0x0][0x398] ;  /* 0x00007300ff4a77ac */ /* 0x000e220008000800 */
[----:B------:R-:W0:Y:S03]  /*4dd60*/  LDCU UR6, c[0x0][0x39c] ;  /* 0x00007380ff0677ac */ /* 0x000e260008000800 */
[----:B------:R-:W-:Y:S01]  /*4dd70*/  @P1 LOP3.LUT R7, R7, 0x20000000, RZ, 0xfc, !PT ;  /* 0x2000000007071812 */ /* 0x000fe200078efcff */
[----:B-1----:R-:W-:-:S03]  /*4dd80*/  VIADD R0, R24, 0x94 ;  /* 0x0000009418007836 */ /* 0x002fc60000000000 */
[----:B------:R-:W-:-:S04]  /*4dd90*/  LOP3.LUT R7, R7, 0xf7ffffff, RZ, 0xc0, !PT ;  /* 0xf7ffffff07077812 */ /* 0x000fc800078ec0ff */
[----:B------:R-:W-:Y:S02]  /*4dda0*/  @P0 LOP3.LUT R7, R7, 0x8000000, RZ, 0xfc, !PT ;  /* 0x0800000007070812 */ /* 0x000fe400078efcff */
[----:B------:R-:W-:Y:S01]  /*4ddb0*/  ISETP.GE.AND P0, PT, R0, UR8, PT ;  /* 0x0000000800007c0c */ /* 0x000fe2000bf06270 */
[----:B------:R-:W-:Y:S01]  /*4ddc0*/  VIADD R2, R24, 0xf8 ;  /* 0x000000f818027836 */ /* 0x000fe20000000000 */
[----:B------:R-:W-:Y:S02]  /*4ddd0*/  LOP3.LUT R7, R7, 0xfdffffff, RZ, 0xc0, !PT ;  /* 0xfdffffff07077812 */ /* 0x000fe400078ec0ff */
[----:B------:R-:W-:Y:S02]  /*4dde0*/  ISETP.LT.AND P1, PT, R29, UR71, !P0 ;  /* 0x000000471d007c0c */ /* 0x000fe4000c721270 */
[----:B--2---:R-:W-:Y:S01]  /*4ddf0*/  ISETP.LT.AND P0, PT, R6, UR72, !P0 ;  /* 0x0000004806007c0c */ /* 0x004fe2000c701270 */
[C---:B------:R-:W-:Y:S01]  /*4de00*/  VIADD R0, R24.reuse, 0xf6 ;  /* 0x000000f618007836 */ /* 0x040fe20000000000 */
[----:B------:R-:W-:Y:S01]  /*4de10*/  STL [R1+0x108], R2 ;  /* 0x0001080201007387 */ /* 0x000fe20000100800 */
[----:B------:R-:W1:Y:S01]  /*4de20*/  LDCU UR71, c[0x0][0x398] ;  /* 0x00007300ff4777ac */ /* 0x000e620008000800 */
[----:B------:R-:W2:Y:S01]  /*4de30*/  LDCU UR72, c[0x0][0x398] ;  /* 0x00007300ff4877ac */ /* 0x000ea20008000800 */
[----:B------:R-:W-:Y:S01]  /*4de40*/  VIADD R27, R24, 0x99 ;  /* 0x00000099181b7836 */ /* 0x000fe20000000000 */
[----:B------:R0:W-:Y:S01]  /*4de50*/  STL [R1+0x100], R0 ;  /* 0x0001000001007387 */ /* 0x0001e20000100800 */
[----:B------:R-:W1:Y:S04]  /*4de60*/  LDCU UR8, c[0x0][0x39c] ;  /* 0x00007380ff0877ac */ /* 0x000e680008000800 */
[----:B------:R-:W-:-:S04]  /*4de70*/  @P1 LOP3.LUT R7, R7, 0x2000000, RZ, 0xfc, !PT ;  /* 0x0200000007071812 */ /* 0x000fc800078efcff */
[----:B------:R-:W-:Y:S01]  /*4de80*/  LOP3.LUT R7, R7, 0xff7fffff, RZ, 0xc0, !PT ;  /* 0xff7fffff07077812 */ /* 0x000fe200078ec0ff */
[----:B0-----:R-:W-:-:S03]  /*4de90*/  VIADD R0, R24, 0x95 ;  /* 0x0000009518007836 */ /* 0x001fc60000000000 */
[----:B------:R-:W-:Y:S02]  /*4dea0*/  @P0 LOP3.LUT R7, R7, 0x800000, RZ, 0xfc, !PT ;  /* 0x0080000007070812 */ /* 0x000fe400078efcff */
[----:B------:R-:W-:Y:S01]  /*4deb0*/  ISETP.GE.AND P0, PT, R0, UR9, PT ;  /* 0x0000000900007c0c */ /* 0x000fe2000bf06270 */
[C---:B------:R-:W-:Y:S01]  /*4dec0*/  VIADD R2, R24.reuse, 0xf5 ;  /* 0x000000f518027836 */ /* 0x040fe20000000000 */
[----:B------:R-:W-:Y:S01]  /*4ded0*/  LOP3.LUT R7, R7, 0xffdfffff, RZ, 0xc0, !PT ;  /* 0xffdfffff07077812 */ /* 0x000fe200078ec0ff */
[----:B------:R-:W-:Y:S01]  /*4dee0*/  VIADD R0, R24, 0xf4 ;  /* 0x000000f418007836 */ /* 0x000fe20000000000 */
[----:B------:R-:W-:Y:S02]  /*4def0*/  ISETP.LT.AND P1, PT, R29, UR73, !P0 ;  /* 0x000000491d007c0c */ /* 0x000fe4000c721270 */
[----:B------:R-:W-:Y:S01]  /*4df00*/  ISETP.LT.AND P0, PT, R6, UR74, !P0 ;  /* 0x0000004a06007c0c */ /* 0x000fe2000c701270 */
[----:B------:R-:W-:Y:S04]  /*4df10*/  STL [R1+0xfc], R2 ;  /* 0x0000fc0201007387 */ /* 0x000fe80000100800 */
[----:B------:R0:W-:Y:S01]  /*4df20*/  STL [R1+0xf8], R0 ;  /* 0x0000f80001007387 */ /* 0x0001e20000100800 */
[----:B------:R-:W1:Y:S01]  /*4df30*/  LDCU UR73, c[0x0][0x398] ;  /* 0x00007300ff4977ac */ /* 0x000e620008000800 */
[----:B------:R-:W1:Y:S01]  /*4df40*/  LDCU UR74, c[0x0][0x398] ;  /* 0x00007300ff4a77ac */ /* 0x000e620008000800 */
[----:B------:R-:W1:Y:S03]  /*4df50*/  LDCU UR9, c[0x0][0x39c] ;  /* 0x00007380ff0977ac */ /* 0x000e660008000800 */
[----:B------:R-:W-:Y:S01]  /*4df60*/  @P1 LOP3.LUT R7, R7, 0x200000, RZ, 0xfc, !PT ;  /* 0x0020000007071812 */ /* 0x000fe200078efcff */
[----:B0-----:R-:W-:-:S03]  /*4df70*/  VIADD R0, R24, 0x96 ;  /* 0x0000009618007836 */ /* 0x001fc60000000000 */
[----:B------:R-:W-:-:S04]  /*4df80*/  LOP3.LUT R7, R7, 0xfff7ffff, RZ, 0xc0, !PT ;  /* 0xfff7ffff07077812 */ /* 0x000fc800078ec0ff */
[----:B------:R-:W-:Y:S02]  /*4df90*/  @P0 LOP3.LUT R7, R7, 0x80000, RZ, 0xfc, !PT ;  /* 0x0008000007070812 */ /* 0x000fe400078efcff */
[----:B------:R-:W-:Y:S02]  /*4dfa0*/  ISETP.GE.AND P0, PT, R0, UR10, PT ;  /* 0x0000000a00007c0c */ /* 0x000fe4000bf06270 */
[----:B------:R-:W-:Y:S02]  /*4dfb0*/  LOP3.LUT R7, R7, 0xfffbffff, RZ, 0xc0, !PT ;  /* 0xfffbffff07077812 */ /* 0x000fe400078ec0ff */
[----:B-1----:R-:W-:Y:S02]  /*4dfc0*/  ISETP.LT.AND P1, PT, R29, UR71, !P0 ;  /* 0x000000471d007c0c */ /* 0x002fe4000c721270 */
[----:B--2---:R-:W-:Y:S01]  /*4dfd0*/  ISETP.LT.AND P0, PT, R6, UR72, !P0 ;  /* 0x0000004806007c0c */ /* 0x004fe2000c701270 */
[C---:B------:R-:W-:Y:S01]  /*4dfe0*/  VIADD R0, R24.reuse, 0x97 ;  /* 0x0000009718007836 */ /* 0x040fe20000000000 */
[----:B------:R-:W0:Y:S01]  /*4dff0*/  LDCU UR71, c[0x0][0x398] ;  /* 0x00007300ff4777ac */ /* 0x000e220008000800 */
[----:B------:R-:W-:Y:S01]  /*4e000*/  VIADD R2, R24, 0xf3 ;  /* 0x000000f318027836 */ /* 0x000fe20000000000 */
[----:B------:R-:W1:Y:S01]  /*4e010*/  LDCU UR72, c[0x0][0x398] ;  /* 0x00007300ff4877ac */ /* 0x000e620008000800 */
[----:B------:R-:W2:Y:S06]  /*4e020*/  LDCU UR10, c[0x0][0x39c] ;  /* 0x00007380ff0a77ac */ /* 0x000eac0008000800 */
[----:B------:R-:W-:-:S04]  /*4e030*/  @P1 LOP3.LUT R7, R7, 0x40000, RZ, 0xfc, !PT ;  /* 0x0004000007071812 */ /* 0x000fc800078efcff */
[----:B------:R-:W-:-:S04]  /*4e040*/  LOP3.LUT R7, R7, 0xffff7fff, RZ, 0xc0, !PT ;  /* 0xffff7fff07077812 */ /* 0x000fc800078ec0ff */
[----:B------:R-:W-:Y:S02]  /*4e050*/  @P0 LOP3.LUT R7, R7, 0x8000, RZ, 0xfc, !PT ;  /* 0x0000800007070812 */ /* 0x000fe400078efcff */
[----:B------:R-:W-:Y:S02]  /*4e060*/  ISETP.GE.AND P0, PT, R0, UR11, PT ;  /* 0x0000000b00007c0c */ /* 0x000fe4000bf06270 */
[----:B------:R-:W-:Y:S02]  /*4e070*/  LOP3.LUT R7, R7, 0xffffbfff, RZ, 0xc0, !PT ;  /* 0xffffbfff07077812 */ /* 0x000fe400078ec0ff */
[----:B------:R-:W-:Y:S02]  /*4e080*/  ISETP.LT.AND P1, PT, R29, UR73, !P0 ;  /* 0x000000491d007c0c */ /* 0x000fe4000c721270 */
[----:B------:R-:W-:Y:S01]  /*4e090*/  ISETP.LT.AND P0, PT, R6, UR74, !P0 ;  /* 0x0000004a06007c0c */ /* 0x000fe2000c701270 */
[----:B------:R0:W-:Y:S01]  /*4e0a0*/  STL [R1+0xf4], R2 ;  /* 0x0000f40201007387 */ /* 0x0001e20000100800 */
[----:B------:R-:W1:Y:S01]  /*4e0b0*/  LDCU UR73, c[0x0][0x398] ;  /* 0x00007300ff4977ac */ /* 0x000e620008000800 */
[----:B------:R-:W1:Y:S01]  /*4e0c0*/  LDCU UR74, c[0x0][0x398] ;  /* 0x00007300ff4a77ac */ /* 0x000e620008000800 */
[C---:B------:R-:W-:Y:S01]  /*4e0d0*/  VIADD R0, R24.reuse, 0x9d ;  /* 0x0000009d18007836 */ /* 0x040fe20000000000 */
[----:B------:R-:W1:Y:S06]  /*4e0e0*/  LDCU UR11, c[0x0][0x39c] ;  /* 0x00007380ff0b77ac */ /* 0x000e6c0008000800 */
[----:B------:R-:W-:Y:S01]  /*4e0f0*/  @P1 LOP3.LUT R7, R7, 0x4000, RZ, 0xfc, !PT ;  /* 0x0000400007071812 */ /* 0x000fe200078efcff */
[----:B0-----:R-:W-:-:S03]  /*4e100*/  VIADD R2, R24, 0x98 ;  /* 0x0000009818027836 */ /* 0x001fc60000000000 */
[----:B------:R-:W-:-:S04]  /*4e110*/  LOP3.LUT R7, R7, 0xffffefff, RZ, 0xc0, !PT ;  /* 0xffffefff07077812 */ /* 0x000fc800078ec0ff */
[----:B------:R-:W-:Y:S02]  /*4e120*/  @P0 LOP3.LUT R7, R7, 0x1000, RZ, 0xfc, !PT ;  /* 0x0000100007070812 */ /* 0x000fe400078efcff */
[----:B------:R-:W-:Y:S02]  /*4e130*/  ISETP.GE.AND P0, PT, R2, UR27, PT ;  /* 0x0000001b02007c0c */ /* 0x000fe4000bf06270 */
[----:B------:R-:W-:Y:S02]  /*4e140*/  LOP3.LUT R7, R7, 0xfffff7ff, RZ, 0xc0, !PT ;  /* 0xfffff7ff07077812 */ /* 0x000fe400078ec0ff */
[----:B------:R-:W-:Y:S02]  /*4e150*/  ISETP.LT.AND P1, PT, R29, UR71, !P0 ;  /* 0x000000471d007c0c */ /* 0x000fe4000c721270 */
[----:B-1----:R-:W-:Y:S01]  /*4e160*/  ISETP.LT.AND P0, PT, R6, UR72, !P0 ;  /* 0x0000004806007c0c */ /* 0x002fe2000c701270 */
[----:B------:R-:W0:Y:S01]  /*4e170*/  LDCU UR71, c[0x0][0x398] ;  /* 0x00007300ff4777ac */ /* 0x000e220008000800 */
[----:B------:R-:W1:Y:S01]  /*4e180*/  LDCU UR72, c[0x0][0x398] ;  /* 0x00007300ff4877ac */ /* 0x000e620008000800 */
[----:B------:R-:W-:Y:S01]  /*4e190*/  VIADD R2, R24, 0xad ;  /* 0x000000ad18027836 */ /* 0x000fe20000000000 */
[----:B------:R-:W0:Y:S07]  /*4e1a0*/  LDCU UR27, c[0x0][0x39c] ;  /* 0x00007380ff1b77ac */ /* 0x000e2e0008000800 */
        /* <DEDUP_REMOVED lines=14> */
[----:B------:R-:W-:Y:S02]  /*4e290*/  ISETP.GE.AND P0, PT, R3, UR29, PT ;  /* 0x0000001d03007c0c */ /* 0x000fe4000bf06270 */
[----:B------:R-:W-:Y:S02]  /*4e2a0*/  LOP3.LUT R7, R7, 0xfffffff7, RZ, 0xc0, !PT ;  /* 0xfffffff707077812 */ /* 0x000fe400078ec0ff */
[----:B0-----:R-:W-:Y:S02]  /*4e2b0*/  ISETP.LT.AND P1, PT, R29, UR71, !P0 ;  /* 0x000000471d007c0c */ /* 0x001fe4000c721270 */
        /* <DEDUP_REMOVED lines=8> */
[----:B------:R-:W-:-:S03]  /*4e340*/  ISETP.GE.AND P0, PT, R4, UR30, PT ;  /* 0x0000001e04007c0c */ /* 0x000fc6000bf06270 */
[----:B------:R0:W-:Y:S01]  /*4e350*/  STL [R1+0x1664], R7 ;  /* 0x0016640701007387 */ /* 0x0001e20000100800 */
        /* <DEDUP_REMOVED lines=15> */
[C---:B------:R-:W-:Y:S01]  /*4e450*/  VIADD R7, R24.reuse, 0xb7 ;  /* 0x000000b718077836 */ /* 0x040fe20000000000 */
[----:B------:R-:W-:Y:S01]  /*4e460*/  STL [R1+0xec], R26 ;  /* 0x0000ec1a01007387 */ /* 0x000fe20000100800 */
        /* <DEDUP_REMOVED lines=11> */
[----:B------:R0:W-:Y:S01]  /*4e520*/  STL [R1+0xf0], R7 ;  /* 0x0000f00701007387 */ /* 0x0001e20000100800 */
[----:B------:R-:W-:Y:S01]  /*4e530*/  VIADD R0, R24, 0xac ;  /* 0x000000ac18007836 */ /* 0x000fe20000000000 */
[----:B------:R-:W0:Y:S06]  /*4e540*/  LDCU UR34, c[0x0][0x39c] ;  /* 0x00007380ff2277ac */ /* 0x000e2c0008000800 */
        /* <DEDUP_REMOVED lines=9> */
[----:B------:R-:W-:-:S02]  /*4e5e0*/  VIADD R7, R24, 0xb8 ;  /* 0x000000b818077836 */ /* 0x000fc40000000000 */
        /* <DEDUP_REMOVED lines=46> */
[----:B------:R-:W-:Y:S01]  /*4e8d0*/  STL [R1+0xe0], R25 ;  /* 0x0000e01901007387 */ /* 0x000fe20000100800 */
[----:B------:R-:W-:Y:S01]  /*4e8e0*/  VIADD R21, R24, 0xbc ;  /* 0x000000bc18157836 */ /* 0x000fe20000000000 */
        /* <DEDUP_REMOVED lines=8> */
[----:B------:R-:W-:Y:S02]  /*4e970*/  ISETP.LT.AND P0, PT, R6, UR74, !P0 ;  /* 0x0000004a06007c0c */ /* 0x000fe4000c701270 */
[----:B------:R-:W-:Y:S01]  /*4e980*/  LOP3.LUT R8, R8, 0xfffffffb, RZ, 0xc0, !PT ;  /* 0xfffffffb08087812 */ /* 0x000fe200078ec0ff */
[----:B------:R-:W0:Y:S01]  /*4e990*/  LDCU UR73, c[0x0][0x398] ;  /* 0x00007300ff4977ac */ /* 0x000e220008000800 */
[----:B------:R-:W0:Y:S07]  /*4e9a0*/  LDCU UR74, c[0x0][0x398] ;  /* 0x00007300ff4a77ac */ /* 0x000e2e0008000800 */
[----:B------:R-:W-:-:S04]  /*4e9b0*/  @P1 LOP3.LUT R8, R8, 0x4, RZ, 0xfc, !PT ;  /* 0x0000000408081812 */ /* 0x000fc800078efcff */
[----:B------:R-:W-:-:S04]  /*4e9c0*/  LOP3.LUT R8, R8, 0xfffffffe, RZ, 0xc0, !PT ;  /* 0xfffffffe08087812 */ /* 0x000fc800078ec0ff */
[----:B------:R-:W-:Y:S02]  /*4e9d0*/  @P0 LOP3.LUT R8, R8, 0x1, RZ, 0xfc, !PT ;  /* 0x0000000108080812 */ /* 0x000fe400078efcff */
[----:B------:R-:W-:Y:S01]  /*4e9e0*/  ISETP.GE.AND P0, PT, R18, UR45, PT ;  /* 0x0000002d12007c0c */ /* 0x000fe2000bf06270 */
[----:B0-----:R-:W-:Y:S01]  /*4e9f0*/  VIADD R7, R24, 0xbb ;  /* 0x000000bb18077836 */ /* 0x001fe20000000000 */
[----:B------:R-:W0:Y:S02]  /*4ea00*/  LDCU UR45, c[0x0][0x39c] ;  /* 0x00007380ff2d77ac */ /* 0x000e240008000800 */
[----:B------:R-:W-:Y:S02]  /*4ea10*/  ISETP.LT.AND P1, PT, R29, UR71, !P0 ;  /* 0x000000471d007c0c */ /* 0x000fe4000c721270 */
[----:B-1----:R-:W-:Y:S01]  /*4ea20*/  ISETP.LT.AND P0, PT, R6, UR72, !P0 ;  /* 0x0000004806007c0c */ /* 0x002fe2000c701270 */
[----:B------:R-:W1:Y:S01]  /*4ea30*/  LDCU UR71, c[0x0][0x398] ;  /* 0x00007300ff4777ac */ /* 0x000e620008000800 */
[----:B------:R-:W0:Y:S09]  /*4ea40*/  LDCU UR72, c[0x0][0x398] ;  /* 0x00007300ff4877ac */ /* 0x000e320008000800 */
        /* <DEDUP_REMOVED lines=16> */
[----:B------:R-:W-:Y:S01]  /*4eb50*/  STL [R1+0xd4], R21 ;  /* 0x0000d41501007387 */ /* 0x000fe20000100800 */
[----:B------:R-:W-:Y:S02]  /*4eb60*/  LOP3.LUT R9, R9, 0xff7fffff, RZ, 0xc0, !PT ;  /* 0xff7fffff09097812 */ /* 0x000fe400078ec0ff */
[----:B-1----:R-:W-:Y:S02]  /*4eb70*/  ISETP.LT.AND P1, PT, R29, UR71, !P0 ;  /* 0x000000471d007c0c */ /* 0x002fe4000c721270 */
[----:B------:R-:W-:Y:S01]  /*4eb80*/  ISETP.LT.AND P0, PT, R6, UR72, !P0 ;  /* 0x0000004806007c0c */ /* 0x000fe2000c701270 */
[----:B------:R-:W0:Y:S01]  /*4eb90*/  LDCU UR71, c[0x0][0x398] ;  /* 0x00007300ff4777ac */ /* 0x000e220008000800 */
[----:B------:R-:W1:Y:S01]  /*4eba0*/  LDCU UR72, c[0x0][0x398] ;  /* 0x00007300ff4877ac */ /* 0x000e620008000800 */
[----:B------:R-:W0:Y:S08]  /*4ebb0*/  LDCU UR42, c[0x0][0x39c] ;  /* 0x00007380ff2a77ac */ /* 0x000e300008000800 */
        /* <DEDUP_REMOVED lines=18> */
[----:B-1----:R-:W-:Y:S02]  /*4ece0*/  ISETP.LT.AND P0, PT, R6, UR72, !P0 ;  /* 0x0000004806007c0c */ /* 0x002fe4000c701270 */
[----:B------:R-:W-:Y:S01]  /*4ecf0*/  LOP3.LUT R9, R9, 0xfffeffff, RZ, 0xc0, !PT ;  /* 0xfffeffff09097812 */ /* 0x000fe200078ec0ff */
[----:B------:R-:W-:Y:S04]  /*4ed00*/  STL [R1+0xc0], R7 ;  /* 0x0000c00701007387 */ /* 0x000fe80000100800 */
[----:B------:R1:W-:Y:S01]  /*4ed10*/  STL [R1+0x1684], R8 ;  /* 0x0016840801007387 */ /* 0x0003e20000100800 */
[----:B------:R-:W0:Y:S01]  /*4ed20*/  LDCU UR71, c[0x0][0x398] ;  /* 0x00007300ff4777ac */ /* 0x000e220008000800 */
[----:B------:R-:W0:Y:S02]  /*4ed30*/  LDCU UR72, c[0x0][0x398] ;  /* 0x00007300ff4877ac */ /* 0x000e240008000800 */
[----:B------:R-:W-:-:S04]  /*4ed40*/  @P1 LOP3.LUT R9, R9, 0x10000, RZ, 0xfc, !PT ;  /* 0x0001000009091812 */ /* 0x000fc800078efcff */
[----:B------:R-:W-:Y:S01]  /*4ed50*/  LOP3.LUT R9, R9, 0xffffdfff, RZ, 0xc0, !PT ;  /* 0xffffdfff09097812 */ /* 0x000fe200078ec0ff */
[----:B-1----:R-:W-:-:S03]  /*4ed60*/  VIADD R8, R24, 0xbf ;  /* 0x000000bf18087836 */ /* 0x002fc60000000000 */
[----:B------:R-:W-:Y:S02]  /*4ed70*/  @P0 LOP3.LUT R9, R9, 0x2000, RZ, 0xfc, !PT ;  /* 0x0000200009090812 */ /* 0x000fe400078efcff */
[----:B------:R-:W-:Y:S01]  /*4ed80*/  ISETP.GE.AND P0, PT, R19, UR52, PT ;  /* 0x0000003413007c0c */ /* 0x000fe2000bf06270 */
[----:B------:R-:W-:Y:S01]  /*4ed90*/  VIADD R7, R24, 0xc0 ;  /* 0x000000c018077836 */ /* 0x000fe20000000000 */
[----:B------:R-:W-:Y:S01]  /*4eda0*/  STL [R1+0xc4], R8 ;  /* 0x0000c40801007387 */ /* 0x000fe20000100800 */
[----:B------:R-:W-:Y:S02]  /*4edb0*/  LOP3.LUT R9, R9, 0xffffefff, RZ, 0xc0, !PT ;  /* 0xffffefff09097812 */ /* 0x000fe400078ec0ff */
[----:B------:R-:W-:Y:S01]  /*4edc0*/  ISETP.LT.AND P1, PT, R29, UR73, !P0 ;  /* 0x000000491d007c0c */ /* 0x000fe2000c721270 */
[----:B------:R-:W1:Y:S01]  /*4edd0*/  LDCU UR52, c[0x0][0x39c] ;  /* 0x00007380ff3477ac */ /* 0x000e620008000800 */
[----:B------:R0:W-:Y:S01]  /*4ede0*/  STL [R1+0xc8], R7 ;  /* 0x0000c80701007387 */ /* 0x0001e20000100800 */
[----:B------:R-:W-:Y:S01]  /*4edf0*/  ISETP.LT.AND P0, PT, R6, UR74, !P0 ;  /* 0x0000004a06007c0c */ /* 0x000fe2000c701270 */
[----:B------:R-:W1:Y:S01]  /*4ee00*/  LDCU UR73, c[0x0][0x398] ;  /* 0x00007300ff4977ac */ /* 0x000e620008000800 */
[----:B------:R-:W1:Y:S01]  /*4ee10*/  LDCU UR74, c[0x0][0x398] ;  /* 0x00007300ff4a77ac */ /* 0x000e620008000800 */
[----:B0-----:R-:W-:-:S02]  /*4ee20*/  VIADD R7, R24, 0xc1 ;  /* 0x000000c118077836 */ /* 0x001fc40000000000 */
[----:B------:R-:W-:-:S03]  /*4ee30*/  VIADD R8, R24, 0xc2 ;  /* 0x000000c218087836 */ /* 0x000fc60000000000 */
[----:B------:R0:W-:Y:S02]  /*4ee40*/  STL [R1+0xb4], R7 ;  /* 0x0000b40701007387 */ /* 0x0001e40000100800 */
[----:B------:R-:W-:Y:S02]  /*4ee50*/  @P1 LOP3.LUT R9, R9, 0x1000, RZ, 0xfc, !PT ;  /* 0x0000100009091812 */ /* 0x000fe400078efcff */
[----:B------:R1:W-:Y:S01]  /*4ee60*/  STL [R1+0xb8], R8 ;  /* 0x0000b80801007387 */ /* 0x0003e20000100800 */
[----:B0-----:R-:W-:Y:S01]  /*4ee70*/  VIADD R7, R24, 0xc3 ;  /* 0x000000c318077836 */ /* 0x001fe20000000000 */
[----:B------:R-:W-:-:S04]  /*4ee80*/  LOP3.LUT R9, R9, 0xfffffbff, RZ, 0xc0, !PT ;  /* 0xfffffbff09097812 */ /* 0x000fc800078ec0ff */
[----:B------:R0:W-:Y:S01]  /*4ee90*/  STL [R1+0xbc], R7 ;  /* 0x0000bc0701007387 */ /* 0x0001e20000100800 */
[C---:B-1----:R-:W-:Y:S01]  /*4eea0*/  VIADD R8, R24.reuse, 0xc5 ;  /* 0x000000c518087836 */ /* 0x042fe20000000000 */
[----:B------:R-:W-:Y:S02]  /*4eeb0*/  @P0 LOP3.LUT R9, R9, 0x400, RZ, 0xfc, !PT ;  /* 0x0000040009090812 */ /* 0x000fe400078efcff */
[----:B------:R-:W-:Y:S01]  /*4eec0*/  ISETP.GE.AND P0, PT, R27, UR26, PT ;  /* 0x0000001a1b007c0c */ /* 0x000fe2000bf06270 */
[----:B------:R-:W1:Y:S01]  /*4eed0*/  LDCU UR26, c[0x0][0x39c] ;  /* 0x00007380ff1a77ac */ /* 0x000e620008000800 */
[----:B0-----:R-:W-:-:S05]  /*4eee0*/  VIADD R7, R24, 0xc4 ;  /* 0x000000c418077836 */ /* 0x001fca0000000000 */
[----:B------:R0:W-:Y:S04]  /*4eef0*/  STL [R1+0xa8], R7 ;  /* 0x0000a80701007387 */ /* 0x0001e80000100800 */
[----:B------:R1:W-:Y:S01]  /*4ef00*/  STL [R1+0xac], R8 ;  /* 0x0000ac0801007387 */ /* 0x0003e20000100800 */
[----:B------:R-:W-:Y:S01]  /*4ef10*/  ISETP.LT.AND P1, PT, R29, UR71, !P0 ;  /* 0x000000471d007c0c */ /* 0x000fe2000c721270 */
[C---:B0-----:R-:W-:Y:S02]  /*4ef20*/  VIADD R7, R24.reuse, 0xc6 ;  /* 0x000000c618077836 */ /* 0x041fe40000000000 */
[----:B-1----:R-:W-:Y:S01]  /*4ef30*/  VIADD R8, R24, 0xc8 ;  /* 0x000000c818087836 */ /* 0x002fe20000000000 */
[----:B------:R-:W-:Y:S01]  /*4ef40*/  LOP3.LUT R9, R9, 0xfffffdff, RZ, 0xc0, !PT ;  /* 0xfffffdff09097812 */ /* 0x000fe200078ec0ff */
[----:B------:R-:W0:Y:S01]  /*4ef50*/  LDCU UR71, c[0x0][0x398] ;  /* 0x00007300ff4777ac */ /* 0x000e220008000800 */
[----:B------:R1:W-:Y:S01]  /*4ef60*/  STL [R1+0xb0], R7 ;  /* 0x0000b00701007387 */ /* 0x0003e20000100800 */
[----:B------:R-:W-:-:S06]  /*4ef70*/  ISETP.LT.AND P0, PT, R6, UR72, !P0 ;  /* 0x0000004806007c0c */ /* 0x000fcc000c701270 */
[----:B------:R-:W-:Y:S01]  /*4ef80*/  @P1 LOP3.LUT R9, R9, 0x200, RZ, 0xfc, !PT ;  /* 0x0000020009091812 */ /* 0x000fe200078efcff */
[----:B------:R-:W0:Y:S01]  /*4ef90*/  LDCU UR72, c[0x0][0x398] ;  /* 0x00007300ff4877ac */ /* 0x000e220008000800 */
[----:B-1----:R-:W-:-:S05]  /*4efa0*/  VIADD R7, R24, 0xc7 ;  /* 0x000000c718077836 */ /* 0x002fca0000000000 */
[----:B------:R1:W-:Y:S04]  /*4efb0*/  STL [R1+0x98], R7 ;  /* 0x0000980701007387 */ /* 0x0003e80000100800 */
[----:B------:R0:W-:Y:S01]  /*4efc0*/  STL [R1+0x9c], R8 ;  /* 0x00009c0801007387 */ /* 0x0001e20000100800 */
[----:B-1----:R-:W-:Y:S01]  /*4efd0*/  VIADD R7, R24, 0xc9 ;  /* 0x000000c918077836 */ /* 0x002fe20000000000 */
[----:B------:R-:W-:-:S04]  /*4efe0*/  LOP3.LUT R9, R9, 0xffffff7f, RZ, 0xc0, !PT ;  /* 0xffffff7f09097812 */ /* 0x000fc800078ec0ff */
[----:B------:R1:W-:Y:S01]  /*4eff0*/  STL [R1+0xa0], R7 ;  /* 0x0000a00701007387 */ /* 0x0003e20000100800 */
[C---:B0-----:R-:W-:Y:S01]  /*4f000*/  VIADD R8, R24.reuse, 0xcb ;  /* 0x000000cb18087836 */ /* 0x041fe20000000000 */
[----:B------:R-:W-:Y:S01]  /*4f010*/  @P0 LOP3.LUT R9, R9, 0x80, RZ, 0xfc, !PT ;  /* 0x0000008009090812 */ /* 0x000fe200078efcff */
[----:B-1----:R-:W-:Y:S01]  /*4f020*/  VIADD R7, R24, 0xca ;  /* 0x000000ca18077836 */ /* 0x002fe20000000000 */
[----:B------:R-:W-:Y:S02]  /*4f030*/  ISETP.GE.AND P0, PT, R12, UR53, PT ;  /* 0x000000350c007c0c */ /* 0x000fe4000bf06270 */
[----:B------:R-:W-:Y:S01]  /*4f040*/  LOP3.LUT R9, R9, 0xffffffdf, RZ, 0xc0, !PT ;  /* 0xffffffdf09097812 */ /* 0x000fe200078ec0ff */
[----:B------:R-:W0:Y:S01]  /*4f050*/  LDCU UR53, c[0x0][0x39c] ;  /* 0x00007380ff3577ac */ /* 0x000e220008000800 */
[----:B------:R1:W-:Y:S04]  /*4f060*/  STL [R1+0x8c], R7 ;  /* 0x00008c0701007387 */ /* 0x0003e80000100800 */
[----:B------:R2:W-:Y:S01]  /*4f070*/  STL [R1+0x90], R8 ;  /* 0x0000900801007387 */ /* 0x0005e20000100800 */
[----:B------:R-:W-:Y:S01]  /*4f080*/  ISETP.LT.AND P1, PT, R29, UR73, !P0 ;  /* 0x000000491d007c0c */ /* 0x000fe2000c721270 */
[----:B-1----:R-:W-:-:S02]  /*4f090*/  VIADD R7, R24, 0xcc ;  /* 0x000000cc18077836 */ /* 0x002fc40000000000 */
[----:B--2---:R-:W-:Y:S01]  /*4f0a0*/  VIADD R8, R24, 0xce ;  /* 0x000000ce18087836 */ /* 0x004fe20000000000 */
[----:B------:R-:W1:Y:S02]  /*4f0b0*/  LDCU UR73, c[0x0][0x398] ;  /* 0x00007300ff4977ac */ /* 0x000e640008000800 */
[----:B------:R2:W-:Y:S01]  /*4f0c0*/  STL [R1+0x94], R7 ;  /* 0x0000940701007387 */ /* 0x0005e20000100800 */
[----:B------:R-:W-:-:S06]  /*4f0d0*/  ISETP.LT.AND P0, PT, R6, UR74, !P0 ;  /* 0x0000004a06007c0c */ /* 0x000fcc000c701270 */
[----:B------:R-:W-:Y:S01]  /*4f0e0*/  @P1 LOP3.LUT R9, R9, 0x20, RZ, 0xfc, !PT ;  /* 0x0000002009091812 */ /* 0x000fe200078efcff */
[----:B------:R-:W0:Y:S01]  /*4f0f0*/  LDCU UR74, c[0x0][0x398] ;  /* 0x00007300ff4a77ac */ /* 0x000e220008000800 */
[----:B--2---:R-:W-:-:S05]  /*4f100*/  VIADD R7, R24, 0xcd ;  /* 0x000000cd18077836 */ /* 0x004fca0000000000 */
[----:B------:R2:W-:Y:S04]  /*4f110*/  STL [R1+0x80], R7 ;  /* 0x0000800701007387 */ /* 0x0005e80000100800 */
[----:B------:R0:W-:Y:S01]  /*4f120*/  STL [R1+0x84], R8 ;  /* 0x0000840801007387 */ /* 0x0001e20000100800 */
[C---:B--2---:R-:W-:Y:S02]  /*4f130*/  VIADD R7, R24.reuse, 0xcf ;  /* 0x000000cf18077836 */ /* 0x044fe40000000000 */
[----:B0-----:R-:W-:-:S03]  /*4f140*/  VIADD R8, R24, 0xd1 ;  /* 0x000000d118087836 */ /* 0x001fc60000000000 */
[----:B------:R0:W-:Y:S01]  /*4f150*/  STL [R1+0x88], R7 ;  /* 0x0000880701007387 */ /* 0x0001e20000100800 */
[----:B------:R-:W-:Y:S01]  /*4f160*/  LOP3.LUT R9, R9, 0xfffffff7, RZ, 0xc0, !PT ;  /* 0xfffffff709097812 */ /* 0x000fe200078ec0ff */
[----:B0-----:R-:W-:-:S03]  /*4f170*/  VIADD R7, R24, 0xd0 ;  /* 0x000000d018077836 */ /* 0x001fc60000000000 */
[----:B------:R-:W-:Y:S02]  /*4f180*/  @P0 LOP3.LUT R9, R9, 0x8, RZ, 0xfc, !PT ;  /* 0x0000000809090812 */ /* 0x000fe400078efcff */
[----:B------:R0:W-:Y:S04]  /*4f190*/  STL [R1+0x74], R7 ;  /* 0x0000740701007387 */ /* 0x0001e80000100800 */
[----:B------:R2:W-:Y:S01]  /*4f1a0*/  STL [R1+0x78], R8 ;  /* 0x0000780801007387 */ /* 0x0005e20000100800 */
[----:B------:R-:W-:Y:S01]  /*4f1b0*/  ISETP.GE.AND P0, PT, R0, UR25, PT ;  /* 0x0000001900007c0c */ /* 0x000fe2000bf06270 */
[C---:B0-----:R-:W-:Y:S02]  /*4f1c0*/  VIADD R7, R24.reuse, 0xd2 ;  /* 0x000000d218077836 */ /* 0x041fe40000000000 */
[----:B--2---:R-:W-:Y:S01]  /*4f1d0*/  VIADD R8, R24, 0xd3 ;  /* 0x000000d318087836 */ /* 0x004fe20000000000 */
[----:B------:R-:W-:-:S02]  /*4f1e0*/  ISETP.LT.AND P1, PT, R29, UR71, !P0 ;  /* 0x000000471d007c0c */ /* 0x000fc4000c721270 */
[----:B------:R-:W-:Y:S01]  /*4f1f0*/  LOP3.LUT R9, R9, 0xfffffffd, RZ, 0xc0, !PT ;  /* 0xfffffffd09097812 */ /* 0x000fe200078ec0ff */
[----:B------:R-:W-:Y:S01]  /*4f200*/  IMAD.MOV.U32 R0, RZ, RZ, R24 ;  /* 0x000000ffff007224 */ /* 0x000fe200078e0018 */
[----:B------:R0:W-:Y:S04]  /*4f210*/  STL [R1+0x7c], R7 ;  /* 0x00007c0701007387 */ /* 0x0001e80000100800 */
[----:B------:R2:W-:Y:S01]  /*4f220*/  STL [R1+0x1688], R8 ;  /* 0x0016880801007387 */ /* 0x0005e20000100800 */
[----:B------:R-:W-:Y:S01]  /*4f230*/  ISETP.LT.AND P0, PT, R6, UR72, !P0 ;  /* 0x0000004806007c0c */ /* 0x000fe2000c701270 */
[----:B------:R-:W1:Y:S01]  /*4f240*/  LDCU UR71, c[0x0][0x398] ;  /* 0x00007300ff4777ac */ /* 0x000e620008000800 */
[----:B------:R-:W1:Y:S01]  /*4f250*/  LDCU UR72, c[0x0][0x398] ;  /* 0x00007300ff4877ac */ /* 0x000e620008000800 */
[----:B------:R-:W1:Y:S01]  /*4f260*/  LDCU UR25, c[0x0][0x39c] ;  /* 0x00007380ff1977ac */ /* 0x000e620008000800 */
[----:B0-----:R-:W-:-:S02]  /*4f270*/  VIADD R7, R24, 0xd5 ;  /* 0x000000d518077836 */ /* 0x001fc40000000000 */
[----:B--2---:R-:W-:-:S05]  /*4f280*/  VIADD R8, R24, 0xd4 ;  /* 0x000000d418087836 */ /* 0x004fca0000000000 */
[----:B------:R-:W-:Y:S04]  /*4f290*/  STL [R1+0x6c], R8 ;  /* 0x00006c0801007387 */ /* 0x000fe80000100800 */
[----:B------:R0:W-:Y:S01]  /*4f2a0*/  STL [R1+0x70], R7 ;  /* 0x0000700701007387 */ /* 0x0001e20000100800 */
[----:B------:R-:W-:Y:S01]  /*4f2b0*/  @P1 LOP3.LUT R9, R9, 0x2, RZ, 0xfc, !PT ;  /* 0x0000000209091812 */ /* 0x000fe200078efcff */
[C---:B0-----:R-:W-:Y:S02]  /*4f2c0*/  VIADD R7, R24.reuse, 0xd6 ;  /* 0x000000d618077836 */ /* 0x041fe40000000000 */
[----:B------:R-:W-:-:S03]  /*4f2d0*/  VIADD R8, R24, 0xd7 ;  /* 0x000000d718087836 */ /* 0x000fc60000000000 */
[----:B------:R0:W-:Y:S04]  /*4f2e0*/  STL [R1+0x58], R7 ;  /* 0x0000580701007387 */ /* 0x0001e80000100800 */
[----:B------:R2:W-:Y:S01]  /*4f2f0*/  STL [R1+0x5c], R8 ;  /* 0x00005c0801007387 */ /* 0x0005e20000100800 */
[----:B------:R-:W-:Y:S01]  /*4f300*/  @P0 LOP3.LUT R10, R10, 0x80000000, RZ, 0xfc, !PT ;  /* 0x800000000a0a0812 */ /* 0x000fe200078efcff */
[----:B0-----:R-:W-:Y:S01]  /*4f310*/  VIADD R7, R24, 0xd8 ;  /* 0x000000d818077836 */ /* 0x001fe20000000000 */
[----:B------:R-:W-:-:S04]  /*4f320*/  ISETP.GE.AND P0, PT, R2, UR54, PT ;  /* 0x0000003602007c0c */ /* 0x000fc8000bf06270 */
[----:B------:R-:W-:Y:S04]  /*4f330*/  STL [R1+0x60], R7 ;  /* 0x0000600701007387 */ /* 0x000fe80000100800 */
[----:B------:R0:W-:Y:S01]  /*4f340*/  STL [R1+0x1698], R9 ;  /* 0x0016980901007387 */ /* 0x0001e20000100800 */
[----:B------:R-:W-:Y:S01]  /*4f350*/  LOP3.LUT R10, R10, 0xdfffffff, RZ, 0xc0, !PT ;  /* 0xdfffffff0a0a7812 */ /* 0x000fe200078ec0ff */
[C---:B--2---:R-:W-:Y:S02]  /*4f360*/  VIADD R8, R0.reuse, 0xda ;  /* 0x000000da00087836 */ /* 0x044fe40000000000 */
[C---:B------:R-:W-:Y:S02]  /*4f370*/  VIADD R15, R0.reuse, 0xdc ;  /* 0x000000dc000f7836 */ /* 0x040fe40000000000 */
[----:B------:R-:W-:-:S02]  /*4f380*/  VIADD R14, R0, 0xdd ;  /* 0x000000dd000e7836 */ /* 0x000fc40000000000 */
[C---:B------:R-:W-:Y:S02]  /*4f390*/  VIADD R13, R0.reuse, 0xde ;  /* 0x000000de000d7836 */ /* 0x040fe40000000000 */
[C---:B------:R-:W-:Y:S02]  /*4f3a0*/  VIADD R12, R0.reuse, 0xdf ;  /* 0x000000df000c7836 */ /* 0x040fe40000000000 */
[C---:B------:R-:W-:Y:S02]  /*4f3b0*/  VIADD R18, R0.reuse, 0xe0 ;  /* 0x000000e000127836 */ /* 0x040fe40000000000 */
[C---:B------:R-:W-:Y:S02]  /*4f3c0*/  VIADD R17, R0.reuse, 0xe1 ;  /* 0x000000e100117836 */ /* 0x040fe40000000000 */
[----:B------:R-:W-:Y:S02]  /*4f3d0*/  VIADD R2, R0, 0xe2 ;  /* 0x000000e200027836 */ /* 0x000fe40000000000 */
[----:B0-----:R-:W-:-:S02]  /*4f3e0*/  IMAD.MOV.U32 R9, RZ, RZ, R29 ;  /* 0x000000ffff097224 */ /* 0x001fc400078e001d */
[----:B------:R-:W-:Y:S01]  /*4f3f0*/  VIADD R19, R0, 0xe5 ;  /* 0x000000e500137836 */ /* 0x000fe20000000000 */
[----:B------:R-:W0:Y:S02]  /*4f400*/  LDCU UR54, c[0x0][0x39c] ;  /* 0x00007380ff3677ac */ /* 0x000e240008000800 */
[----:B-1----:R-:W-:Y:S02]  /*4f410*/  ISETP.LT.AND P1, PT, R9, UR73, !P0 ;  /* 0x0000004909007c0c */ /* 0x002fe4000c721270 */
[----:B------:R-:W-:Y:S01]  /*4f420*/  ISETP.LT.AND P0, PT, R6, UR74, !P0 ;  /* 0x0000004a06007c0c */ /* 0x000fe2000c701270 */
[----:B------:R-:W1:Y:S01]  /*4f430*/  LDCU UR73, c[0x0][0x398] ;  /* 0x00007300ff4977ac */ /* 0x000e620008000800 */
[----:B------:R-:W2:Y:S09]  /*4f440*/  LDCU UR74, c[0x0][0x398] ;  /* 0x00007300ff4a77ac */ /* 0x000eb20008000800 */
        /* <DEDUP_REMOVED lines=17> */
[----:B-1----:R-:W-:Y:S02]  /*4f560*/  ISETP.LT.AND P1, PT, R9, UR73, !P0 ;  /* 0x0000004909007c0c */ /* 0x002fe4000c721270 */
[----:B--2---:R-:W-:Y:S01]  /*4f570*/  ISETP.LT.AND P0, PT, R6, UR74, !P0 ;  /* 0x0000004a06007c0c */ /* 0x004fe2000c701270 */
[----:B------:R-:W1:Y:S01]  /*4f580*/  LDCU UR73, c[0x0][0x398] ;  /* 0x00007300ff4977ac */ /* 0x000e620008000800 */
[----:B------:R-:W2:Y:S01]  /*4f590*/  LDCU UR74, c[0x0][0x398] ;  /* 0x00007300ff4a77ac */ /* 0x000ea20008000800 */
[----:B------:R0:W-:Y:S01]  /*4f5a0*/  STL [R1+0x4c], R7 ;  /* 0x00004c0701007387 */ /* 0x0001e20000100800 */
[----:B------:R-:W-:Y:S01]  /*4f5b0*/  VIADD R4, R0, 0xe4 ;  /* 0x000000e400047836 */ /* 0x000fe20000000000 */
[----:B------:R-:W1:Y:S06]  /*4f5c0*/  LDCU UR55, c[0x0][0x39c] ;  /* 0x00007380ff3777ac */ /* 0x000e6c0008000800 */
[----:B------:R-:W-:-:S04]  /*4f5d0*/  @P1 LOP3.LUT R10, R10, 0x400000, RZ, 0xfc, !PT ;  /* 0x004000000a0a1812 */ /* 0x000fc800078efcff */
[----:B------:R-:W-:-:S04]  /*4f5e0*/  LOP3.LUT R10, R10, 0xffefffff, RZ, 0xc0, !PT ;  /* 0xffefffff0a0a7812 */ /* 0x000fc800078ec0ff */
[----:B------:R-:W-:Y:S02]  /*4f5f0*/  @P0 LOP3.LUT R10, R10, 0x100000, RZ, 0xfc, !PT ;  /* 0x001000000a0a0812 */ /* 0x000fe400078efcff */
[----:B------:R-:W-:Y:S01]  /*4f600*/  ISETP.GE.AND P0, PT, R16, UR22, PT ;  /* 0x0000001610007c0c */ /* 0x000fe2000bf06270 */
[C---:B0-----:R-:W-:Y:S02]  /*4f610*/  VIADD R7, R0.reuse, 0xdb ;  /* 0x000000db00077836 */ /* 0x041fe40000000000 */
[----:B------:R-:W-:Y:S01]  /*4f620*/  VIADD R27, R0, 0xe6 ;  /* 0x000000e6001b7836 */ /* 0x000fe20000000000 */
[----:B------:R-:W-:Y:S02]  /*4f630*/  LOP3.LUT R10, R10, 0xfff7ffff, RZ, 0xc0, !PT ;  /* 0xfff7ffff0a0a7812 */ /* 0x000fe400078ec0ff */
[----:B------:R-:W-:Y:S02]  /*4f640*/  ISETP.LT.AND P1, PT, R9, UR71, !P0 ;  /* 0x0000004709007c0c */ /* 0x000fe4000c721270 */
[----:B------:R-:W-:Y:S01]  /*4f650*/  ISETP.LT.AND P0, PT, R6, UR72, !P0 ;  /* 0x0000004806007c0c */ /* 0x000fe2000c701270 */
[----:B------:R-:W0:Y:S01]  /*4f660*/  LDCU UR71, c[0x0][0x398] ;  /* 0x00007300ff4777ac */ /* 0x000e220008000800 */
[----:B------:R-:W0:Y:S01]  /*4f670*/  LDCU UR72, c[0x0][0x398] ;  /* 0x00007300ff4877ac */ /* 0x000e220008000800 */
[----:B------:R-:W0:Y:S08]  /*4f680*/  LDCU UR22, c[0x0][0x39c] ;  /* 0x00007380ff1677ac */ /* 0x000e300008000800 */
[----:B------:R-:W-:-:S04]  /*4f690*/  @P1 LOP3.LUT R10, R10, 0x80000, RZ, 0xfc, !PT ;  /* 0x000800000a0a1812 */ /* 0x000fc800078efcff */
[----:B------:R-:W-:-:S04]  /*4f6a0*/  LOP3.LUT R10, R10, 0xfffdffff, RZ, 0xc0, !PT ;  /* 0xfffdffff0a0a7812 */ /* 0x000fc800078ec0ff */
[----:B------:R-:W-:Y:S02]  /*4f6b0*/  @P0 LOP3.LUT R10, R10, 0x20000, RZ, 0xfc, !PT ;  /* 0x000200000a0a0812 */ /* 0x000fe400078efcff */
[----:B------:R-:W-:Y:S01]  /*4f6c0*/  ISETP.GE.AND P0, PT, R11, UR56, PT ;  /* 0x000000380b007c0c */ /* 0x000fe2000bf06270 */
[----:B------:R0:W-:Y:S01]  /*4f6d0*/  STL [R1+0x1668], R7 ;  /* 0x0016680701007387 */ /* 0x0001e20000100800 */
[----:B------:R-:W-:Y:S01]  /*4f6e0*/  VIADD R16, R0, 0xe7 ;  /* 0x000000e700107836 */ /* 0x000fe20000000000 */
[----:B------:R-:W-:Y:S02]  /*4f6f0*/  LOP3.LUT R10, R10, 0xffff7fff, RZ, 0xc0, !PT ;  /* 0xffff7fff0a0a7812 */ /* 0x000fe400078ec0ff */
[----:B-1----:R-:W-:Y:S02]  /*4f700*/  ISETP.LT.AND P1, PT, R9, UR73, !P0 ;  /* 0x0000004909007c0c */ /* 0x002fe4000c721270 */
[----:B--2---:R-:W-:Y:S01]  /*4f710*/  ISETP.LT.AND P0, PT, R6, UR74, !P0 ;  /* 0x0000004a06007c0c */ /* 0x004fe2000c701270 */
[----:B------:R-:W1:Y:S01]  /*4f720*/  LDCU UR73, c[0x0][0x398] ;  /* 0x00007300ff4977ac */ /* 0x000e620008000800 */
[----:B------:R-:W2:Y:S01]  /*4f730*/  LDCU UR74, c[0x0][0x398] ;  /* 0x00007300ff4a77ac */ /* 0x000ea20008000800 */
[----:B------:R-:W0:Y:S08]  /*4f740*/  LDCU UR56, c[0x0][0x39c] ;  /* 0x00007380ff3877ac */ /* 0x000e300008000800 */
[----:B------:R-:W-:-:S04]  /*4f750*/  @P1 LOP3.LUT R10, R10, 0x8000, RZ, 0xfc, !PT ;  /* 0x000080000a0a1812 */ /* 0x000fc800078efcff */
[----:B------:R-:W-:-:S04]  /*4f760*/  LOP3.LUT R10, R10, 0xffffdfff, RZ, 0xc0, !PT ;  /* 0xffffdfff0a0a7812 */ /* 0x000fc800078ec0ff */
[----:B------:R-:W-:Y:S02]  /*4f770*/  @P0 LOP3.LUT R10, R10, 0x2000, RZ, 0xfc, !PT ;  /* 0x000020000a0a0812 */ /* 0x000fe400078efcff */
[----:B------:R-:W-:Y:S01]  /*4f780*/  ISETP.GE.AND P0, PT, R23, UR20, PT ;  /* 0x0000001417007c0c */ /* 0x000fe2000bf06270 */
[----:B------:R1:W-:Y:S01]  /*4f790*/  STL [R1+0x50], R8 ;  /* 0x0000500801007387 */ /* 0x0003e20000100800 */
[----:B0-----:R-:W-:Y:S01]  /*4f7a0*/  IMAD.MOV.U32 R7, RZ, RZ, R22 ;  /* 0x000000ffff077224 */ /* 0x001fe200078e0016 */
        /* <DEDUP_REMOVED lines=11> */
[----:B------:R-:W-:Y:S01]  /*4f860*/  STL [R1+0x166c], R15 ;  /* 0x00166c0f01007387 */ /* 0x000fe20000100800 */
[----:B------:R-:W-:Y:S01]  /*4f870*/  VIADD R11, R0, 0xe9 ;  /* 0x000000e9000b7836 */ /* 0x000fe20000000000 */
[----:B------:R-:W-:Y:S02]  /*4f880*/  LOP3.LUT R10, R10, 0xffffff7f, RZ, 0xc0, !PT ;  /* 0xffffff7f0a0a7812 */ /* 0x000fe400078ec0ff */
[----:B-1----:R-:W-:Y:S02]  /*4f890*/  ISETP.LT.AND P1, PT, R9, UR73, !P0 ;  /* 0x0000004909007c0c */ /* 0x002fe4000c721270 */
[----:B--2---:R-:W-:Y:S01]  /*4f8a0*/  ISETP.LT.AND P0, PT, R6, UR74, !P0 ;  /* 0x0000004a06007c0c */ /* 0x004fe2000c701270 */
[----:B------:R-:W-:Y:S04]  /*4f8b0*/  STL [R1+0x1670], R14 ;  /* 0x0016700e01007387 */ /* 0x000fe80000100800 */
[----:B------:R1:W-:Y:S04]  /*4f8c0*/  STL [R1+0x1674], R13 ;  /* 0x0016740d01007387 */ /* 0x0003e80000100800 */
[----:B------:R-:W-:Y:S01]  /*4f8d0*/  STL [R1+0x1678], R12 ;  /* 0x0016780c01007387 */ /* 0x000fe20000100800 */
[----:B------:R-:W2:Y:S01]  /*4f8e0*/  LDCU UR73, c[0x0][0x398] ;  /* 0x00007300ff4977ac */ /* 0x000ea20008000800 */
[----:B------:R-:W0:Y:S01]  /*4f8f0*/  LDCU UR57, c[0x0][0x39c] ;  /* 0x00007380ff3977ac */ /* 0x000e220008000800 */
[----:B------:R-:W-:Y:S01]  /*4f900*/  @P1 LOP3.LUT R10, R10, 0x80, RZ, 0xfc, !PT ;  /* 0x000000800a0a1812 */ /* 0x000fe200078efcff */
[----:B------:R-:W0:Y:S03]  /*4f910*/  LDCU UR74, c[0x0][0x398] ;  /* 0x00007300ff4a77ac */ /* 0x000e260008000800 */
[----:B------:R-:W-:Y:S01]  /*4f920*/  LOP3.LUT R10, R10, 0xffffffbf, RZ, 0xc0, !PT ;  /* 0xffffffbf0a0a7812 */ /* 0x000fe200078ec0ff */
[----:B------:R-:W-:Y:S04]  /*4f930*/  STL [R1+0x167c], R18 ;  /* 0x00167c1201007387 */ /* 0x000fe80000100800 */
[----:B------:R-:W-:Y:S01]  /*4f940*/  STL [R1+0x1680], R17 ;  /* 0x0016801101007387 */ /* 0x000fe20000100800 */
[----:B------:R-:W-:-:S02]  /*4f950*/  @P0 LOP3.LUT R10, R10, 0x40, RZ, 0xfc, !PT ;  /* 0x000000400a0a0812 */ /* 0x000fc400078efcff */
[----:B------:R-:W-:Y:S01]  /*4f960*/  ISETP.GE.AND P0, PT, R28, UR18, PT ;  /* 0x000000121c007c0c */ /* 0x000fe2000bf06270 */
[----:B------:R-:W-:Y:S04]  /*4f970*/  STL [R1+0x168c], R2 ;  /* 0x00168c0201007387 */ /* 0x000fe80000100800 */
[----:B------:R-:W-:Y:S04]  /*4f980*/  STL [R1+0x1690], R3 ;  /* 0x0016900301007387 */ /* 0x000fe80000100800 */
[----:B------:R1:W-:Y:S01]  /*4f990*/  STL [R1+0x169c], R4 ;  /* 0x00169c0401007387 */ /* 0x0003e20000100800 */
[----:B0-----:R-:W-:-:S03]  /*4f9a0*/  ISETP.LT.AND P1, PT, R9, UR71, !P0 ;  /* 0x0000004709007c0c */ /* 0x001fc6000c721270 */
[----:B------:R0:W-:Y:S04]  /*4f9b0*/  STL [R1+0x16a0], R19 ;  /* 0x0016a01301007387 */ /* 0x0001e80000100800 */
[----:B------:R-:W2:Y:S04]  /*4f9c0*/  LDL.LU R8, [R1+0x147c] ;  /* 0x00147c0001087983 */ /* 0x000ea80000300800 */
[----:B-1----:R-:W3:Y:S01]  /*4f9d0*/  LDL.LU R13, [R1+0x13f0] ;  /* 0x0013f000010d7983 */ /* 0x002ee20000300800 */
[----:B------:R-:W-:-:S03]  /*4f9e0*/  ISETP.LT.AND P0, PT, R6, UR72, !P0 ;  /* 0x0000004806007c0c */ /* 0x000fc6000c701270 */
[----:B------:R-:W3:Y:S01]  /*4f9f0*/  LDL.LU R14, [R1+0x148c] ;  /* 0x00148c00010e7983 */ /* 0x000ee20000300800 */
[----:B------:R-:W-:-:S03]  /*4fa00*/  LOP3.LUT R10, R10, 0xffffffdf, RZ, 0xc0, !PT ;  /* 0xffffffdf0a0a7812 */ /* 0x000fc600078ec0ff */
[----:B------:R-:W4:Y:S01]  /*4fa10*/  LDL.LU R15, [R1+0x1438] ;  /* 0x00143800010f7983 */ /* 0x000f220000300800 */
[C---:B------:R-:W-:Y:S01]  /*4fa20*/  VIADD R21, R0.reuse, 0xea ;  /* 0x000000ea00157836 */ /* 0x040fe20000000000 */
[----:B------:R-:W1:Y:S01]  /*4fa30*/  LDCU UR72, c[0x0][0x39c] ;  /* 0x00007380ff4877ac */ /* 0x000e620008000800 */
[C---:B------:R-:W-:Y:S01]  /*4fa40*/  VIADD R26, R0.reuse, 0xeb ;  /* 0x000000eb001a7836 */ /* 0x040fe20000000000 */
[----:B------:R-:W0:Y:S01]  /*4fa50*/  LDCU UR71, c[0x0][0x39c] ;  /* 0x00007380ff4777ac */ /* 0x000e220008000800 */
[----:B------:R-:W-:Y:S01]  /*4fa60*/  VIADD R25, R0, 0xec ;  /* 0x000000ec00197836 */ /* 0x000fe20000000000 */
[----:B------:R-:W-:Y:S01]  /*4fa70*/  @P1 LOP3.LUT R10, R10, 0x20, RZ, 0xfc, !PT ;  /* 0x000000200a0a1812 */ /* 0x000fe200078efcff */
[----:B------:R-:W0:Y:S03]  /*4fa80*/  LDCU UR18, c[0x0][0x39c] ;  /* 0x00007380ff1277ac */ /* 0x000e260008000800 */
[----:B------:R-:W-:-:S04]  /*4fa90*/  LOP3.LUT R10, R10, 0xfffffff7, RZ, 0xc0, !PT ;  /* 0xfffffff70a0a7812 */ /* 0x000fc800078ec0ff */
[----:B------:R-:W-:Y:S02]  /*4faa0*/  @P0 LOP3.LUT R10, R10, 0x8, RZ, 0xfc, !PT ;  /* 0x000000080a0a0812 */ /* 0x000fe400078efcff */
[----:B------:R-:W-:Y:S01]  /*4fab0*/  ISETP.GE.AND P0, PT, R7, UR16, PT ;  /* 0x0000001007007c0c */ /* 0x000fe2000bf06270 */
[----:B------:R-:W-:Y:S01]  /*4fac0*/  VIADD R24, R0, 0xed ;  /* 0x000000ed00187836 */ /* 0x000fe20000000000 */
[----:B------:R-:W4:Y:S01]  /*4fad0*/  LDL.LU R7, [R1+0x120] ;  /* 0x0001200001077983 */ /* 0x000f220000300800 */
[----:B--2---:R-:W-:Y:S02]  /*4fae0*/  LOP3.LUT R8, R8, 0xffff, RZ, 0xc0, !PT ;  /* 0x0000ffff08087812 */ /* 0x004fe400078ec0ff */
[----:B------:R-:W-:Y:S02]  /*4faf0*/  ISETP.LT.AND P1, PT, R9, UR73, !P0 ;  /* 0x0000004909007c0c */ /* 0x000fe4000c721270 */
[----:B------:R-:W-:Y:S01]  /*4fb00*/  ISETP.LT.AND P0, PT, R6, UR74, !P0 ;  /* 0x0000004a06007c0c */ /* 0x000fe2000c701270 */
[----:B------:R-:W2:Y:S04]  /*4fb10*/  LDL.LU R9, [R1+0x11c] ;  /* 0x00011c0001097983 */ /* 0x000ea80000300800 */
[----:B------:R-:W2:Y:S01]  /*4fb20*/  LDL.LU R6, [R1+0x118] ;  /* 0x0001180001067983 */ /* 0x000ea20000300800 */
[----:B---3--:R-:W-:-:S03]  /*4fb30*/  LOP3.LUT R4, R13, 0xffff, RZ, 0xc0, !PT ;  /* 0x0000ffff0d047812 */ /* 0x008fc600078ec0ff */
[----:B------:R-:W3:Y:S04]  /*4fb40*/  LDL.LU R3, [R1+0x114] ;  /* 0x0001140001037983 */ /* 0x000ee80000300800 */
[----:B------:R-:W3:Y:S01]  /*4fb50*/  LDL.LU R2, [R1+0x10c] ;  /* 0x00010c0001027983 */ /* 0x000ee20000300800 */
[----:B0-----:R-:W-:-:S03]  /*4fb60*/  SHF.R.U32.HI R19, RZ, 0x8, R8 ;  /* 0x00000008ff137819 */ /* 0x001fc60000011608 */
[----:B------:R-:W3:Y:S04]  /*4fb70*/  LDL.LU R17, [R1+0x110] ;  /* 0x0001100001117983 */ /* 0x000ee80000300800 */
[----:B------:R-:W3:Y:S01]  /*4fb80*/  LDL.LU R18, [R1+0x104] ;  /* 0x0001040001127983 */ /* 0x000ee20000300800 */
[----:B------:R-:W-:-:S03]  /*4fb90*/  PRMT R8, R8, 0x3340, R4 ;  /* 0x0000334008087816 */ /* 0x000fc60000000004 */
[----:B------:R-:W3:Y:S04]  /*4fba0*/  LDL.LU R12, [R1+0x108] ;  /* 0x00010800010c7983 */ /* 0x000ee80000300800 */
[----:B------:R-:W3:Y:S01]  /*4fbb0*/  LDL.LU R13, [R1+0x100] ;  /* 0x00010000010d7983 */ /* 0x000ee20000300800 */
[----:B----4-:R-:W-:-:S03]  /*4fbc0*/  LOP3.LUT R15, R15, 0xffff, RZ, 0xc0, !PT ;  /* 0x0000ffff0f0f7812 */ /* 0x010fc600078ec0ff */
[----:B------:R0:W-:Y:S01]  /*4fbd0*/  STL [R1+0x150], R19 ;  /* 0x0001501301007387 */ /* 0x0001e20000100800 */
[----:B------:R-:W-:Y:S02]  /*4fbe0*/  SHF.R.U32.HI R4, RZ, 0x8, R4 ;  /* 0x00000008ff047819 */ /* 0x000fe40000011604 */
[----:B------:R-:W-:Y:S02]  /*4fbf0*/  LOP3.LUT R14, R14, 0xffff, RZ, 0xc0, !PT ;  /* 0x0000ffff0e0e7812 */ /* 0x000fe400078ec0ff */
[----:B------:R-:W-:Y:S01]  /*4fc00*/  LOP3.LUT R10, R10, 0xfffffffb, RZ, 0xc0, !PT ;  /* 0xfffffffb0a0a7812 */ /* 0x000fe200078ec0ff */
[----:B------:R-:W4:Y:S01]  /*4fc10*/  LDCU UR73, c[0x0][0x39c] ;  /* 0x00007380ff4977ac */ /* 0x000f220008000800 */
[C---:B------:R-:W-:Y:S01]  /*4fc20*/  VIADD R23, R0.reuse, 0xee ;  /* 0x000000ee00177836 */ /* 0x040fe20000000000 */
[----:B------:R-:W1:Y:S01]  /*4fc30*/  LDCU UR74, c[0x0][0x39c] ;  /* 0x00007380ff4a77ac */ /* 0x000e620008000800 */
[C---:B------:R-:W-:Y:S02]  /*4fc40*/  VIADD R22, R0.reuse, 0xef ;  /* 0x000000ef00167836 */ /* 0x040fe40000000000 */
[----:B------:R-:W-:-:S02]  /*4fc50*/  VIADD R5, R0, 0xf0 ;  /* 0x000000f000057836 */ /* 0x000fc40000000000 */
[C---:B------:R-:W-:Y:S01]  /*4fc60*/  VIADD R28, R0.reuse, 0xf1 ;  /* 0x000000f1001c7836 */ /* 0x040fe20000000000 */
[----:B0-----:R-:W4:Y:S04]  /*4fc70*/  LDL.LU R19, [R1+0x16a0] ;  /* 0x0016a00001137983 */ /* 0x001f280000300800 */
[----:B------:R0:W-:Y:S01]  /*4fc80*/  STL [R1+0x126c], R8 ;  /* 0x00126c0801007387 */ /* 0x0001e20000100800 */
[----:B------:R-:W-:Y:S01]  /*4fc90*/  VIADD R29, R0, 0xf2 ;  /* 0x000000f2001d7836 */ /* 0x000fe20000000000 */
[----:B------:R-:W1:Y:S02]  /*4fca0*/  LDCU UR16, c[0x0][0x398] ;  /* 0x00007300ff1077ac */ /* 0x000e640008000800 */
[----:B0-----:R-:W4:Y:S04]  /*4fcb0*/  LDL.LU R8, [R1+0xfc] ;  /* 0x0000fc0001087983 */ /* 0x001f280000300800 */
[----:B------:R-:W-:Y:S04]  /*4fcc0*/  STL [R1+0xa4], R15 ;  /* 0x0000a40f01007387 */ /* 0x000fe80000100800 */
[----:B------:R0:W-:Y:S01]  /*4fcd0*/  STL [R1+0x64], R4 ;  /* 0x0000640401007387 */ /* 0x0001e20000100800 */
[----:B------:R-:W-:-:S02]  /*4fce0*/  ISETP.GE.AND P4, PT, R7, UR13, PT ;  /* 0x0000000d07007c0c */ /* 0x000fc4000bf86270 */
[----:B--2---:R-:W-:Y:S02]  /*4fcf0*/  ISETP.GE.AND P3, PT, R9, UR15, PT ;  /* 0x0000000f09007c0c */ /* 0x004fe4000bf66270 */
[----:B0-----:R-:W-:Y:S02]  /*4fd00*/  SHF.R.U32.HI R4, RZ, 0x8, R14 ;  /* 0x00000008ff047819 */ /* 0x001fe4000001160e */
[----:B------:R-:W-:Y:S02]  /*4fd10*/  PRMT R15, R14, 0x3340, R15 ;  /* 0x000033400e0f7816 */ /* 0x000fe4000000000f */
[----:B------:R-:W-:Y:S02]  /*4fd20*/  ISETP.GE.AND P2, PT, R6, UR17, PT ;  /* 0x0000001106007c0c */ /* 0x000fe4000bf46270 */
[----:B------:R-:W-:Y:S02]  /*4fd30*/  @P1 LOP3.LUT R10, R10, 0x4, RZ, 0xfc, !PT ;  /* 0x000000040a0a1812 */ /* 0x000fe400078efcff */
[----:B---3--:R-:W-:Y:S01]  /*4fd40*/  ISETP.GE.AND P6, PT, R2, UR21, PT ;  /* 0x0000001502007c0c */ /* 0x008fe2000bfc6270 */
[----:B------:R0:W-:Y:S01]  /*4fd50*/  STL [R1+0xcc], R4 ;  /* 0x0000cc0401007387 */ /* 0x0001e20000100800 */
[----:B------:R-:W-:Y:S01]  /*4fd60*/  ISETP.GE.AND P5, PT, R18, UR31, PT ;  /* 0x0000001f12007c0c */ /* 0x000fe2000bfa6270 */
[----:B------:R-:W2:Y:S01]  /*4fd70*/  LDCU UR13, c[0x0][0x39c] ;  /* 0x00007380ff0d77ac */ /* 0x000ea20008000800 */
[----:B------:R-:W3:Y:S01]  /*4fd80*/  LDCU UR17, c[0x0][0x39c] ;  /* 0x00007380ff1177ac */ /* 0x000ee20008000800 */
[----:B------:R-:W1:Y:S01]  /*4fd90*/  LDCU UR15, c[0x0][0x39c] ;  /* 0x00007380ff0f77ac */ /* 0x000e620008000800 */
[----:B0-----:R-:W2:Y:S04]  /*4fda0*/  LDL.LU R4, [R1+0x169c] ;  /* 0x00169c0001047983 */ /* 0x001ea80000300800 */
[----:B------:R-:W2:Y:S04]  /*4fdb0*/  LDL.LU R14, [R1+0xf8] ;  /* 0x0000f800010e7983 */ /* 0x000ea80000300800 */
[----:B------:R0:W-:Y:S04]  /*4fdc0*/  STL [R1+0x127c], R15 ;  /* 0x00127c0f01007387 */ /* 0x0001e80000100800 */
[----:B0-----:R-:W2:Y:S04]  /*4fdd0*/  LDL.LU R15, [R1+0xf4] ;  /* 0x0000f400010f7983 */ /* 0x001ea80000300800 */
[----:B------:R-:W2:Y:S04]  /*4fde0*/  LDL.LU R7, [R1+0xec] ;  /* 0x0000ec0001077983 */ /* 0x000ea80000300800 */
[----:B------:R-:W2:Y:S04]  /*4fdf0*/  LDL.LU R9, [R1+0x1698] ;  /* 0x0016980001097983 */ /* 0x000ea80000300800 */
[----:B------:R-:W2:Y:S01]  /*4fe00*/  LDL.LU R6, [R1+0x1694] ;  /* 0x0016940001067983 */ /* 0x000ea20000300800 */
[----:B------:R-:W-:-:S03]  /*4fe10*/  LOP3.LUT R10, R10, 0xfffffffd, RZ, 0xc0, !PT ;  /* 0xfffffffd0a0a7812 */ /* 0x000fc600078ec0ff */
[----:B------:R-:W3:Y:S01]  /*4fe20*/  LDL.LU R2, [R1+0xf0] ;  /* 0x0000f00001027983 */ /* 0x000ee20000300800 */
[----:B------:R-:W-:Y:S02]  /*4fe30*/  @P0 LOP3.LUT R10, R10, 0x2, RZ, 0xfc, !PT ;  /* 0x000000020a0a0812 */ /* 0x000fe400078efcff */
[----:B------:R-:W-:Y:S02]  /*4fe40*/  ISETP.GE.AND P0, PT, R17, UR23, PT ;  /* 0x0000001711007c0c */ /* 0x000fe4000bf06270 */
[----:B------:R-:W3:Y:S04]  /*4fe50*/  LDL.LU R17, [R1+0xdc] ;  /* 0x0000dc0001117983 */ /* 0x000ee80000300800 */
[----:B------:R-:W1:Y:S01]  /*4fe60*/  LDL.LU R18, [R1+0xe0] ;  /* 0x0000e00001127983 */ /* 0x000e620000300800 */
[----:B--2---:R-:W-:-:S04]  /*4fe70*/  LOP3.LUT R6, R6, 0xffefffff, RZ, 0xc0, !PT ;  /* 0xffefffff06067812 */ /* 0x004fc800078ec0ff */
[----:B------:R-:W-:Y:S02]  /*4fe80*/  @P6 LOP3.LUT R6, R6, 0x100000, RZ, 0xfc, !PT ;  /* 0x0010000006066812 */ /* 0x000fe400078efcff */
[----:B------:R-:W-:Y:S02]  /*4fe90*/  ISETP.GE.AND P6, PT, R12, UR47, PT ;  /* 0x0000002f0c007c0c */ /* 0x000fe4000bfc6270 */
[----:B------:R-:W-:-:S04]  /*4fea0*/  LOP3.LUT R6, R6, 0xfffeffff, RZ, 0xc0, !PT ;  /* 0xfffeffff06067812 */ /* 0x000fc800078ec0ff */
[----:B------:R-:W-:-:S04]  /*4feb0*/  @P5 LOP3.LUT R6, R6, 0x10000, RZ, 0xfc, !PT ;  /* 0x0001000006065812 */ /* 0x000fc800078efcff */
[----:B------:R-:W-:-:S04]  /*4fec0*/  LOP3.LUT R6, R6, 0xfffbffff, RZ, 0xc0, !PT ;  /* 0xfffbffff06067812 */ /* 0x000fc800078ec0ff */
[----:B------:R-:W-:Y:S02]  /*4fed0*/  @P6 LOP3.LUT R6, R6, 0x40000, RZ, 0xfc, !PT ;  /* 0x0004000006066812 */ /* 0x000fe400078efcff */
[----:B----4-:R-:W-:Y:S02]  /*4fee0*/  ISETP.GE.AND P6, PT, R8, UR37, PT ;  /* 0x0000002508007c0c */ /* 0x010fe4000bfc6270 */
[----:B------:R-:W2:Y:S04]  /*4fef0*/  LDL.LU R8, [R1+0xe4] ;  /* 0x0000e40001087983 */ /* 0x000ea80000300800 */
[----:B------:R-:W4:Y:S01]  /*4ff00*/  LDL.LU R12, [R1+0xd0] ;  /* 0x0000d000010c7983 */ /* 0x000f220000300800 */
[----:B------:R-:W-:-:S03]  /*4ff10*/  ISETP.GE.AND P5, PT, R13, UR43, PT ;  /* 0x0000002b0d007c0c */ /* 0x000fc6000bfa6270 */
[----:B------:R-:W4:Y:S01]  /*4ff20*/  LDL.LU R13, [R1+0xd4] ;  /* 0x0000d400010d7983 */ /* 0x000f220000300800 */
[----:B------:R-:W-:-:S09]  /*4ff30*/  LOP3.LUT R6, R6, 0xffffbfff, RZ, 0xc0, !PT ;  /* 0xffffbfff06067812 */ /* 0x000fd200078ec0ff */
[----:B------:R-:W-:Y:S02]  /*4ff40*/  @P5 LOP3.LUT R6, R6, 0x4000, RZ, 0xfc, !PT ;  /* 0x0000400006065812 */ /* 0x000fe400078efcff */
[----:B------:R-:W-:Y:S02]  /*4ff50*/  ISETP.GE.AND P5, PT, R14, UR35, PT ;  /* 0x000000230e007c0c */ /* 0x000fe4000bfa6270 */
[----:B------:R-:W4:Y:S01]  /*4ff60*/  LDL.LU R14, [R1+0xd8] ;  /* 0x0000d800010e7983 */ /* 0x000f220000300800 */
[----:B------:R-:W-:-:S04]  /*4ff70*/  LOP3.LUT R6, R6, 0xffffefff, RZ, 0xc0, !PT ;  /* 0xffffefff06067812 */ /* 0x000fc800078ec0ff */
[----:B------:R-:W-:Y:S02]  /*4ff80*/  @P6 LOP3.LUT R6, R6, 0x1000, RZ, 0xfc, !PT ;  /* 0x0000100006066812 */ /* 0x000fe400078efcff */
[----:B------:R-:W-:Y:S02]  /*4ff90*/  ISETP.GE.AND P6, PT, R15, UR33, PT ;  /* 0x000000210f007c0c */ /* 0x000fe4000bfc6270 */
[----:B------:R-:W4:Y:S01]  /*4ffa0*/  LDL.LU R15, [R1+0xc0] ;  /* 0x0000c000010f7983 */ /* 0x000f220000300800 */
[----:B------:R-:W-:-:S04]  /*4ffb0*/  LOP3.LUT R6, R6, 0xfffffbff, RZ, 0xc0, !PT ;  /* 0xfffffbff06067812 */ /* 0x000fc800078ec0ff */
[----:B------:R-:W-:Y:S02]  /*4ffc0*/  @P5 LOP3.LUT R6, R6, 0x400, RZ, 0xfc, !PT ;  /* 0x0000040006065812 */ /* 0x000fe400078efcff */
[----:B------:R-:W-:Y:S02]  /*4ffd0*/  ISETP.GE.AND P5, PT, R7, UR13, PT ;  /* 0x0000000d07007c0c */ /* 0x000fe4000bfa6270 */
[----:B------:R-:W-:Y:S01]  /*4ffe0*/  LOP3.LUT R10, R10, 0xfffffffe, RZ, 0xc0, !PT ;  /* 0xfffffffe0a0a7812 */ /* 0x000fe200078ec0ff */
[----:B------:R-:W4:Y:S01]  /*4fff0*/  LDL.LU R7, [R1+0xc4] ;  /* 0x0000c40001077983 */ /* 0x000f220000300800 */
[----:B------:R-:W-:Y:S01]  /*50000*/  LOP3.LUT R6, R6, 0xffffff7f, RZ, 0xc0, !PT ;  /* 0xffffff7f06067812 */ /* 0x000fe200078ec0ff */
[----:B------:R-:W2:Y:S03]  /*50010*/  LDCU UR13, c[0x0][0x39c] ;  /* 0x00007380ff0d77ac */ /* 0x000ea60008000800 */
[----:B------:R-:W-:-:S02]  /*50020*/  @P6 LOP3.LUT R6, R6, 0x80, RZ, 0xfc, !PT ;  /* 0x0000008006066812 */ /* 0x000fc400078efcff */
[----:B---3--:R-:W-:Y:S02]  /*50030*/  ISETP.GE.AND P6, PT, R17, UR17, PT ;  /* 0x0000001111007c0c */ /* 0x008fe4000bfc6270 */
[----:B------:R-:W3:Y:S01]  /*50040*/  LDL.LU R17, [R1+0xc8] ;  /* 0x0000c80001117983 */ /* 0x000ee20000300800 */
[----:B------:R-:W-:-:S04]  /*50050*/  @P5 LOP3.LUT R10, R10, 0x1, RZ, 0xfc, !PT ;  /* 0x000000010a0a5812 */ /* 0x000fc800078efcff */
[----:B------:R-:W-:-:S06]  /*50060*/  LOP3.LUT R10, R10, 0xffffffef, RZ, 0xc0, !PT ;  /* 0xffffffef0a0a7812 */ /* 0x000fcc00078ec0ff */
[----:B------:R-:W-:Y:S02]  /*50070*/  @P6 LOP3.LUT R10, R10, 0x10, RZ, 0xfc, !PT ;  /* 0x000000100a0a6812 */ /* 0x000fe400078efcff */
[----:B-1----:R-:W-:Y:S02]  /*50080*/  ISETP.GE.AND P6, PT, R18, UR15, PT ;  /* 0x0000000f12007c0c */ /* 0x002fe4000bfc6270 */
[----:B------:R-:W3:Y:S01]  /*50090*/  LDL.LU R18, [R1+0xb4] ;  /* 0x0000b40001127983 */ /* 0x000ee20000300800 */
[----:B------:R-:W-:-:S10]  /*500a0*/  LOP3.LUT R10, R10, 0xfffffeff, RZ, 0xc0, !PT ;  /* 0xfffffeff0a0a7812 */ /* 0x000fd400078ec0ff */
[----:B------:R-:W-:-:S04]  /*500b0*/  @P6 LOP3.LUT R10, R10, 0x100, RZ, 0xfc, !PT ;  /* 0x000001000a0a6812 */ /* 0x000fc800078efcff */
[----:B------:R-:W-:Y:S02]  /*500c0*/  LOP3.LUT R10, R10, 0xfffffbff, RZ, 0xc0, !PT ;  /* 0xfffffbff0a0a7812 */ /* 0x000fe400078ec0ff */
[----:B--2---:R-:W-:Y:S02]  /*500d0*/  ISETP.GE.AND P6, PT, R8, UR13, PT ;  /* 0x0000000d08007c0c */ /* 0x004fe4000bfc6270 */
[----:B------:R-:W2:Y:S11]  /*500e0*/  LDL.LU R8, [R1+0xb8] ;  /* 0x0000b80001087983 */ /* 0x000eb60000300800 */
[----:B------:R-:W-:-:S02]  /*500f0*/  @P6 LOP3.LUT R10, R10, 0x400, RZ, 0xfc, !PT ;  /* 0x000004000a0a6812 */ /* 0x000fc400078efcff */
[----:B----4-:R-:W-:Y:S02]  /*50100*/  ISETP.GE.AND P6, PT, R12, UR14, PT ;  /* 0x0000000e0c007c0c */ /* 0x010fe4000bfc6270 */
[----:B------:R-:W4:Y:S01]  /*50110*/  LDL.LU R12, [R1+0xbc] ;  /* 0x0000bc00010c7983 */ /* 0x000f220000300800 */
[----:B------:R-:W-:-:S10]  /*50120*/  LOP3.LUT R10, R10, 0xffffefff, RZ, 0xc0, !PT ;  /* 0xffffefff0a0a7812 */ /* 0x000fd400078ec0ff */
[----:B------:R-:W-:Y:S02]  /*50130*/  @P6 LOP3.LUT R10, R10, 0x1000, RZ, 0xfc, !PT ;  /* 0x000010000a0a6812 */ /* 0x000fe400078efcff */
[----:B------:R-:W-:Y:S02]  /*50140*/  ISETP.GE.AND P6, PT, R13, UR58, PT ;  /* 0x0000003a0d007c0c */ /* 0x000fe4000bfc6270 */
        /* <DEDUP_REMOVED lines=15> */
[----:B---3--:R-:W-:Y:S02]  /*50240*/  ISETP.GE.AND P6, PT, R17, UR62, PT ;  /* 0x0000003e11007c0c */ /* 0x008fe4000bfc6270 */
[----:B------:R-:W3:Y:S01]  /*50250*/  LDL.LU R17, [R1+0x9c] ;  /* 0x00009c0001117983 */ /* 0x000ee20000300800 */
[----:B------:R-:W-:-:S10]  /*50260*/  LOP3.LUT R10, R10, 0xfeffffff, RZ, 0xc0, !PT ;  /* 0xfeffffff0a0a7812 */ /* 0x000fd400078ec0ff */
[----:B------:R-:W-:Y:S02]  /*50270*/  @P6 LOP3.LUT R10, R10, 0x1000000, RZ, 0xfc, !PT ;  /* 0x010000000a0a6812 */ /* 0x000fe400078efcff */
[----:B------:R-:W-:Y:S02]  /*50280*/  ISETP.GE.AND P6, PT, R18, UR65, PT ;  /* 0x0000004112007c0c */ /* 0x000fe4000bfc6270 */
[----:B------:R-:W3:Y:S01]  /*50290*/  LDL.LU R18, [R1+0xa0] ;  /* 0x0000a00001127983 */ /* 0x000ee20000300800 */
[----:B------:R-:W-:-:S10]  /*502a0*/  LOP3.LUT R10, R10, 0xfdffffff, RZ, 0xc0, !PT ;  /* 0xfdffffff0a0a7812 */ /* 0x000fd400078ec0ff */
[----:B------:R-:W-:Y:S02]  /*502b0*/  @P6 LOP3.LUT R10, R10, 0x2000000, RZ, 0xfc, !PT ;  /* 0x020000000a0a6812 */ /* 0x000fe400078efcff */
[----:B--2---:R-:W-:Y:S02]  /*502c0*/  ISETP.GE.AND P6, PT, R8, UR64, PT ;  /* 0x0000004008007c0c */ /* 0x004fe4000bfc6270 */
[----:B------:R-:W2:Y:S01]  /*502d0*/  LDL.LU R8, [R1+0x8c] ;  /* 0x00008c0001087983 */ /* 0x000ea20000300800 */
[----:B------:R-:W-:-:S10]  /*502e0*/  LOP3.LUT R10, R10, 0xefffffff, RZ, 0xc0, !PT ;  /* 0xefffffff0a0a7812 */ /* 0x000fd400078ec0ff */
[----:B------:R-:W-:Y:S02]  /*502f0*/  @P6 LOP3.LUT R10, R10, 0x10000000, RZ, 0xfc, !PT ;  /* 0x100000000a0a6812 */ /* 0x000fe400078efcff */
        /* <DEDUP_REMOVED lines=18> */
[----:B------:R-:W-:Y:S02]  /*50420*/  ISETP.GE.AND P1, PT, R3, UR19, PT ;  /* 0x0000001303007c0c */ /* 0x000fe4000bf26270 */
[----:B------:R-:W-:Y:S01]  /*50430*/  LOP3.LUT R9, R9, 0xffffffbf, RZ, 0xc0, !PT ;  /* 0xffffffbf09097812 */ /* 0x000fe200078ec0ff */
[----:B------:R-:W0:Y:S01]  /*50440*/  LDCU UR19, c[0x0][0x39c] ;  /* 0x00007380ff1377ac */ /* 0x000e220008000800 */
[----:B------:R-:W4:Y:S06]  /*50450*/  LDL.LU R3, [R1+0x74] ;  /* 0x0000740001037983 */ /* 0x000f2c0000300800 */
[----:B------:R-:W-:-:S02]  /*50460*/  @P6 LOP3.LUT R9, R9, 0x40, RZ, 0xfc, !PT ;  /* 0x0000004009096812 */ /* 0x000fc400078efcff */
[----:B---3--:R-:W-:Y:S02]  /*50470*/  ISETP.GE.AND P6, PT, R17, UR66, PT ;  /* 0x0000004211007c0c */ /* 0x008fe4000bfc6270 */
[----:B------:R-:W-:Y:S02]  /*50480*/  LOP3.LUT R9, R9, 0xfffffeff, RZ, 0xc0, !PT ;  /* 0xfffffeff09097812 */ /* 0x000fe400078ec0ff */
[----:B0-----:R-:W-:Y:S02]  /*50490*/  ISETP.GE.AND P5, PT, R2, UR19, PT ;  /* 0x0000001302007c0c */ /* 0x001fe4000bfa6270 */
[----:B------:R-:W3:Y:S07]  /*504a0*/  LDL.LU R2, [R1+0x78] ;  /* 0x0000780001027983 */ /* 0x000eee0000300800 */
[----:B------:R-:W-:-:S02]  /*504b0*/  @P6 LOP3.LUT R9, R9, 0x100, RZ, 0xfc, !PT ;  /* 0x0000010009096812 */ /* 0x000fc400078efcff */
[----:B------:R-:W-:Y:S02]  /*504c0*/  ISETP.GE.AND P6, PT, R18, UR12, PT ;  /* 0x0000000c12007c0c */ /* 0x000fe4000bfc6270 */
[----:B------:R-:W-:-:S11]  /*504d0*/  LOP3.LUT R9, R9, 0xfffff7ff, RZ, 0xc0, !PT ;  /* 0xfffff7ff09097812 */ /* 0x000fd600078ec0ff */
[----:B------:R-:W-:Y:S02]  /*504e0*/  @P6 LOP3.LUT R9, R9, 0x800, RZ, 0xfc, !PT ;  /* 0x0000080009096812 */ /* 0x000fe400078efcff */
[----:B--2---:R-:W-:Y:S02]  /*504f0*/  ISETP.GE.AND P6, PT, R8, UR6, PT ;  /* 0x0000000608007c0c */ /* 0x004fe4000bfc6270 */
[----:B------:R-:W2:Y:S01]  /*50500*/  LDL.LU R8, [R1+0x7c] ;  /* 0x00007c0001087983 */ /* 0x000ea20000300800 */
[----:B------:R-:W-:-:S03]  /*50510*/  LOP3.LUT R9, R9, 0xffffbfff, RZ, 0xc0, !PT ;  /* 0xffffbfff09097812 */ /* 0x000fc600078ec0ff */
[----:B------:R-:W2:Y:S04]  /*50520*/  LDL.LU R17, [R1+0x6c] ;  /* 0x00006c0001117983 */ /* 0x000ea80000300800 */
[----:B------:R-:W2:Y:S03]  /*50530*/  LDL.LU R18, [R1+0x70] ;  /* 0x0000700001127983 */ /* 0x000ea60000300800 */
        /* <DEDUP_REMOVED lines=29> */
[----:B--2---:R-:W-:Y:S02]  /*50710*/  ISETP.GE.AND P6, PT, R8, UR30, PT ;  /* 0x0000001e08007c0c */ /* 0x004fe4000bfc6270 */
[----:B------:R-:W2:Y:S01]  /*50720*/  LDL.LU R8, [R1+0x1688] ;  /* 0x0016880001087983 */ /* 0x000ea20000300800 */
[----:B------:R-:W-:-:S10]  /*50730*/  LOP3.LUT R9, R9, 0xbfffffff, RZ, 0xc0, !PT ;  /* 0xbfffffff09097812 */ /* 0x000fd400078ec0ff */
[----:B------:R-:W-:Y:S02]  /*50740*/  @P6 LOP3.LUT R9, R9, 0x40000000, RZ, 0xfc, !PT ;  /* 0x4000000009096812 */ /* 0x000fe400078efcff */
[----:B--2---:R-:W-:Y:S02]  /*50750*/  ISETP.GE.AND P6, PT, R8, UR32, PT ;  /* 0x0000002008007c0c */ /* 0x004fe4000bfc6270 */
[----:B------:R-:W2:Y:S02]  /*50760*/  LDL.LU R8, [R1+0x1684] ;  /* 0x0016840001087983 */ /* 0x000ea40000300800 */
[----:B--2---:R-:W-:-:S09]  /*50770*/  LOP3.LUT R8, R8, 0xfffffffd, RZ, 0xc0, !PT ;  /* 0xfffffffd08087812 */ /* 0x004fd200078ec0ff */
[----:B------:R-:W-:Y:S02]  /*50780*/  @P6 LOP3.LUT R8, R8, 0x2, RZ, 0xfc, !PT ;  /* 0x0000000208086812 */ /* 0x000fe400078efcff */
[----:B------:R-:W-:Y:S02]  /*50790*/  ISETP.GE.AND P6, PT, R17, UR34, PT ;  /* 0x0000002211007c0c */ /* 0x000fe4000bfc6270 */
[----:B------:R-:W2:Y:S01]  /*507a0*/  LDL.LU R17, [R1+0x1680] ;  /* 0x0016800001117983 */ /* 0x000ea20000300800 */
[----:B------:R-:W-:-:S10]  /*507b0*/  LOP3.LUT R8, R8, 0xffffffef, RZ, 0xc0, !PT ;  /* 0xffffffef08087812 */ /* 0x000fd400078ec0ff */
[----:B------:R-:W-:Y:S02]  /*507c0*/  @P6 LOP3.LUT R8, R8, 0x10, RZ, 0xfc, !PT ;  /* 0x0000001008086812 */ /* 0x000fe400078efcff */
[----:B------:R-:W-:Y:S02]  /*507d0*/  ISETP.GE.AND P6, PT, R18, UR36, PT ;  /* 0x0000002412007c0c */ /* 0x000fe4000bfc6270 */
        /* <DEDUP_REMOVED lines=22> */
[----:B------:R-:W-:-:S04]  /*50940*/  @P6 LOP3.LUT R8, R8, 0x10000, RZ, 0xfc, !PT ;  /* 0x0001000008086812 */ /* 0x000fc800078efcff */
[----:B------:R-:W-:Y:S02]  /*50950*/  LOP3.LUT R8, R8, 0xfffbffff, RZ, 0xc0, !PT ;  /* 0xfffbffff08087812 */ /* 0x000fe400078ec0ff */
[----:B--2---:R-:W-:Y:S02]  /*50960*/  ISETP.GE.AND P6, PT, R7, UR45, PT ;  /* 0x0000002d07007c0c */ /* 0x004fe4000bfc6270 */
[----:B------:R-:W2:Y:S11]  /*50970*/  LDL.LU R7, [R1+0x1664] ;  /* 0x0016640001077983 */ /* 0x000eb60000300800 */
[----:B------:R-:W-:-:S02]  /*50980*/  @P6 LOP3.LUT R8, R8, 0x40000, RZ, 0xfc, !PT ;  /* 0x0004000008086812 */ /* 0x000fc400078efcff */
[----:B------:R-:W-:Y:S02]  /*50990*/  ISETP.GE.AND P6, PT, R15, UR44, PT ;  /* 0x0000002c0f007c0c */ /* 0x000fe4000bfc6270 */
[----:B------:R-:W-:Y:S01]  /*509a0*/  LOP3.LUT R6, R6, 0xfffffffe, RZ, 0xc0, !PT ;  /* 0xfffffffe06067812 */ /* 0x000fe200078ec0ff */
[----:B------:R-:W3:Y:S01]  /*509b0*/  LDL.LU R15, [R1+0x1660] ;  /* 0x00166000010f7983 */ /* 0x000ee20000300800 */
[----:B------:R-:W-:-:S09]  /*509c0*/  LOP3.LUT R8, R8, 0xffefffff, RZ, 0xc0, !PT ;  /* 0xffefffff08087812 */ /* 0x000fd200078ec0ff */
[----:B------:R-:W-:Y:S02]  /*509d0*/  @P6 LOP3.LUT R8, R8, 0x100000, RZ, 0xfc, !PT ;  /* 0x0010000008086812 */ /* 0x000fe400078efcff */
[----:B------:R-:W-:Y:S02]  /*509e0*/  ISETP.GE.AND P6, PT, R14, UR42, PT ;  /* 0x0000002a0e007c0c */ /* 0x000fe4000bfc6270 */
[----:B------:R-:W3:Y:S01]  /*509f0*/  LDL.LU R14, [R1+0x165c] ;  /* 0x00165c00010e7983 */ /* 0x000ee20000300800 */
[----:B------:R-:W-:-:S10]  /*50a00*/  LOP3.LUT R8, R8, 0xff7fffff, RZ, 0xc0, !PT ;  /* 0xff7fffff08087812 */ /* 0x000fd400078ec0ff */
[----:B------:R-:W-:Y:S02]  /*50a10*/  @P6 LOP3.LUT R8, R8, 0x800000, RZ, 0xfc, !PT ;  /* 0x0080000008086812 */ /* 0x000fe400078efcff */
[----:B------:R-:W-:Y:S02]  /*50a20*/  ISETP.GE.AND P6, PT, R13, UR41, PT ;  /* 0x000000290d007c0c */ /* 0x000fe4000bfc6270 */
[----:B------:R-:W3:Y:S01]  /*50a30*/  LDL.LU R13, [R1+0x1658] ;  /* 0x00165800010d7983 */ /* 0x000ee20000300800 */
        /* <DEDUP_REMOVED lines=12> */
[----:B--2---:R-:W-:-:S10]  /*50b00*/  LOP3.LUT R7, R7, 0xfffffffe, RZ, 0xc0, !PT ;  /* 0xfffffffe07077812 */ /* 0x004fd400078ec0ff */
[----:B------:R-:W-:Y:S02]  /*50b10*/  @P6 LOP3.LUT R7, R7, 0x1, RZ, 0xfc, !PT ;  /* 0x0000000107076812 */ /* 0x000fe400078efcff */
[----:B---3--:R-:W-:Y:S02]  /*50b20*/  ISETP.GE.AND P6, PT, R2, UR53, PT ;  /* 0x0000003502007c0c */ /* 0x008fe4000bfc6270 */
[----:B------:R-:W-:-:S11]  /*50b30*/  LOP3.LUT R7, R7, 0xfffffffb, RZ, 0xc0, !PT ;  /* 0xfffffffb07077812 */ /* 0x000fd600078ec0ff */
[----:B------:R-:W-:Y:S02]  /*50b40*/  @P6 LOP3.LUT R7, R7, 0x4, RZ, 0xfc, !PT ;  /* 0x0000000407076812 */ /* 0x000fe400078efcff */
[----:B------:R-:W-:Y:S02]  /*50b50*/  ISETP.GE.AND P6, PT, R3, UR25, PT ;  /* 0x0000001903007c0c */ /* 0x000fe4000bfc6270 */
        /* <DEDUP_REMOVED lines=12> */
[----:B------:R-:W2:Y:S01]  /*50c20*/  LDL.LU R16, [R1+0x1648] ;  /* 0x0016480001107983 */ /* 0x000ea20000300800 */
[----:B------:R-:W-:-:S10]  /*50c30*/  LOP3.LUT R7, R7, 0xffffdfff, RZ, 0xc0, !PT ;  /* 0xffffdfff07077812 */ /* 0x000fd400078ec0ff */
[----:B------:R-:W-:Y:S02]  /*50c40*/  @P6 LOP3.LUT R7, R7, 0x2000, RZ, 0xfc, !PT ;  /* 0x0000200007076812 */ /* 0x000fe400078efcff */
[----:B------:R-:W-:Y:S02]  /*50c50*/  ISETP.GE.AND P6, PT, R20, UR56, PT ;  /* 0x0000003814007c0c */ /* 0x000fe4000bfc6270 */
[----:B------:R-:W3:Y:S01]  /*50c60*/  LDL.LU R20, [R1+0x1644] ;  /* 0x0016440001147983 */ /* 0x000ee20000300800 */
        /* <DEDUP_REMOVED lines=31> */
[----:B------:R-:W2:Y:S11]  /*50e60*/  LDL.LU R5, [R1+0x1624] ;  /* 0x0016240001057983 */ /* 0x000eb60000300800 */
[----:B------:R-:W-:-:S02]  /*50e70*/  @P6 LOP3.LUT R6, R6, 0x1, RZ, 0xfc, !PT ;  /* 0x0000000106066812 */ /* 0x000fc400078efcff */
[----:B------:R-:W-:Y:S02]  /*50e80*/  ISETP.GE.AND P6, PT, R28, UR76, PT ;  /* 0x0000004c1c007c0c */ /* 0x000fe4000bfc6270 */
[----:B------:R-:W3:Y:S01]  /*50e90*/  LDL.LU R28, [R1+0x1620] ;  /* 0x00162000011c7983 */ /* 0x000ee20000300800 */
[----:B------:R-:W-:-:S10]  /*50ea0*/  LOP3.LUT R6, R6, 0xfffffff7, RZ, 0xc0, !PT ;  /* 0xfffffff706067812 */ /* 0x000fd400078ec0ff */
[----:B------:R-:W-:Y:S02]  /*50eb0*/  @P6 LOP3.LUT R6, R6, 0x8, RZ, 0xfc, !PT ;  /* 0x0000000806066812 */ /* 0x000fe400078efcff */
[----:B------:R-:W-:Y:S02]  /*50ec0*/  ISETP.GE.AND P6, PT, R29, UR77, PT ;  /* 0x0000004d1d007c0c */ /* 0x000fe4000bfc6270 */
[----:B------:R-:W3:Y:S01]  /*50ed0*/  LDL.LU R29, [R1+0x161c] ;  /* 0x00161c00011d7983 */ /* 0x000ee20000300800 */
[----:B------:R-:W-:Y:S01]  /*50ee0*/  VIADD R0, R0, 0xff ;  /* 0x000000ff00007836 */ /* 0x000fe20000000000 */
[----:B------:R-:W-:-:S09]  /*50ef0*/  LOP3.LUT R6, R6, 0xffffffbf, RZ, 0xc0, !PT ;  /* 0xffffffbf06067812 */ /* 0x000fd200078ec0ff */
[----:B------:R-:W-:Y:S02]  /*50f00*/  @P6 LOP3.LUT R6, R6, 0x40, RZ, 0xfc, !PT ;  /* 0x0000004006066812 */ /* 0x000fe400078efcff */
[----:B------:R-:W-:Y:S01]  /*50f10*/  ISETP.GE.AND P6, PT, R0, UR7, PT ;  /* 0x0000000700007c0c */ /* 0x000fe2000bfc6270 */
[----:B------:R-:W3:Y:S01]  /*50f20*/  LDL.LU R3, [R1] ;  /* 0x0000000001037983 */ /* 0x000ee20000300800 */
[----:B--2---:R-:W-:Y:S01]  /*50f30*/  LOP3.LUT R5, R5, 0xffdfffff, RZ, 0xc0, !PT ;  /* 0xffdfffff05057812 */ /* 0x004fe200078ec0ff */
[----:B------:R-:W-:Y:S02]  /*50f40*/  ULEA UR4, UR4, UR5, 0x5 ;  /* 0x0000000504047291 */ /* 0x000fe4000f8e28ff */
[----:B------:R-:W2:Y:S01]  /*50f50*/  LDL.LU R27, [R1+0x64] ;  /* 0x00006400011b7983 */ /* 0x000ea20000300800 */
[----:B------:R-:W0:Y:S03]  /*50f60*/  LDCU UR6, c[0x0][0x398] ;  /* 0x00007300ff0677ac */ /* 0x000e260008000800 */
[----:B----4-:R1:W-:Y:S01]  /*50f70*/  STL [R1+0x1934], R17 ;  /* 0x0019341101007387 */ /* 0x0103e20000100800 */
[----:B------:R-:W4:Y:S01]  /*50f80*/  LDCU UR7, c[0x0][0x398] ;  /* 0x00007300ff0777ac */ /* 0x000f220008000800 */
[----:B------:R-:W0:Y:S01]  /*50f90*/  LDCU UR10, c[0x0][0x398] ;  /* 0x00007300ff0a77ac */ /* 0x000e220008000800 */
[----:B------:R-:W0:Y:S01]  /*50fa0*/  LDCU UR8, c[0x0][0x398] ;  /* 0x00007300ff0877ac */ /* 0x000e220008000800 */
[----:B-1----:R-:W4:Y:S01]  /*50fb0*/  LDL.LU R17, [R1+0x1484] ;  /* 0x0014840001117983 */ /* 0x002f220000300800 */
[----:B------:R-:W1:Y:S03]  /*50fc0*/  LDCU UR9, c[0x0][0x398] ;  /* 0x00007300ff0977ac */ /* 0x000e660008000800 */
[----:B------:R-:W4:Y:S01]  /*50fd0*/  LDL.LU R19, [R1+0x1554] ;  /* 0x0015540001137983 */ /* 0x000f220000300800 */
[----:B------:R-:W0:Y:S03]  /*50fe0*/  LDCU UR11, c[0x0][0x398] ;  /* 0x00007300ff0b77ac */ /* 0x000e260008000800 */
[----:B------:R-:W-:Y:S04]  /*50ff0*/  STL [R1+0x1930], R18 ;  /* 0x0019301201007387 */ /* 0x000fe80000100800 */
[----:B------:R3:W-:Y:S01]  /*51000*/  STL [R1+0x1840], R24 ;  /* 0x0018401801007387 */ /* 0x0007e20000100800 */
[----:B------:R-:W-:-:S04]  /*51010*/  @P5 LOP3.LUT R5, R5, 0x200000, RZ, 0xfc, !PT ;  /* 0x0020000005055812 */ /* 0x000fc800078efcff */
[----:B------:R-:W-:-:S04]  /*51020*/  LOP3.LUT R5, R5, 0xffefffff, RZ, 0xc0, !PT ;  /* 0xffefffff05057812 */ /* 0x000fc800078ec0ff */
[----:B------:R-:W-:Y:S01]  /*51030*/  @P0 LOP3.LUT R5, R5, 0x100000, RZ, 0xfc, !PT ;  /* 0x0010000005050812 */ /* 0x000fe200078efcff */
[----:B------:R-:W-:Y:S01]  /*51040*/  BAR.SYNC.DEFER_BLOCKING 0x0 ;  /* 0x0000000000007b1d */ /* 0x000fe20000010000 */
[----:B---3--:R-:W-:-:S05]  /*51050*/  IMAD.MOV.U32 R24, RZ, RZ, R3 ;  /* 0x000000ffff187224 */ /* 0x008fca00078e0003 */
[----:B------:R-:W3:Y:S04]  /*51060*/  LDL.LU R3, [R1+0xa4] ;  /* 0x0000a40001037983 */ /* 0x000ee80000300800 */
[----:B------:R-:W3:Y:S01]  /*51070*/  LDL.LU R18, [R1+0x150] ;  /* 0x0001500001127983 */ /* 0x000ee20000300800 */
[C---:B------:R-:W-:Y:S02]  /*51080*/  LOP3.LUT P0, RZ, R5.reuse, 0x2000, RZ, 0xc0, !PT ;  /* 0x0000200005ff7812 */ /* 0x040fe4000780c0ff */
[----:B------:R-:W-:Y:S01]  /*51090*/  LOP3.LUT R5, R5, 0xfff7ffff, RZ, 0xc0, !PT ;  /* 0xfff7ffff05057812 */ /* 0x000fe200078ec0ff */
[----:B------:R0:W-:Y:S03]  /*510a0*/  STL [R1+0x183c], R2 ;  /* 0x00183c0201007387 */ /* 0x0001e60000100800 */
[----:B------:R-:W-:Y:S01]  /*510b0*/  @P1 LOP3.LUT R5, R5, 0x80000, RZ, 0xfc, !PT ;  /* 0x0008000005051812 */ /* 0x000fe200078efcff */
[----:B0-----:R-:W3:Y:S04]  /*510c0*/  LDL.LU R2, [R1+0x1b0] ;  /* 0x0001b00001027983 */ /* 0x001ee80000300800 */
[----:B------:R0:W-:Y:S01]  /*510d0*/  STL [R1+0x182c], R25 ;  /* 0x00182c1901007387 */ /* 0x0001e20000100800 */
[----:B------:R-:W-:-:S02]  /*510e0*/  LOP3.LUT P1, RZ, R5, 0x40, RZ, 0xc0, !PT ;  /* 0x0000004005ff7812 */ /* 0x000fc4000782c0ff */
[----:B------:R-:W-:Y:S01]  /*510f0*/  LOP3.LUT R5, R5, 0xfffbffff, RZ, 0xc0, !PT ;  /* 0xfffbffff05057812 */ /* 0x000fe200078ec0ff */
[----:B0-----:R-:W3:Y:S04]  /*51100*/  LDL.LU R25, [R1+0x188] ;  /* 0x0001880001197983 */ /* 0x001ee80000300800 */
[----:B------:R0:W-:Y:S01]  /*51110*/  STL [R1+0x1828], R0 ;  /* 0x0018280001007387 */ /* 0x0001e20000100800 */
[----:B------:R-:W-:-:S03]  /*51120*/  @P2 LOP3.LUT R5, R5, 0x40000, RZ, 0xfc, !PT ;  /* 0x0004000005052812 */ /* 0x000fc600078efcff */
[----:B0-----:R-:W3:Y:S04]  /*51130*/  LDL.LU R0, [R1+0x1b4] ;  /* 0x0001b40001007983 */ /* 0x001ee80000300800 */
[----:B------:R0:W-:Y:S04]  /*51140*/  STL [R1+0x1800], R26 ;  /* 0x0018001a01007387 */ /* 0x0001e80000100800 */
[----:B0-----:R-:W3:Y:S04]  /*51150*/  LDL.LU R26, [R1+0x18c] ;  /* 0x00018c00011a7983 */ /* 0x001ee80000300800 */
[----:B------:R0:W-:Y:S01]  /*51160*/  STL [R1+0x17e8], R21 ;  /* 0x0017e81501007387 */ /* 0x0001e20000100800 */
[----:B------:R-:W-:-:S03]  /*51170*/  LOP3.LUT P2, RZ, R5, 0x4000, RZ, 0xc0, !PT ;  /* 0x0000400005ff7812 */ /* 0x000fc6000784c0ff */
[----:B0-----:R-:W3:Y:S04]  /*51180*/  LDL.LU R21, [R1+0x1b8] ;  /* 0x0001b80001157983 */ /* 0x001ee80000300800 */
[----:B------:R0:W-:Y:S01]  /*51190*/  STL [R1+0x17a8], R4 ;  /* 0x0017a80401007387 */ /* 0x0001e20000100800 */
[----:B------:R-:W-:-:S03]  /*511a0*/  LOP3.LUT R5, R5, 0xfffdffff, RZ, 0xc0, !PT ;  /* 0xfffdffff05057812 */ /* 0x000fc600078ec0ff */
[----:B0-----:R-:W3:Y:S04]  /*511b0*/  LDL.LU R4, [R1+0x190] ;  /* 0x0001900001047983 */ /* 0x001ee80000300800 */
[----:B------:R0:W-:Y:S04]  /*511c0*/  STL [R1+0x1788], R22 ;  /* 0x0017881601007387 */ /* 0x0001e80000100800 */
[----:B0-----:R-:W3:Y:S04]  /*511d0*/  LDL.LU R22, [R1+0x1bc] ;  /* 0x0001bc0001167983 */ /* 0x001ee80000300800 */
[----:B------:R0:W-:Y:S01]  /*511e0*/  STL [R1+0x1718], R11 ;  /* 0x0017180b01007387 */ /* 0x0001e20000100800 */
[----:B------:R-:W-:-:S03]  /*511f0*/  @P6 LOP3.LUT R5, R5, 0x20000, RZ, 0xfc, !PT ;  /* 0x0002000005056812 */ /* 0x000fc600078efcff */
[----:B0-----:R-:W3:Y:S04]  /*51200*/  LDL.LU R11, [R1+0x194] ;  /* 0x00019400010b7983 */ /* 0x001ee80000300800 */
[----:B------:R0:W-:Y:S04]  /*51210*/  STL [R1+0x16f0], R20 ;  /* 0x0016f01401007387 */ /* 0x0001e80000100800 */
        /* <DEDUP_REMOVED lines=10> */
[----:B0-----:R-:W3:Y:S01]  /*512c0*/  LDL.LU R9, [R1+0xcc] ;  /* 0x0000cc0001097983 */ /* 0x001ee20000300800 */
[----:B------:R-:W-:-:S03]  /*512d0*/  LOP3.LUT R5, R5, 0xffff7fff, RZ, 0xc0, !PT ;  /* 0xffff7fff05057812 */ /* 0x000fc600078ec0ff */
[----:B------:R0:W-:Y:S01]  /*512e0*/  STL [R1+0x1678], R10 ;  /* 0x0016780a01007387 */ /* 0x0001e20000100800 */
[----:B------:R-:W-:Y:S02]  /*512f0*/  @P4 LOP3.LUT R5, R5, 0x8000, RZ, 0xfc, !PT ;  /* 0x0000800005054812 */ /* 0x000fe400078efcff */
[----:B--2---:R-:W-:Y:S01]  /*51300*/  LOP3.LUT R27, R27, 0xffff, RZ, 0xc0, !PT ;  /* 0x0000ffff1b1b7812 */ /* 0x004fe200078ec0ff */
[----:B0-----:R-:W2:Y:S04]  /*51310*/  LDL.LU R10, [R1+0x13b0] ;  /* 0x0013b000010a7983 */ /* 0x001ea80000300800 */
[----:B------:R0:W-:Y:S01]  /*51320*/  STL [R1+0x1620], R28 ;  /* 0x0016201c01007387 */ /* 0x0001e20000100800 */
[----:B----4-:R-:W-:-:S03]  /*51330*/  PRMT R19, R19, 0x5410, R17 ;  /* 0x0000541013137816 */ /* 0x010fc60000000011 */
[----:B0-----:R-:W2:Y:S04]  /*51340*/  LDL.LU R28, [R1+0x1a0] ;  /* 0x0001a000011c7983 */ /* 0x001ea80000300800 */
[----:B------:R0:W-:Y:S04]  /*51350*/  STL [R1+0x161c], R29 ;  /* 0x00161c1d01007387 */ /* 0x0001e80000100800 */
[----:B0-----:R-:W4:Y:S01]  /*51360*/  LDL.LU R29, [R1+0x13c8] ;  /* 0x0013c800011d7983 */ /* 0x001f220000300800 */
[----:B------:R-:W-:-:S03]  /*51370*/  LOP3.LUT P5, RZ, R23, 0x1000000, RZ, 0xc0, !PT ;  /* 0x0100000017ff7812 */ /* 0x000fc600078ac0ff */
[----:B------:R-:W-:Y:S04]  /*51380*/  STL [R1+0x1844], R23 ;  /* 0x0018441701007387 */ /* 0x000fe80000100800 */
[----:B------:R0:W-:Y:S04]  /*51390*/  STL [R1+0x178c], R5 ;  /* 0x00178c0501007387 */ /* 0x0001e80000100800 */
[----:B0-----:R-:W4:Y:S04]  /*513a0*/  LDL.LU R5, [R1+0x1a8] ;  /* 0x0001a80001057983 */ /* 0x001f280000300800 */
[----:B------:R-:W2:Y:S01]  /*513b0*/  LDL.LU R17, [R1+0x1934] ;  /* 0x0019340001117983 */ /* 0x000ea20000300800 */
[----:B---3--:R-:W-:-:S02]  /*513c0*/  SHF.R.U32.HI R3, RZ, 0x8, R3 ;  /* 0x00000008ff037819 */ /* 0x008fc40000011603 */
[----:B------:R-:W-:Y:S02]  /*513d0*/  LOP3.LUT R18, R18, 0xffff, RZ, 0xc0, !PT ;  /* 0x0000ffff12127812 */ /* 0x000fe400078ec0ff */
[----:B------:R-:W-:Y:S02]  /*513e0*/  LOP3.LUT R23, R3, 0xffff, RZ, 0xc0, !PT ;  /* 0x0000ffff03177812 */ /* 0x000fe400078ec0ff */
[----:B------:R-:W-:Y:S01]  /*513f0*/  PRMT R27, R18, 0x3340, R27 ;  /* 0x00003340121b7816 */ /* 0x000fe2000000001b */
[----:B------:R-:W0:Y:S01]  /*51400*/  S2R R3, SR_TID.X ;  /* 0x0000000000037919 */ /* 0x000e220000002100 */
[----:B------:R-:W2:Y:S01]  /*51410*/  LDL.LU R18, [R1+0x1930] ;  /* 0x0019300001127983 */ /* 0x000ea20000300800 */
[----:B0-----:R-:W-:-:S04]  /*51420*/  LOP3.LUT R3, R3, 0x1f, RZ, 0xc0, !PT ;  /* 0x0000001f03037812 */ /* 0x001fc800078ec0ff */
[----:B------:R-:W-:Y:S01]  /*51430*/  LEA R3, R3, UR4, 0x4 ;  /* 0x0000000403037c11 */ /* 0x000fe2000f8e20ff */
[----:B------:R-:W0:Y:S04]  /*51440*/  LDCU UR4, c[0x0][0x398] ;  /* 0x00007300ff0477ac */ /* 0x000e280008000800 */
[----:B------:R3:W-:Y:S02]  /*51450*/  STSM.16.M88.4 [R3], R12 ;  /* 0x0000000c03007844 */ /* 0x0007e40000000200 */
[----:B---3--:R-:W-:Y:S02]  /*51460*/  PRMT R14, R21, 0x5410, R4 ;  /* 0x00005410150e7816 */ /* 0x008fe40000000004 */
[----:B------:R-:W-:-:S04]  /*51470*/  LOP3.LUT R9, R9, 0xffff, RZ, 0xc0, !PT ;  /* 0x0000ffff09097812 */ /* 0x000fc800078ec0ff */
[----:B------:R-:W-:Y:S02]  /*51480*/  PRMT R23, R9, 0x3340, R23 ;  /* 0x0000334009177816 */ /* 0x000fe40000000017 */
[----:B------:R-:W3:Y:S03]  /*51490*/  S2R R9, SR_TID.X ;  /* 0x0000000000097919 */ /* 0x000ee60000002100 */
[----:B------:R-:W-:Y:S04]  /*514a0*/  STL [R1+0x1848], R23 ;  /* 0x0018481701007387 */ /* 0x000fe80000100800 */
[----:B------:R3:W-:Y:S01]  /*514b0*/  STL [R1+0x10], R27 ;  /* 0x0000101b01007387 */ /* 0x0007e20000100800 */
[----:B------:R-:W-:-:S02]  /*514c0*/  PRMT R12, R20, 0x5410, R6 ;  /* 0x00005410140c7816 */ /* 0x000fc40000000006 */
[----:B---3--:R-:W-:-:S04]  /*514d0*/  LOP3.LUT R27, R9, 0x3f, RZ, 0xc0, !PT ;  /* 0x0000003f091b7812 */ /* 0x008fc800078ec0ff */
[----:B------:R-:W-:Y:S01]  /*514e0*/  LEA R27, R27, UR5, 0x4 ;  /* 0x000000051b1b7c11 */ /* 0x000fe2000f8e20ff */
[----:B------:R-:W3:Y:S01]  /*514f0*/  LDCU UR5, c[0x0][0x398] ;  /* 0x00007300ff0577ac */ /* 0x000ee20008000800 */
[----:B--2---:R4:W-:Y:S02]  /*51500*/  STSM.16.M88.4 [R3+0x200], R16 ;  /* 0x0002001003007844 */ /* 0x0049e40000000200 */
[----:B----4-:R-:W-:Y:S02]  /*51510*/  PRMT R16, R29, 0x5410, R5 ;  /* 0x000054101d107816 */ /* 0x010fe40000000005 */
[----:B------:R-:W-:Y:S01]  /*51520*/  PRMT R18, R7, 0x5410, R8 ;  /* 0x0000541007127816 */ /* 0x000fe20000000008 */
[----:B------:R-:W-:Y:S06]  /*51530*/  BAR.SYNC.DEFER_BLOCKING 0x0 ;  /* 0x0000000000007b1d */ /* 0x000fec0000010000 */
[----:B------:R-:W2:Y:S01]  /*51540*/  LDS.128 R4, [R27] ;  /* 0x000000001b047984 */ /* 0x000ea20000000c00 */
[----:B------:R-:W-:-:S03]  /*51550*/  PRMT R19, R2, 0x5410, R25 ;  /* 0x0000541002137816 */ /* 0x000fc60000000019 */
[----:B--2---:R-:W-:Y:S01]  /*51560*/  STL [R1+0x1b4], R5 ;  /* 0x0001b40501007387 */ /* 0x004fe20000100800 */
[----:B------:R-:W-:Y:S02]  /*51570*/  IMAD.MOV.U32 R2, RZ, RZ, R4 ;  /* 0x000000ffff027224 */ /* 0x000fe400078e0004 */
[----:B------:R-:W-:Y:S01]  /*51580*/  IMAD.MOV.U32 R25, RZ, RZ, R7 ;  /* 0x000000ffff197224 */ /* 0x000fe200078e0007 */
[----:B------:R-:W-:Y:S04]  /*51590*/  STL [R1+0x1b8], R6 ;  /* 0x0001b80601007387 */ /* 0x000fe80000100800 */
[----:B------:R-:W2:Y:S04]  /*515a0*/  LDS.128 R4, [R27+0x400] ;  /* 0x000400001b047984 */ /* 0x000ea80000000c00 */
[----:B------:R-:W-:Y:S04]  /*515b0*/  STL [R1+0x18a0], R25 ;  /* 0x0018a01901007387 */ /* 0x000fe80000100800 */
[----:B------:R-:W-:Y:S01]  /*515c0*/  STL [R1+0x184c], R2 ;  /* 0x00184c0201007387 */ /* 0x000fe20000100800 */
[----:B------:R-:W-:-:S02]  /*515d0*/  PRMT R15, R0, 0x5410, R26 ;  /* 0x00005410000f7816 */ /* 0x000fc4000000001a */
[----:B------:R-:W-:Y:S02]  /*515e0*/  PRMT R17, R10, 0x5410, R28 ;  /* 0x000054100a117816 */ /* 0x000fe4000000001c */
[----:B------:R-:W-:Y:S01]  /*515f0*/  PRMT R13, R22, 0x5410, R11 ;  /* 0x00005410160d7816 */ /* 0x000fe2000000000b */
[----:B------:R-:W-:Y:S06]  /*51600*/  BAR.SYNC.DEFER_BLOCKING 0x0 ;  /* 0x0000000000007b1d */ /* 0x000fec0000010000 */
[----:B--2---:R-:W-:Y:S04]  /*51610*/  STL [R1+0x1a4], R5 ;  /* 0x0001a40501007387 */ /* 0x004fe80000100800 */
[----:B------:R-:W-:Y:S04]  /*51620*/  STL.64 [R1+0x1a8], R6 ;  /* 0x0001a80601007387 */ /* 0x000fe80000100a00 */
[----:B------:R-:W-:Y:S04]  /*51630*/  STL [R1+0x1928], R27 ;  /* 0x0019281b01007387 */ /* 0x000fe80000100800 */
[----:B------:R2:W-:Y:S04]  /*51640*/  STL [R1+0x192c], R24 ;  /* 0x00192c1801007387 */ /* 0x0005e80000100800 */
[----:B--2---:R-:W2:Y:S04]  /*51650*/  LDL.LU R24, [R1+0x184] ;  /* 0x0001840001187983 */ /* 0x004ea80000300800 */
        /* <DEDUP_REMOVED lines=17> */
[----:B------:R-:W-:Y:S04]  /*51770*/  STSM.16.M88.4 [R3], R12 ;  /* 0x0000000c03007844 */ /* 0x000fe80000000200 */
[----:B------:R-:W-:Y:S01]  /*51780*/  STSM.16.M88.4 [R3+0x200], R16 ;  /* 0x0002001003007844 */ /* 0x000fe20000000200 */
[----:B------:R-:W-:Y:S06]  /*51790*/  BAR.SYNC.DEFER_BLOCKING 0x0 ;  /* 0x0000000000007b1d */ /* 0x000fec0000010000 */
[----:B--2---:R2:W-:Y:S04]  /*517a0*/  STL.64 [R1+0x1920], R10 ;  /* 0x0019200a01007387 */ /* 0x0045e80000100a00 */
[----:B--2---:R-:W2:Y:S04]  /*517b0*/  LDL.LU R10, [R1+0x16c] ;  /* 0x00016c00010a7983 */ /* 0x004ea80000300800 */
[----:B------:R-:W2:Y:S04]  /*517c0*/  LDL.LU R11, [R1+0x131c] ;  /* 0x00131c00010b7983 */ /* 0x000ea80000300800 */
[----:B------:R0:W-:Y:S04]  /*517d0*/  STL.64 [R1+0x1918], R8 ;  /* 0x0019180801007387 */ /* 0x0001e80000100a00 */
[----:B0-----:R-:W2:Y:S04]  /*517e0*/  LDL.LU R8, [R1+0x170] ;  /* 0x0001700001087983 */ /* 0x001ea80000300800 */
[----:B------:R-:W2:Y:S04]  /*517f0*/  LDL.LU R9, [R1+0x1320] ;  /* 0x0013200001097983 */ /* 0x000ea80000300800 */
[----:B------:R-:W2:Y:S04]  /*51800*/  LDL.LU R22, [R1+0x144] ;  /* 0x0001440001167983 */ /* 0x000ea80000300800 */
        /* <DEDUP_REMOVED lines=8> */
[----:B------:R-:W4:Y:S04]  /*51890*/  LDL.LU R17, [R1+0x1340] ;  /* 0x0013400001117983 */ /* 0x000f280000300800 */
[----:B------:R-:W3:Y:S04]  /*518a0*/  LDL.LU R18, [R1+0x17c] ;  /* 0x00017c0001127983 */ /* 0x000ee80000300800 */
[----:B------:R-:W3:Y:S01]  /*518b0*/  LDL.LU R19, [R1+0x1338] ;  /* 0x0013380001137983 */ /* 0x000ee20000300800 */
[----:B--2---:R-:W-:-:S03]  /*518c0*/  PRMT R16, R16, 0x5410, R24 ;  /* 0x0000541010107816 */ /* 0x004fc60000000018 */
[----:B------:R-:W2:Y:S01]  /*518d0*/  LDL.LU R24, [R1+0x192c] ;  /* 0x00192c0001187983 */ /* 0x000ea20000300800 */
[----:B----4-:R-:W-:-:S03]  /*518e0*/  PRMT R17, R17, 0x5410, R27 ;  /* 0x0000541011117816 */ /* 0x010fc6000000001b */
[----:B------:R-:W4:Y:S01]  /*518f0*/  LDL.LU R27, [R1+0x1928] ;  /* 0x00192800011b7983 */ /* 0x000f220000300800 */
[----:B------:R-:W-:Y:S02]  /*51900*/  PRMT R12, R13, 0x5410, R12 ;  /* 0x000054100d0c7816 */ /* 0x000fe4000000000c */
[----:B------:R-:W-:Y:S02]  /*51910*/  PRMT R13, R15, 0x5410, R14 ;  /* 0x000054100f0d7816 */ /* 0x000fe4000000000e */
[----:B------:R-:W-:Y:S02]  /*51920*/  PRMT R14, R9, 0x5410, R8 ;  /* 0x00005410090e7816 */ /* 0x000fe40000000008 */
[----:B------:R-:W-:Y:S02]  /*51930*/  PRMT R15, R11, 0x5410, R10 ;  /* 0x000054100b0f7816 */ /* 0x000fe4000000000a */
[----:B---3--:R-:W-:Y:S02]  /*51940*/  PRMT R18, R19, 0x5410, R18 ;  /* 0x0000541013127816 */ /* 0x008fe40000000012 */
[----:B------:R-:W-:Y:S01]  /*51950*/  PRMT R19, R26, 0x5410, R21 ;  /* 0x000054101a137816 */ /* 0x000fe20000000015 */
[----:B----4-:R-:W0:Y:S04]  /*51960*/  LDS.128 R8, [R27] ;  /* 0x000000001b087984 */ /* 0x010e280000000c00 */
[----:B0-----:R-:W-:Y:S01]  /*51970*/  STL [R1+0x190], R8 ;  /* 0x0001900801007387 */ /* 0x001fe20000100800 */
[----:B------:R-:W-:-:S03]  /*51980*/  IMAD.MOV.U32 R26, RZ, RZ, R9 ;  /* 0x000000ffff1a7224 */ /* 0x000fc600078e0009 */
[----:B------:R-:W-:Y:S04]  /*51990*/  STL.64 [R1+0x198], R10 ;  /* 0x0001980a01007387 */ /* 0x000fe80000100a00 */
[----:B------:R-:W0:Y:S04]  /*519a0*/  LDS.128 R8, [R27+0x400] ;  /* 0x000400001b087984 */ /* 0x000e280000000c00 */
[----:B------:R-:W-:Y:S01]  /*519b0*/  STL [R1+0x18b8], R26 ;  /* 0x0018b81a01007387 */ /* 0x000fe20000100800 */
[----:B------:R-:W-:Y:S06]  /*519c0*/  BAR.SYNC.DEFER_BLOCKING 0x0 ;  /* 0x0000000000007b1d */ /* 0x000fec0000010000 */
[----:B0-----:R-:W-:Y:S01]  /*519d0*/  STL.64 [R1+0x180], R8 ;  /* 0x0001800801007387 */ /* 0x001fe20000100a00 */
[----:B------:R-:W-:-:S03]  /*519e0*/  IMAD.MOV.U32 R21, RZ, RZ, R10 ;  /* 0x000000ffff157224 */ /* 0x000fc600078e000a */
[----:B------:R0:W-:Y:S04]  /*519f0*/  STL [R1+0x18c], R11 ;  /* 0x00018c0b01007387 */ /* 0x0001e80000100800 */
[----:B0-----:R-:W3:Y:S04]  /*51a00*/  LDL.LU.64 R10, [R1+0x1920] ;  /* 0x00192000010a7983 */ /* 0x001ee80000300a00 */
[----:B------:R-:W4:Y:S04]  /*51a10*/  LDL.LU.64 R8, [R1+0x1918] ;  /* 0x0019180001087983 */ /* 0x000f280000300a00 */
[----:B------:R-:W-:Y:S04]  /*51a20*/  STSM.16.M88.4 [R3], R12 ;  /* 0x0000000c03007844 */ /* 0x000fe80000000200 */
[----:B------:R0:W-:Y:S04]  /*51a30*/  STSM.16.M88.4 [R3+0x200], R16 ;  /* 0x0002001003007844 */ /* 0x0001e80000000200 */
[----:B------:R-:W-:Y:S01]  /*51a40*/  STL [R1+0x1818], R21 ;  /* 0x0018181501007387 */ /* 0x000fe20000100800 */
[----:B0-----:R-:W-:-:S03]  /*51a50*/  PRMT R18, R29, 0x5410, R5 ;  /* 0x000054101d127816 */ /* 0x001fc60000000005 */
[----:B------:R-:W2:Y:S01]  /*51a60*/  LDL.LU R5, [R1+0x124] ;  /* 0x0001240001057983 */ /* 0x000ea20000300800 */
[----:B------:R-:W-:Y:S01]  /*51a70*/  PRMT R15, R4, 0x5410, R22 ;  /* 0x00005410040f7816 */ /* 0x000fe20000000016 */
[----:B------:R-:W-:Y:S01]  /*51a80*/  BAR.SYNC.DEFER_BLOCKING 0x0 ;  /* 0x0000000000007b1d */ /* 0x000fe20000010000 */
[----:B---3--:R-:W-:Y:S02]  /*51a90*/  PRMT R19, R10, 0x5410, R28 ;  /* 0x000054100a137816 */ /* 0x008fe4000000001c */
[----:B------:R-:W-:Y:S02]  /*51aa0*/  PRMT R14, R11, 0x5410, R20 ;  /* 0x000054100b0e7816 */ /* 0x000fe40000000014 */
[----:B----4-:R-:W-:Y:S02]  /*51ab0*/  PRMT R12, R8, 0x5410, R9 ;  /* 0x00005410080c7816 */ /* 0x010fe40000000009 */
[----:B------:R-:W0:Y:S04]  /*51ac0*/  LDS.128 R8, [R27] ;  /* 0x000000001b087984 */ /* 0x000e280000000c00 */
[----:B--2---:R-:W-:Y:S04]  /*51ad0*/  STL [R1+0x190c], R5 ;  /* 0x00190c0501007387 */ /* 0x004fe80000100800 */
[----:B0-----:R-:W-:Y:S04]  /*51ae0*/  STL.64 [R1+0x170], R8 ;  /* 0x0001700801007387 */ /* 0x001fe80000100a00 */
[----:B------:R-:W-:Y:S04]  /*51af0*/  STL.64 [R1+0x178], R10 ;  /* 0x0001780a01007387 */ /* 0x000fe80000100a00 */
[----:B------:R-:W2:Y:S04]  /*51b00*/  LDL.LU R22, [R1+0x1244] ;  /* 0x0012440001167983 */ /* 0x000ea80000300800 */
[----:B------:R-:W0:Y:S01]  /*51b10*/  LDS.128 R8, [R27+0x400] ;  /* 0x000400001b087984 */ /* 0x000e220000000c00 */
[----:B------:R-:W-:-:S02]  /*51b20*/  PRMT R16, R2, 0x5410, R0 ;  /* 0x0000541002107816 */ /* 0x000fc40000000000 */
[----:B------:R-:W-:Y:S02]  /*51b30*/  PRMT R17, R23, 0x5410, R25 ;  /* 0x0000541017117816 */ /* 0x000fe40000000019 */
[----:B------:R-:W-:Y:S01]  /*51b40*/  PRMT R13, R6, 0x5410, R7 ;  /* 0x00005410060d7816 */ /* 0x000fe20000000007 */
[----:B------:R-:W-:Y:S06]  /*51b50*/  BAR.SYNC.DEFER_BLOCKING 0x0 ;  /* 0x0000000000007b1d */ /* 0x000fec0000010000 */
[----:B--2---:R-:W-:Y:S04]  /*51b60*/  STL [R1+0x1910], R22 ;  /* 0x0019101601007387 */ /* 0x004fe80000100800 */
[----:B0-----:R-:W-:Y:S04]  /*51b70*/  STL.64 [R1+0x160], R8 ;  /* 0x0001600801007387 */ /* 0x001fe80000100a00 */
[----:B------:R-:W-:Y:S04]  /*51b80*/  STL [R1+0x168], R10 ;  /* 0x0001680a01007387 */ /* 0x000fe80000100800 */
[----:B------:R0:W-:Y:S04]  /*51b90*/  STL [R1+0x1914], R27 ;  /* 0x0019141b01007387 */ /* 0x0001e80000100800 */
[----:B0-----:R-:W2:Y:S04]  /*51ba0*/  LDL.LU R27, [R1+0x140] ;  /* 0x00014000011b7983 */ /* 0x001ea80000300800 */
        /* <DEDUP_REMOVED lines=16> */
[----:B------:R-:W-:-:S03]  /*51cb0*/  IMAD.MOV.U32 R4, RZ, RZ, R11 ;  /* 0x000000ffff047224 */ /* 0x000fc600078e000b */
[----:B------:R-:W-:Y:S04]  /*51cc0*/  STSM.16.M88.4 [R3], R12 ;  /* 0x0000000c03007844 */ /* 0x000fe80000000200 */
[----:B------:R-:W-:Y:S01]  /*51cd0*/  STSM.16.M88.4 [R3+0x200], R16 ;  /* 0x0002001003007844 */ /* 0x000fe20000000200 */
[----:B------:R-:W-:Y:S06]  /*51ce0*/  BAR.SYNC.DEFER_BLOCKING 0x0 ;  /* 0x0000000000007b1d */ /* 0x000fec0000010000 */
[----:B--2---:R0:W-:Y:S04]  /*51cf0*/  STL [R1+0x1908], R23 ;  /* 0x0019081701007387 */ /* 0x0041e80000100800 */
[----:B0-----:R-:W2:Y:S04]  /*51d00*/  LDL.LU R23, [R1+0x125c] ;  /* 0x00125c0001177983 */ /* 0x001ea80000300800 */
[----:B---3--:R0:W-:Y:S04]  /*51d10*/  STL.64 [R1+0x1900], R20 ;  /* 0x0019001401007387 */ /* 0x0081e80000100a00 */
[----:B0-----:R-:W3:Y:S04]  /*51d20*/  LDL.LU R20, [R1+0x1260] ;  /* 0x0012600001147983 */ /* 0x001ee80000300800 */
[----:B------:R-:W2:Y:S04]  /*51d30*/  LDL.LU R21, [R1+0x12c] ;  /* 0x00012c0001157983 */ /* 0x000ea80000300800 */
[----:B------:R-:W2:Y:S04]  /*51d40*/  LDL.LU R11, [R1+0x1250] ;  /* 0x00125000010b7983 */ /* 0x000ea80000300800 */
[----:B------:R-:W2:Y:S04]  /*51d50*/  LDL.LU R12, [R1+0x1274] ;  /* 0x00127400010c7983 */ /* 0x000ea80000300800 */
[----:B------:R-:W2:Y:S04]  /*51d60*/  LDL.LU R13, [R1+0x130] ;  /* 0x00013000010d7983 */ /* 0x000ea80000300800 */
[----:B------:R-:W2:Y:S04]  /*51d70*/  LDL.LU R14, [R1+0x1268] ;  /* 0x00126800010e7983 */ /* 0x000ea80000300800 */
[----:B------:R-:W3:Y:S04]  /*51d80*/  LDL.LU R15, [R1+0x128] ;  /* 0x00012800010f7983 */ /* 0x000ee80000300800 */
[----:B------:R-:W2:Y:S04]  /*51d90*/  LDL.LU R16, [R1+0x1290] ;  /* 0x0012900001107983 */ /* 0x000ea80000300800 */
[----:B------:R-:W3:Y:S04]  /*51da0*/  LDL.LU R17, [R1+0x1284] ;  /* 0x0012840001117983 */ /* 0x000ee80000300800 */
[----:B------:R-:W4:Y:S04]  /*51db0*/  LDL.LU R18, [R1+0x1278] ;  /* 0x0012780001127983 */ /* 0x000f280000300800 */
[----:B------:R-:W4:Y:S01]  /*51dc0*/  LDL.LU R19, [R1+0x138] ;  /* 0x0001380001137983 */ /* 0x000f220000300800 */
[----:B--2---:R-:W-:-:S03]  /*51dd0*/  PRMT R16, R16, 0x5410, R27 ;  /* 0x0000541010107816 */ /* 0x004fc6000000001b */
[----:B------:R-:W2:Y:S01]  /*51de0*/  LDL.LU R27, [R1+0x1914] ;  /* 0x00191400011b7983 */ /* 0x000ea20000300800 */
[----:B---3--:R-:W-:-:S03]  /*51df0*/  PRMT R17, R17, 0x5410, R22 ;  /* 0x0000541011117816 */ /* 0x008fc60000000016 */
[----:B------:R-:W3:Y:S01]  /*51e00*/  LDL.LU R22, [R1+0x1910] ;  /* 0x0019100001167983 */ /* 0x000ee20000300800 */
[----:B----4-:R-:W-:-:S03]  /*51e10*/  PRMT R18, R18, 0x5410, R5 ;  /* 0x0000541012127816 */ /* 0x010fc60000000005 */
[----:B------:R-:W3:Y:S01]  /*51e20*/  LDL.LU R5, [R1+0x190c] ;  /* 0x00190c0001057983 */ /* 0x000ee20000300800 */
[----:B------:R-:W-:Y:S02]  /*51e30*/  PRMT R13, R14, 0x5410, R13 ;  /* 0x000054100e0d7816 */ /* 0x000fe4000000000d */
[----:B------:R-:W-:Y:S02]  /*51e40*/  PRMT R12, R12, 0x5410, R19 ;  /* 0x000054100c0c7816 */ /* 0x000fe40000000013 */
[----:B------:R-:W-:Y:S02]  /*51e50*/  PRMT R14, R20, 0x5410, R15 ;  /* 0x00005410140e7816 */ /* 0x000fe4000000000f */
[----:B------:R-:W-:Y:S02]  /*51e60*/  PRMT R15, R23, 0x5410, R21 ;  /* 0x00005410170f7816 */ /* 0x000fe40000000015 */
[----:B---3--:R-:W-:Y:S02]  /*51e70*/  PRMT R19, R22, 0x5410, R5 ;  /* 0x0000541016137816 */ /* 0x008fe40000000005 */
[----:B--2---:R-:W0:Y:S04]  /*51e80*/  LDS.128 R20, [R27] ;  /* 0x000000001b147984 */ /* 0x004e280000000c00 */
[----:B0-----:R-:W-:Y:S01]  /*51e90*/  STL.64 [R1+0x150], R20 ;  /* 0x0001501401007387 */ /* 0x001fe20000100a00 */
[----:B------:R-:W-:-:S03]  /*51ea0*/  IMAD.MOV.U32 R5, RZ, RZ, R23 ;  /* 0x000000ffff057224 */ /* 0x000fc600078e0017 */
[----:B------:R-:W-:Y:S04]  /*51eb0*/  STL [R1+0x158], R22 ;  /* 0x0001581601007387 */ /* 0x000fe80000100800 */
[----:B------:R-:W0:Y:S04]  /*51ec0*/  LDS.128 R20, [R27+0x400] ;  /* 0x000400001b147984 */ /* 0x000e280000000c00 */
[----:B------:R2:W-:Y:S01]  /*51ed0*/  STL.64 [R1+0x17b0], R4 ;  /* 0x0017b00401007387 */ /* 0x0005e20000100a00 */
[----:B------:R-:W-:Y:S06]  /*51ee0*/  BAR.SYNC.DEFER_BLOCKING 0x0 ;  /* 0x0000000000007b1d */ /* 0x000fec0000010000 */
[----:B--2---:R-:W2:Y:S04]  /*51ef0*/  LDL.LU R5, [R1+0x121c] ;  /* 0x00121c0001057983 */ /* 0x004ea80000300800 */
[----:B0-----:R-:W-:Y:S04]  /*51f00*/  STL [R1+0x144], R21 ;  /* 0x0001441501007387 */ /* 0x001fe80000100800 */
[----:B------:R0:W-:Y:S02]  /*51f10*/  STL.64 [R1+0x148], R22 ;  /* 0x0001481601007387 */ /* 0x0001e40000100a00 */
[----:B0-----:R-:W-:-:S02]  /*51f20*/  IMAD.MOV.U32 R22, RZ, RZ, R20 ;  /* 0x000000ffff167224 */ /* 0x001fc400078e0014 */
[----:B------:R-:W3:Y:S04]  /*51f30*/  LDL.LU R23, [R1+0x1908] ;  /* 0x0019080001177983 */ /* 0x000ee80000300800 */
[----:B------:R-:W2:Y:S04]  /*51f40*/  LDL.LU.64 R20, [R1+0x1900] ;  /* 0x0019000001147983 */ /* 0x000ea80000300a00 */
[----:B------:R-:W-:Y:S04]  /*51f50*/  STSM.16.M88.4 [R3], R12 ;  /* 0x0000000c03007844 */ /* 0x000fe80000000200 */
[----:B------:R0:W-:Y:S04]  /*51f60*/  STSM.16.M88.4 [R3+0x200], R16 ;  /* 0x0002001003007844 */ /* 0x0001e80000000200 */
[----:B------:R4:W-:Y:S01]  /*51f70*/  STL [R1+0x18bc], R22 ;  /* 0x0018bc1601007387 */ /* 0x0009e20000100800 */
[----:B0-----:R-:W-:-:S02]  /*51f80*/  PRMT R18, R25, 0x5410, R2 ;  /* 0x0000541019127816 */ /* 0x001fc40000000002 */
[----:B------:R-:W-:Y:S02]  /*51f90*/  PRMT R17, R0, 0x5410, R26 ;  /* 0x0000541000117816 */ /* 0x000fe4000000001a */
[----:B------:R-:W-:Y:S02]  /*51fa0*/  PRMT R12, R10, 0x5410, R28 ;  /* 0x000054100a0c7816 */ /* 0x000fe4000000001c */
[----:B------:R-:W-:Y:S02]  /*51fb0*/  PRMT R13, R8, 0x5410, R9 ;  /* 0x00005410080d7816 */ /* 0x000fe40000000009 */
[----:B------:R-:W-:Y:S01]  /*51fc0*/  PRMT R14, R6, 0x5410, R7 ;  /* 0x00005410060e7816 */ /* 0x000fe20000000007 */
[----:B------:R-:W-:Y:S01]  /*51fd0*/  BAR.SYNC.DEFER_BLOCKING 0x0 ;  /* 0x0000000000007b1d */ /* 0x000fe20000010000 */
[----:B---3--:R-:W-:Y:S02]  /*51fe0*/  PRMT R19, R29, 0x5410, R23 ;  /* 0x000054101d137816 */ /* 0x008fe40000000017 */
[----:B--2---:R-:W-:-:S03]  /*51ff0*/  PRMT R16, R21, 0x5410, R5 ;  /* 0x0000541015107816 */ /* 0x004fc60000000005 */
[----:B------:R-:W-:Y:S04]  /*52000*/  STL.64 [R1+0x18f8], R18 ;  /* 0x0018f81201007387 */ /* 0x000fe80000100a00 */
[----:B------:R-:W-:Y:S04]  /*52010*/  STL.64 [R1+0x18f0], R16 ;  /* 0x0018f01001007387 */ /* 0x000fe80000100a00 */
[----:B----4-:R-:W2:Y:S01]  /*52020*/  LDL.LU R22, [R1+0x11e4] ;  /* 0x0011e40001167983 */ /* 0x010ea20000300800 */
[----:B------:R-:W-:-:S03]  /*52030*/  PRMT R15, R11, 0x5410, R20 ;  /* 0x000054100b0f7816 */ /* 0x000fc60000000014 */
[----:B------:R-:W0:Y:S04]  /*52040*/  LDS.128 R16, [R27] ;  /* 0x000000001b107984 */ /* 0x000e280000000c00 */
[----:B--2---:R2:W-:Y:S04]  /*52050*/  STL [R1+0x18e4], R22 ;  /* 0x0018e41601007387 */ /* 0x0045e80000100800 */
[----:B--2---:R-:W2:Y:S04]  /*52060*/  LDL.LU R22, [R1+0x1230] ;  /* 0x0012300001167983 */ /* 0x004ea80000300800 */
[----:B--2---:R2:W-:Y:S04]  /*52070*/  STL [R1+0x18e8], R22 ;  /* 0x0018e81601007387 */ /* 0x0045e80000100800 */
[----:B--2---:R-:W2:Y:S04]  /*52080*/  LDL.LU R22, [R1+0x1234] ;  /* 0x0012340001167983 */ /* 0x004ea80000300800 */
[----:B--2---:R2:W-:Y:S04]  /*52090*/  STL [R1+0x18ec], R22 ;  /* 0x0018ec1601007387 */ /* 0x0045e80000100800 */
[----:B--2---:R-:W2:Y:S04]  /*520a0*/  LDL.LU R22, [R1+0x1238] ;  /* 0x0012380001167983 */ /* 0x004ea80000300800 */
        /* <DEDUP_REMOVED lines=14> */
[----:B--2---:R2:W-:Y:S04]  /*52190*/  STL [R1+0x18e0], R10 ;  /* 0x0018e00a01007387 */ /* 0x0045e80000100800 */
[----:B--2---:R-:W2:Y:S04]  /*521a0*/  LDL.LU R10, [R1+0x12e0] ;  /* 0x0012e000010a7983 */ /* 0x004ea80000300800 */
[----:B---3--:R3:W-:Y:S04]  /*521b0*/  STL.64 [R1+0x18d8], R8 ;  /* 0x0018d80801007387 */ /* 0x0087e80000100a00 */
[----:B---3--:R-:W3:Y:S04]  /*521c0*/  LDL.LU R8, [R1+0x12e8] ;  /* 0x0012e80001087983 */ /* 0x008ee80000300800 */
[----:B------:R-:W2:Y:S04]  /*521d0*/  LDL.LU R9, [R1+0x1220] ;  /* 0x0012200001097983 */ /* 0x000ea80000300800 */
[----:B------:R-:W2:Y:S04]  /*521e0*/  LDL.LU R7, [R1+0x133c] ;  /* 0x00133c0001077983 */ /* 0x000ea80000300800 */
[----:B------:R-:W2:Y:S04]  /*521f0*/  LDL.LU R6, [R1+0x11ec] ;  /* 0x0011ec0001067983 */ /* 0x000ea80000300800 */
[----:B------:R-:W2:Y:S04]  /*52200*/  LDL.LU R20, [R1+0x1264] ;  /* 0x0012640001147983 */ /* 0x000ea80000300800 */
[----:B0-----:R-:W-:Y:S04]  /*52210*/  STL.64 [R1+0x130], R16 ;  /* 0x0001301001007387 */ /* 0x001fe80000100a00 */
[----:B------:R-:W-:Y:S04]  /*52220*/  STL.64 [R1+0x138], R18 ;  /* 0x0001381201007387 */ /* 0x000fe80000100a00 */
[----:B------:R-:W0:Y:S01]  /*52230*/  LDS.128 R16, [R27+0x400] ;  /* 0x000400001b107984 */ /* 0x000e220000000c00 */
[----:B------:R-:W-:Y:S06]  /*52240*/  BAR.SYNC.DEFER_BLOCKING 0x0 ;  /* 0x0000000000007b1d */ /* 0x000fec0000010000 */
[----:B0-----:R-:W-:Y:S04]  /*52250*/  STL.64 [R1+0x120], R16 ;  /* 0x0001201001007387 */ /* 0x001fe80000100a00 */
[----:B------:R0:W-:Y:S04]  /*52260*/  STL.64 [R1+0x128], R18 ;  /* 0x0001281201007387 */ /* 0x0001e80000100a00 */
[----:B0-----:R-:W2:Y:S04]  /*52270*/  LDL.LU.64 R18, [R1+0x18f8] ;  /* 0x0018f80001127983 */ /* 0x001ea80000300a00 */
[----:B------:R-:W2:Y:S04]  /*52280*/  LDL.LU.64 R16, [R1+0x18f0] ;  /* 0x0018f00001107983 */ /* 0x000ea80000300a00 */
[----:B------:R0:W-:Y:S04]  /*52290*/  STSM.16.M88.4 [R3], R12 ;  /* 0x0000000c03007844 */ /* 0x0001e80000000200 */
[----:B0-----:R-:W3:Y:S04]  /*522a0*/  LDL.LU R12, [R1+0x130c] ;  /* 0x00130c00010c7983 */ /* 0x001ee80000300800 */
[----:B------:R-:W3:Y:S04]  /*522b0*/  LDL.LU R13, [R1+0x1228] ;  /* 0x00122800010d7983 */ /* 0x000ee80000300800 */
[----:B------:R-:W3:Y:S04]  /*522c0*/  LDL.LU R14, [R1+0x12f4] ;  /* 0x0012f400010e7983 */ /* 0x000ee80000300800 */
[----:B------:R-:W4:Y:S04]  /*522d0*/  LDL.LU R15, [R1+0x1224] ;  /* 0x00122400010f7983 */ /* 0x000f280000300800 */
[----:B--2---:R0:W-:Y:S04]  /*522e0*/  STSM.16.M88.4 [R3+0x200], R16 ;  /* 0x0002001003007844 */ /* 0x0041e80000000200 */
[----:B0-----:R-:W2:Y:S04]  /*522f0*/  LDL.LU R16, [R1+0x1328] ;  /* 0x0013280001107983 */ /* 0x001ea80000300800 */
[----:B------:R-:W4:Y:S04]  /*52300*/  LDL.LU R17, [R1+0x1318] ;  /* 0x0013180001117983 */ /* 0x000f280000300800 */
[----:B------:R-:W4:Y:S04]  /*52310*/  LDL.LU R18, [R1+0x1310] ;  /* 0x0013100001127983 */ /* 0x000f280000300800 */
[----:B------:R-:W4:Y:S01]  /*52320*/  LDL.LU R19, [R1+0x122c] ;  /* 0x00122c0001137983 */ /* 0x000f220000300800 */
[----:B---3--:R-:W-:Y:S01]  /*52330*/  PRMT R13, R14, 0x5410, R13 ;  /* 0x000054100e0d7816 */ /* 0x008fe2000000000d */
[----:B------:R-:W-:Y:S01]  /*52340*/  BAR.SYNC.DEFER_BLOCKING 0x0 ;  /* 0x0000000000007b1d */ /* 0x000fe20000010000 */
[----:B--2---:R-:W-:-:S05]  /*52350*/  PRMT R16, R16, 0x5410, R22 ;  /* 0x0000541010107816 */ /* 0x004fca0000000016 */
[----:B------:R-:W4:Y:S02]  /*52360*/  LDL.LU R22, [R1+0x18ec] ;  /* 0x0018ec0001167983 */ /* 0x000f240000300800 */
[----:B----4-:R-:W-:Y:S02]  /*52370*/  PRMT R17, R17, 0x5410, R22 ;  /* 0x0000541011117816 */ /* 0x010fe40000000016 */
[----:B------:R-:W2:Y:S02]  /*52380*/  LDL.LU R22, [R1+0x18e8] ;  /* 0x0018e80001167983 */ /* 0x000ea40000300800 */
[----:B--2---:R-:W-:Y:S02]  /*52390*/  PRMT R18, R18, 0x5410, R22 ;  /* 0x0000541012127816 */ /* 0x004fe40000000016 */
[----:B------:R-:W2:Y:S01]  /*523a0*/  LDL.LU R22, [R1+0x18e4] ;  /* 0x0018e40001167983 */ /* 0x000ea20000300800 */
[----:B------:R-:W-:Y:S02]  /*523b0*/  PRMT R12, R12, 0x5410, R19 ;  /* 0x000054100c0c7816 */ /* 0x000fe40000000013 */
[----:B------:R-:W-:-:S02]  /*523c0*/  PRMT R14, R8, 0x5410, R15 ;  /* 0x00005410080e7816 */ /* 0x000fc4000000000f */
[----:B------:R-:W-:Y:S02]  /*523d0*/  PRMT R15, R10, 0x5410, R9 ;  /* 0x000054100a0f7816 */ /* 0x000fe40000000009 */
[----:B--2---:R-:W-:Y:S02]  /*523e0*/  PRMT R19, R11, 0x5410, R22 ;  /* 0x000054100b137816 */ /* 0x004fe40000000016 */
[----:B------:R-:W0:Y:S04]  /*523f0*/  LDS.128 R8, [R27] ;  /* 0x000000001b087984 */ /* 0x000e280000000c00 */
[----:B0-----:R-:W-:Y:S04]  /*52400*/  STL.64 [R1+0x110], R8 ;  /* 0x0001100801007387 */ /* 0x001fe80000100a00 */
[----:B------:R-:W-:Y:S04]  /*52410*/  STL.64 [R1+0x118], R10 ;  /* 0x0001180a01007387 */ /* 0x000fe80000100a00 */
[----:B------:R-:W0:Y:S01]  /*52420*/  LDS.128 R8, [R27+0x400] ;  /* 0x000400001b087984 */ /* 0x000e220000000c00 */
[----:B------:R-:W-:Y:S06]  /*52430*/  BAR.SYNC.DEFER_BLOCKING 0x0 ;  /* 0x0000000000007b1d */ /* 0x000fec0000010000 */
[----:B0-----:R-:W-:Y:S04]  /*52440*/  STL.64 [R1+0x100], R8 ;  /* 0x0001000801007387 */ /* 0x001fe80000100a00 */
[----:B------:R0:W-:Y:S04]  /*52450*/  STL [R1+0x108], R10 ;  /* 0x0001080a01007387 */ /* 0x0001e80000100800 */
[----:B0-----:R-:W2:Y:S04]  /*52460*/  LDL.LU R10, [R1+0x18e0] ;  /* 0x0018e000010a7983 */ /* 0x001ea80000300800 */
[----:B------:R-:W3:Y:S04]  /*52470*/  LDL.LU.64 R8, [R1+0x18d8] ;  /* 0x0018d80001087983 */ /* 0x000ee80000300a00 */
[----:B------:R-:W-:Y:S04]  /*52480*/  STSM.16.M88.4 [R3], R12 ;  /* 0x0000000c03007844 */ /* 0x000fe80000000200 */
[----:B------:R0:W-:Y:S02]  /*52490*/  STSM.16.M88.4 [R3+0x200], R16 ;  /* 0x0002001003007844 */ /* 0x0001e40000000200 */
[----:B0-----:R-:W-:-:S02]  /*524a0*/  PRMT R18, R2, 0x5410, R0 ;  /* 0x0000541002127816 */ /* 0x001fc40000000000 */
[----:B------:R-:W-:Y:S02]  /*524b0*/  PRMT R19, R23, 0x5410, R25 ;  /* 0x0000541017137816 */ /* 0x000fe40000000019 */
[----:B------:R-:W-:Y:S02]  /*524c0*/  PRMT R16, R5, 0x5410, R4 ;  /* 0x0000541005107816 */ /* 0x000fe40000000004 */
[----:B------:R-:W-:Y:S01]  /*524d0*/  PRMT R17, R26, 0x5410, R21 ;  /* 0x000054101a117816 */ /* 0x000fe20000000015 */
[----:B------:R-:W-:Y:S01]  /*524e0*/  STL.64 [R1+0x18d0], R18 ;  /* 0x0018d01201007387 */ /* 0x000fe20000100a00 */
[----:B------:R-:W-:-:S03]  /*524f0*/  PRMT R15, R20, 0x5410, R6 ;  /* 0x00005410140f7816 */ /* 0x000fc60000000006 */
[----:B------:R-:W-:Y:S04]  /*52500*/  STL.64 [R1+0x18c8], R16 ;  /* 0x0018c81001007387 */ /* 0x000fe80000100a00 */
[----:B------:R-:W4:Y:S01]  /*52510*/  LDL.LU R20, [R1+0x1270] ;  /* 0x0012700001147983 */ /* 0x000f220000300800 */
[----:B------:R-:W-:Y:S01]  /*52520*/  BAR.SYNC.DEFER_BLOCKING 0x0 ;  /* 0x0000000000007b1d */ /* 0x000fe20000010000 */
[----:B------:R-:W-:-:S05]  /*52530*/  PRMT R12, R28, 0x5410, R29 ;  /* 0x000054101c0c7816 */ /* 0x000fca000000001d */
[----:B------:R-:W-:Y:S01]  /*52540*/  LDS.128 R16, [R27+0x400] ;  /* 0x000400001b107984 */ /* 0x000fe20000000c00 */
[----:B---3--:R-:W-:-:S03]  /*52550*/  PRMT R14, R7, 0x5410, R8 ;  /* 0x00005410070e7816 */ /* 0x008fc60000000008 */
[----:B------:R-:W0:Y:S01]  /*52560*/  LDS.128 R4, [R27] ;  /* 0x000000001b047984 */ /* 0x000e220000000c00 */
[----:B--2---:R-:W-:-:S03]  /*52570*/  PRMT R13, R9, 0x5410, R10 ;  /* 0x00005410090d7816 */ /* 0x004fc6000000000a */
[----:B----4-:R2:W-:Y:S01]  /*52580*/  STL [R1+0x18c0], R20 ;  /* 0x0018c01401007387 */ /* 0x0105e20000100800 */
[----:B------:R-:W-:Y:S01]  /*52590*/  IMAD.MOV.U32 R29, RZ, RZ, R24 ;  /* 0x000000ffff1d7224 */ /* 0x000fe200078e0018 */
[----:B------:R-:W-:Y:S06]  /*525a0*/  BAR.SYNC.DEFER_BLOCKING 0x0 ;  /* 0x0000000000007b1d */ /* 0x000fec0000010000 */
[----:B--2---:R-:W2:Y:S04]  /*525b0*/  LDL.LU R20, [R1+0x1304] ;  /* 0x0013040001147983 */ /* 0x004ea80000300800 */
[----:B0-----:R0:W-:Y:S04]  /*525c0*/  STL.64 [R1+0xf0], R4 ;  /* 0x0000f00401007387 */ /* 0x0011e80000100a00 */
[----:B------:R-:W-:Y:S04]  /*525d0*/  STL.64 [R1+0xf8], R6 ;  /* 0x0000f80601007387 */ /* 0x000fe80000100a00 */
[----:B------:R-:W3:Y:S04]  /*525e0*/  LDL.LU R22, [R1+0x1300] ;  /* 0x0013000001167983 */ /* 0x000ee80000300800 */
[----:B------:R-:W4:Y:S04]  /*525f0*/  LDL.LU R26, [R1+0x12fc] ;  /* 0x0012fc00011a7983 */ /* 0x000f280000300800 */
        /* <DEDUP_REMOVED lines=9> */
[----:B------:R-:W3:Y:S01]  /*52690*/  LDL.LU R8, [R1+0x1308] ;  /* 0x0013080001087983 */ /* 0x000ee20000300800 */
[----:B------:R-:W-:-:S03]  /*526a0*/  IMAD.MOV.U32 R4, RZ, RZ, R18 ;  /* 0x000000ffff047224 */ /* 0x000fc600078e0012 */
[----:B--2---:R0:W-:Y:S04]  /*526b0*/  STL.64 [R1+0x18b0], R10 ;  /* 0x0018b00a01007387 */ /* 0x0041e80000100a00 */
[----:B0-----:R-:W2:Y:S04]  /*526c0*/  LDL.LU R10, [R1+0x13d4] ;  /* 0x0013d400010a7983 */ /* 0x001ea80000300800 */
[----:B------:R-:W2:Y:S04]  /*526d0*/  LDL.LU R11, [R1+0x11f0] ;  /* 0x0011f000010b7983 */ /* 0x000ea80000300800 */
[----:B---3--:R0:W-:Y:S04]  /*526e0*/  STL.64 [R1+0x18a8], R8 ;  /* 0x0018a80801007387 */ /* 0x0081e80000100a00 */
[----:B0-----:R-:W3:Y:S04]  /*526f0*/  LDL.LU R8, [R1+0x13e0] ;  /* 0x0013e00001087983 */ /* 0x001ee80000300800 */
[----:B------:R-:W2:Y:S04]  /*52700*/  LDL.LU R9, [R1+0x12b0] ;  /* 0x0012b00001097983 */ /* 0x000ea80000300800 */
[----:B------:R-:W2:Y:S04]  /*52710*/  LDL.LU R7, [R1+0x1470] ;  /* 0x0014700001077983 */ /* 0x000ea80000300800 */
[----:B------:R-:W2:Y:S04]  /*52720*/  LDL.LU R6, [R1+0x11f4] ;  /* 0x0011f40001067983 */ /* 0x000ea80000300800 */
[----:B------:R-:W2:Y:S04]  /*52730*/  LDL.LU R24, [R1+0x1280] ;  /* 0x0012800001187983 */ /* 0x000ea80000300800 */
[----:B------:R-:W-:Y:S04]  /*52740*/  STL.64 [R1+0xe0], R16 ;  /* 0x0000e01001007387 */ /* 0x000fe80000100a00 */
[----:B------:R0:W-:Y:S04]  /*52750*/  STL [R1+0xec], R19 ;  /* 0x0000ec1301007387 */ /* 0x0001e80000100800 */
        /* <DEDUP_REMOVED lines=15> */
[----:B------:R-:W2:Y:S01]  /*52850*/  LDL.LU R20, [R1+0x18c0] ;  /* 0x0018c00001147983 */ /* 0x000ea20000300800 */
[----:B----4-:R-:W-:-:S03]  /*52860*/  PRMT R17, R17, 0x5410, R22 ;  /* 0x0000541011117816 */ /* 0x010fc60000000016 */
[----:B------:R-:W3:Y:S01]  /*52870*/  LDL.LU R22, [R1+0x18bc] ;  /* 0x0018bc0001167983 */ /* 0x000ee20000300800 */
[----:B------:R-:W-:Y:S02]  /*52880*/  PRMT R14, R8, 0x5410, R15 ;  /* 0x00005410080e7816 */ /* 0x000fe4000000000f */
[----:B------:R-:W-:Y:S02]  /*52890*/  PRMT R15, R10, 0x5410, R9 ;  /* 0x000054100a0f7816 */ /* 0x000fe40000000009 */
[----:B------:R-:W-:Y:S02]  /*528a0*/  PRMT R12, R12, 0x5410, R19 ;  /* 0x000054100c0c7816 */ /* 0x000fe40000000013 */
[----:B------:R-:W-:Y:S02]  /*528b0*/  PRMT R18, R18, 0x5410, R26 ;  /* 0x0000541012127816 */ /* 0x000fe4000000001a */
[----:B------:R-:W4:Y:S01]  /*528c0*/  LDL.LU R26, [R1+0x18b8] ;  /* 0x0018b800011a7983 */ /* 0x000f220000300800 */
[----:B--2---:R-:W-:-:S03]  /*528d0*/  PRMT R19, R20, 0x5410, R11 ;  /* 0x0000541014137816 */ /* 0x004fc6000000000b */
[----:B------:R-:W0:Y:S04]  /*528e0*/  LDS.128 R8, [R27] ;  /* 0x000000001b087984 */ /* 0x000e280000000c00 */
[----:B0-----:R-:W-:Y:S01]  /*528f0*/  STL [R1+0xd0], R8 ;  /* 0x0000d00801007387 */ /* 0x001fe20000100800 */
[----:B------:R-:W-:-:S03]  /*52900*/  IMAD.MOV.U32 R20, RZ, RZ, R9 ;  /* 0x000000ffff147224 */ /* 0x000fc600078e0009 */
[----:B------:R-:W-:Y:S04]  /*52910*/  STL.64 [R1+0xd8], R10 ;  /* 0x0000d80a01007387 */ /* 0x000fe80000100a00 */
[----:B------:R-:W0:Y:S01]  /*52920*/  LDS.128 R8, [R27+0x400] ;  /* 0x000400001b087984 */ /* 0x000e220000000c00 */
[----:B------:R-:W-:Y:S06]  /*52930*/  BAR.SYNC.DEFER_BLOCKING 0x0 ;  /* 0x0000000000007b1d */ /* 0x000fec0000010000 */
[----:B------:R2:W-:Y:S04]  /*52940*/  STL [R1+0x172c], R20 ;  /* 0x00172c1401007387 */ /* 0x0005e80000100800 */
[----:B--2---:R-:W2:Y:S04]  /*52950*/  LDL.LU R20, [R1+0x14ac] ;  /* 0x0014ac0001147983 */ /* 0x004ea80000300800 */
[----:B---3--:R3:W-:Y:S04]  /*52960*/  STL [R1+0x18a4], R22 ;  /* 0x0018a41601007387 */ /* 0x0087e80000100800 */
[----:B------:R-:W-:Y:S04]  /*52970*/  STSM.16.M88.4 [R3], R12 ;  /* 0x0000000c03007844 */ /* 0x000fe80000000200 */
[----:B---3--:R-:W3:Y:S04]  /*52980*/  LDL.LU R22, [R1+0x1588] ;  /* 0x0015880001167983 */ /* 0x008ee80000300800 */
[----:B0-----:R-:W-:Y:S04]  /*52990*/  STL.64 [R1+0xc0], R8 ;  /* 0x0000c00801007387 */ /* 0x001fe80000100a00 */
[----:B------:R0:W-:Y:S04]  /*529a0*/  STL.64 [R1+0xc8], R10 ;  /* 0x0000c80a01007387 */ /* 0x0001e80000100a00 */
[----:B0-----:R-:W3:Y:S04]  /*529b0*/  LDL.LU.64 R10, [R1+0x18b0] ;  /* 0x0018b000010a7983 */ /* 0x001ee80000300a00 */
[----:B------:R-:W3:Y:S04]  /*529c0*/  LDL.LU.64 R8, [R1+0x18a8] ;  /* 0x0018a80001087983 */ /* 0x000ee80000300a00 */
[----:B------:R-:W3:Y:S04]  /*529d0*/  LDL.LU R15, [R1+0x14b0] ;  /* 0x0014b000010f7983 */ /* 0x000ee80000300800 */
[----:B------:R0:W-:Y:S01]  /*529e0*/  STSM.16.M88.4 [R3+0x200], R16 ;  /* 0x0002001003007844 */ /* 0x0001e20000000200 */
[----:B------:R-:W-:-:S03]  /*529f0*/  PRMT R12, R28, 0x5410, R23 ;  /* 0x000054101c0c7816 */ /* 0x000fc60000000017 */
[----:B------:R-:W4:Y:S01]  /*52a00*/  LDL.LU R28, [R1+0x14d4] ;  /* 0x0014d400011c7983 */ /* 0x000f220000300800 */
[----:B0-----:R-:W-:Y:S02]  /*52a10*/  PRMT R18, R0, 0x5410, R21 ;  /* 0x0000541000127816 */ /* 0x001fe40000000015 */
[----:B------:R-:W-:Y:S01]  /*52a20*/  PRMT R19, R25, 0x5410, R2 ;  /* 0x0000541019137816 */ /* 0x000fe20000000002 */
[----:B------:R-:W-:Y:S01]  /*52a30*/  BAR.SYNC.DEFER_BLOCKING 0x0 ;  /* 0x0000000000007b1d */ /* 0x000fe20000010000 */
[----:B--2---:R-:W-:Y:S02]  /*52a40*/  PRMT R17, R5, 0x5410, R20 ;  /* 0x0000541005117816 */ /* 0x004fe40000000014 */
[----:B---3--:R-:W-:-:S03]  /*52a50*/  PRMT R16, R22, 0x5410, R15 ;  /* 0x0000541016107816 */ /* 0x008fc6000000000f */
[----:B------:R-:W0:Y:S01]  /*52a60*/  LDS.128 R20, [R27] ;  /* 0x000000001b147984 */ /* 0x000e220000000c00 */
[----:B------:R-:W-:Y:S02]  /*52a70*/  PRMT R13, R9, 0x5410, R10 ;  /* 0x00005410090d7816 */ /* 0x000fe4000000000a */
[----:B------:R-:W-:Y:S01]  /*52a80*/  PRMT R15, R24, 0x5410, R6 ;  /* 0x00005410180f7816 */ /* 0x000fe20000000006 */
[----:B------:R-:W4:Y:S01]  /*52a90*/  LDL.LU R10, [R1+0x15ac] ;  /* 0x0015ac00010a7983 */ /* 0x000f220000300800 */
[----:B------:R-:W-:-:S03]  /*52aa0*/  PRMT R14, R7, 0x5410, R8 ;  /* 0x00005410070e7816 */ /* 0x000fc60000000008 */
[----:B------:R-:W2:Y:S04]  /*52ab0*/  LDL.LU R9, [R1+0x14d0] ;  /* 0x0014d00001097983 */ /* 0x000ea80000300800 */
[----:B------:R-:W2:Y:S04]  /*52ac0*/  LDL.LU R24, [R1+0x15a8] ;  /* 0x0015a80001187983 */ /* 0x000ea80000300800 */
[----:B------:R-:W3:Y:S04]  /*52ad0*/  LDL.LU R8, [R1+0x1288] ;  /* 0x0012880001087983 */ /* 0x000ee80000300800 */
[----:B0-----:R-:W-:Y:S01]  /*52ae0*/  STL.64 [R1+0xb0], R20 ;  /* 0x0000b01401007387 */ /* 0x001fe20000100a00 */
[----:B------:R-:W-:-:S03]  /*52af0*/  IMAD.MOV.U32 R6, RZ, RZ, R22 ;  /* 0x000000ffff067224 */ /* 0x000fc600078e0016 */
[----:B------:R-:W-:Y:S04]  /*52b00*/  STL [R1+0xbc], R23 ;  /* 0x0000bc1701007387 */ /* 0x000fe80000100800 */
[----:B------:R-:W0:Y:S01]  /*52b10*/  LDS.128 R20, [R27+0x400] ;  /* 0x000400001b147984 */ /* 0x000e220000000c00 */
[----:B------:R-:W-:Y:S06]  /*52b20*/  BAR.SYNC.DEFER_BLOCKING 0x0 ;  /* 0x0000000000007b1d */ /* 0x000fec0000010000 */
[----:B0-----:R0:W-:Y:S01]  /*52b30*/  STL.64 [R1+0xa0], R20 ;  /* 0x0000a01401007387 */ /* 0x0011e20000100a00 */
[----:B------:R-:W-:-:S03]  /*52b40*/  IMAD.MOV.U32 R7, RZ, RZ, R23 ;  /* 0x000000ffff077224 */ /* 0x000fc600078e0017 */
[----:B------:R1:W-:Y:S01]  /*52b50*/  STL [R1+0xa8], R22 ;  /* 0x0000a81601007387 */ /* 0x0003e20000100800 */
[----:B0-----:R-:W-:-:S03]  /*52b60*/  IMAD.MOV.U32 R20, RZ, RZ, R29 ;  /* 0x000000ffff147224 */ /* 0x001fc600078e001d */
[----:B-1----:R-:W2:Y:S04]  /*52b70*/  LDL.LU R22, [R1+0x18a4] ;  /* 0x0018a40001167983 */ /* 0x002ea80000300800 */
[----:B------:R-:W2:Y:S04]  /*52b80*/  LDL.LU R25, [R1+0x14cc] ;  /* 0x0014cc0001197983 */ /* 0x000ea80000300800 */
[----:B------:R-:W2:Y:S04]  /*52b90*/  LDL.LU R5, [R1+0x14ec] ;  /* 0x0014ec0001057983 */ /* 0x000ea80000300800 */
[----:B------:R-:W2:Y:S04]  /*52ba0*/  LDL.LU R29, [R1+0x15c4] ;  /* 0x0015c400011d7983 */ /* 0x000ea80000300800 */
[----:B------:R0:W-:Y:S04]  /*52bb0*/  STL.64 [R1+0x16c0], R6 ;  /* 0x0016c00601007387 */ /* 0x0001e80000100a00 */
[----:B0-----:R-:W2:Y:S04]  /*52bc0*/  LDL.LU R6, [R1+0x14f0] ;  /* 0x0014f00001067983 */ /* 0x001ea80000300800 */
[----:B------:R-:W2:Y:S04]  /*52bd0*/  LDL.LU R7, [R1+0x15c8] ;  /* 0x0015c80001077983 */ /* 0x000ea80000300800 */
[----:B------:R0:W-:Y:S04]  /*52be0*/  STL [R1+0x1878], R4 ;  /* 0x0018780401007387 */ /* 0x0001e80000100800 */
[----:B------:R-:W-:Y:S04]  /*52bf0*/  STSM.16.M88.4 [R3], R12 ;  /* 0x0000000c03007844 */ /* 0x000fe80000000200 */
[----:B0-----:R-:W3:Y:S04]  /*52c00*/  LDL.LU R4, [R1+0x11f8] ;  /* 0x0011f80001047983 */ /* 0x001ee80000300800 */
[----:B------:R-:W-:Y:S01]  /*52c10*/  STSM.16.M88.4 [R3+0x200], R16 ;  /* 0x0002001003007844 */ /* 0x000fe20000000200 */
[----:B------:R-:W-:Y:S06]  /*52c20*/  BAR.SYNC.DEFER_BLOCKING 0x0 ;  /* 0x0000000000007b1d */ /* 0x000fec0000010000 */
[----:B--2---:R0:W-:Y:S04]  /*52c30*/  STL.64 [R1+0x1898], R6 ;  /* 0x0018980601007387 */ /* 0x0041e80000100a00 */
[----:B0-----:R-:W2:Y:S04]  /*52c40*/  LDL.LU R6, [R1+0x14bc] ;  /* 0x0014bc0001067983 */ /* 0x001ea80000300800 */
[----:B------:R-:W2:Y:S04]  /*52c50*/  LDL.LU R7, [R1+0x1594] ;  /* 0x0015940001077983 */ /* 0x000ea80000300800 */
[----:B------:R0:W-:Y:S04]  /*52c60*/  STL [R1+0x1890], R5 ;  /* 0x0018900501007387 */ /* 0x0001e80000100800 */
[----:B0-----:R-:W2:Y:S04]  /*52c70*/  LDL.LU R5, [R1+0x1598] ;  /* 0x0015980001057983 */ /* 0x001ea80000300800 */
[----:B------:R-:W2:Y:S04]  /*52c80*/  LDL.LU R12, [R1+0x15a0] ;  /* 0x0015a000010c7983 */ /* 0x000ea80000300800 */
[----:B------:R-:W2:Y:S04]  /*52c90*/  LDL.LU R13, [R1+0x14c4] ;  /* 0x0014c400010d7983 */ /* 0x000ea80000300800 */
[----:B------:R-:W2:Y:S04]  /*52ca0*/  LDL.LU R14, [R1+0x159c] ;  /* 0x00159c00010e7983 */ /* 0x000ea80000300800 */
[----:B------:R-:W3:Y:S04]  /*52cb0*/  LDL.LU R15, [R1+0x14c0] ;  /* 0x0014c000010f7983 */ /* 0x000ee80000300800 */
[----:B------:R-:W3:Y:S04]  /*52cc0*/  LDL.LU R18, [R1+0x15a4] ;  /* 0x0015a40001127983 */ /* 0x000ee80000300800 */
[----:B------:R-:W3:Y:S01]  /*52cd0*/  LDL.LU R19, [R1+0x14c8] ;  /* 0x0014c80001137983 */ /* 0x000ee20000300800 */
[----:B----4-:R-:W-:-:S03]  /*52ce0*/  PRMT R16, R10, 0x5410, R28 ;  /* 0x000054100a107816 */ /* 0x010fc6000000001c */
[----:B------:R-:W4:Y:S04]  /*52cf0*/  LDL.LU R21, [R1+0x14e0] ;  /* 0x0014e00001157983 */ /* 0x000f280000300800 */
[----:B------:R-:W4:Y:S01]  /*52d00*/  LDL.LU R0, [R1+0x15b8] ;  /* 0x0015b80001007983 */ /* 0x000f220000300800 */
[----:B------:R-:W-:-:S03]  /*52d10*/  PRMT R17, R24, 0x5410, R9 ;  /* 0x0000541018117816 */ /* 0x000fc60000000009 */
[----:B------:R-:W4:Y:S04]  /*52d20*/  LDL.LU R2, [R1+0x14dc] ;  /* 0x0014dc0001027983 */ /* 0x000f280000300800 */
[----:B------:R-:W4:Y:S04]  /*52d30*/  LDL.LU R23, [R1+0x15b4] ;  /* 0x0015b40001177983 */ /* 0x000f280000300800 */
[----:B------:R-:W4:Y:S04]  /*52d40*/  LDL.LU R28, [R1+0x14d8] ;  /* 0x0014d800011c7983 */ /* 0x000f280000300800 */
[----:B------:R-:W4:Y:S04]  /*52d50*/  LDL.LU R10, [R1+0x15b0] ;  /* 0x0015b000010a7983 */ /* 0x000f280000300800 */
[----:B------:R-:W4:Y:S04]  /*52d60*/  LDL.LU R9, [R1+0x1200] ;  /* 0x0012000001097983 */ /* 0x000f280000300800 */
[----:B------:R-:W4:Y:S01]  /*52d70*/  LDL.LU R24, [R1+0x128c] ;  /* 0x00128c0001187983 */ /* 0x000f220000300800 */
[----:B--2---:R-:W-:-:S02]  /*52d80*/  PRMT R13, R14, 0x5410, R13 ;  /* 0x000054100e0d7816 */ /* 0x004fc4000000000d */
[----:B---3--:R-:W-:Y:S02]  /*52d90*/  PRMT R14, R5, 0x5410, R15 ;  /* 0x00005410050e7816 */ /* 0x008fe4000000000f */
[----:B------:R-:W-:Y:S02]  /*52da0*/  PRMT R15, R7, 0x5410, R6 ;  /* 0x00005410070f7816 */ /* 0x000fe40000000006 */
[----:B------:R-:W-:Y:S02]  /*52db0*/  PRMT R12, R12, 0x5410, R19 ;  /* 0x000054100c0c7816 */ /* 0x000fe40000000013 */
[----:B------:R-:W-:Y:S02]  /*52dc0*/  PRMT R19, R8, 0x5410, R4 ;  /* 0x0000541008137816 */ /* 0x000fe40000000004 */
[----:B------:R-:W0:Y:S01]  /*52dd0*/  LDS.128 R4, [R27] ;  /* 0x000000001b047984 */ /* 0x000e220000000c00 */
[----:B------:R-:W-:-:S03]  /*52de0*/  PRMT R18, R18, 0x5410, R25 ;  /* 0x0000541012127816 */ /* 0x000fc60000000019 */
[----:B------:R-:W2:Y:S04]  /*52df0*/  LDL.LU R25, [R1+0x18a0] ;  /* 0x0018a00001197983 */ /* 0x000ea80000300800 */
[----:B0-----:R-:W-:Y:S04]  /*52e00*/  STL.64 [R1+0x90], R4 ;  /* 0x0000900401007387 */ /* 0x001fe80000100a00 */
[----:B------:R-:W-:Y:S04]  /*52e10*/  STL.64 [R1+0x98], R6 ;  /* 0x0000980601007387 */ /* 0x000fe80000100a00 */
[----:B------:R-:W0:Y:S01]  /*52e20*/  LDS.128 R4, [R27+0x400] ;  /* 0x000400001b047984 */ /* 0x000e220000000c00 */
[----:B------:R-:W-:Y:S06]  /*52e30*/  BAR.SYNC.DEFER_BLOCKING 0x0 ;  /* 0x0000000000007b1d */ /* 0x000fec0000010000 */
[----:B0-----:R-:W-:Y:S04]  /*52e40*/  STL [R1+0x84], R5 ;  /* 0x0000840501007387 */ /* 0x001fe80000100800 */
[----:B------:R0:W-:Y:S04]  /*52e50*/  STL.64 [R1+0x88], R6 ;  /* 0x0000880601007387 */ /* 0x0001e80000100a00 */
[----:B0-----:R-:W3:Y:S04]  /*52e60*/  LDL.LU.64 R6, [R1+0x1898] ;  /* 0x0018980001067983 */ /* 0x001ee80000300a00 */
[----:B------:R-:W2:Y:S01]  /*52e70*/  LDL.LU R5, [R1+0x1890] ;  /* 0x0018900001057983 */ /* 0x000ea20000300800 */
[----:B------:R-:W-:-:S03]  /*52e80*/  IMAD.MOV.U32 R8, RZ, RZ, R4 ;  /* 0x000000ffff087224 */ /* 0x000fc600078e0004 */
[----:B------:R0:W-:Y:S04]  /*52e90*/  STSM.16.M88.4 [R3], R12 ;  /* 0x0000000c03007844 */ /* 0x0001e80000000200 */
[----:B------:R1:W-:Y:S04]  /*52ea0*/  STL [R1+0x1750], R8 ;  /* 0x0017500801007387 */ /* 0x0003e80000100800 */
[----:B------:R3:W-:Y:S04]  /*52eb0*/  STSM.16.M88.4 [R3+0x200], R16 ;  /* 0x0002001003007844 */ /* 0x0007e80000000200 */
[----:B0-----:R-:W4:Y:S04]  /*52ec0*/  LDL.LU R12, [R1+0x14e8] ;  /* 0x0014e800010c7983 */ /* 0x001f280000300800 */
[----:B------:R-:W4:Y:S04]  /*52ed0*/  LDL.LU R13, [R1+0x15c0] ;  /* 0x0015c000010d7983 */ /* 0x000f280000300800 */
[----:B------:R-:W4:Y:S01]  /*52ee0*/  LDL.LU R14, [R1+0x14e4] ;  /* 0x0014e400010e7983 */ /* 0x000f220000300800 */
[----:B-1----:R-:W-:-:S03]  /*52ef0*/  IMAD.MOV.U32 R8, RZ, RZ, R20 ;  /* 0x000000ffff087224 */ /* 0x002fc600078e0014 */
[----:B------:R-:W4:Y:S04]  /*52f00*/  LDL.LU R15, [R1+0x15bc] ;  /* 0x0015bc00010f7983 */ /* 0x000f280000300800 */
[----:B------:R-:W4:Y:S01]  /*52f10*/  LDL.LU R4, [R1+0x14f8] ;  /* 0x0014f80001047983 */ /* 0x000f220000300800 */
[----:B------:R-:W-:Y:S01]  /*52f20*/  BAR.SYNC.DEFER_BLOCKING 0x0 ;  /* 0x0000000000007b1d */ /* 0x000fe20000010000 */
[----:B---3--:R-:W-:-:S05]  /*52f30*/  PRMT R16, R7, 0x5410, R6 ;  /* 0x0000541007107816 */ /* 0x008fca0000000006 */
[----:B------:R-:W3:Y:S01]  /*52f40*/  LDL.LU R6, [R1+0x15d0] ;  /* 0x0015d00001067983 */ /* 0x000ee20000300800 */
[----:B--2---:R-:W-:-:S03]  /*52f50*/  PRMT R17, R29, 0x5410, R5 ;  /* 0x000054101d117816 */ /* 0x004fc60000000005 */
[----:B------:R-:W3:Y:S04]  /*52f60*/  LDL.LU R7, [R1+0x14f4] ;  /* 0x0014f40001077983 */ /* 0x000ee80000300800 */
[----:B------:R-:W2:Y:S04]  /*52f70*/  LDL.LU R20, [R1+0x15cc] ;  /* 0x0015cc0001147983 */ /* 0x000ea80000300800 */
[----:B------:R-:W2:Y:S01]  /*52f80*/  LDL.LU R5, [R1+0x1208] ;  /* 0x0012080001057983 */ /* 0x000ea20000300800 */
[----:B----4-:R-:W-:Y:S02]  /*52f90*/  PRMT R19, R15, 0x5410, R14 ;  /* 0x000054100f137816 */ /* 0x010fe4000000000e */
[----:B------:R-:W-:-:S02]  /*52fa0*/  PRMT R14, R10, 0x5410, R28 ;  /* 0x000054100a0e7816 */ /* 0x000fc4000000001c */
[----:B------:R-:W-:Y:S02]  /*52fb0*/  PRMT R15, R24, 0x5410, R9 ;  /* 0x00005410180f7816 */ /* 0x000fe40000000009 */
[----:B------:R-:W-:Y:S02]  /*52fc0*/  PRMT R18, R13, 0x5410, R12 ;  /* 0x000054100d127816 */ /* 0x000fe4000000000c */
[----:B------:R-:W-:Y:S02]  /*52fd0*/  PRMT R12, R0, 0x5410, R21 ;  /* 0x00005410000c7816 */ /* 0x000fe40000000015 */
[----:B------:R-:W-:Y:S01]  /*52fe0*/  PRMT R13, R23, 0x5410, R2 ;  /* 0x00005410170d7816 */ /* 0x000fe20000000002 */
[----:B---3--:R-:W-:Y:S04]  /*52ff0*/  STL.64 [R1+0x1888], R6 ;  /* 0x0018880601007387 */ /* 0x008fe80000100a00 */
[----:B--2---:R-:W-:Y:S04]  /*53000*/  STL.64 [R1+0x1880], R4 ;  /* 0x0018800401007387 */ /* 0x004fe80000100a00 */
[----:B------:R-:W0:Y:S04]  /*53010*/  LDS.128 R4, [R27] ;  /* 0x000000001b047984 */ /* 0x000e280000000c00 */
[----:B------:R-:W2:Y:S01]  /*53020*/  LDL.LU R29, [R1+0x1294] ;  /* 0x00129400011d7983 */ /* 0x000ea20000300800 */
[----:B0-----:R-:W-:-:S03]  /*53030*/  IMAD.MOV.U32 R9, RZ, RZ, R4 ;  /* 0x000000ffff097224 */ /* 0x001fc600078e0004 */
[----:B------:R-:W-:Y:S01]  /*53040*/  STL.64 [R1+0x78], R6 ;  /* 0x0000780601007387 */ /* 0x000fe20000100a00 */
[----:B------:R-:W-:-:S03]  /*53050*/  IMAD.MOV.U32 R10, RZ, RZ, R5 ;  /* 0x000000ffff0a7224 */ /* 0x000fc600078e0005 */
[----:B------:R-:W0:Y:S01]  /*53060*/  LDS.128 R4, [R27+0x400] ;  /* 0x000400001b047984 */ /* 0x000e220000000c00 */
[----:B------:R-:W-:Y:S06]  /*53070*/  BAR.SYNC.DEFER_BLOCKING 0x0 ;  /* 0x0000000000007b1d */ /* 0x000fec0000010000 */
[----:B------:R-:W3:Y:S04]  /*53080*/  LDL.LU R21, [R1+0x1540] ;  /* 0x0015400001157983 */ /* 0x000ee80000300800 */
[----:B------:R-:W3:Y:S04]  /*53090*/  LDL.LU R0, [R1+0x15fc] ;  /* 0x0015fc0001007983 */ /* 0x000ee80000300800 */
[----:B------:R-:W4:Y:S04]  /*530a0*/  LDL.LU R2, [R1+0x153c] ;  /* 0x00153c0001027983 */ /* 0x000f280000300800 */
[----:B------:R-:W4:Y:S04]  /*530b0*/  LDL.LU R23, [R1+0x15f8] ;  /* 0x0015f80001177983 */ /* 0x000f280000300800 */
[----:B------:R-:W2:Y:S04]  /*530c0*/  LDL.LU R28, [R1+0x1538] ;  /* 0x00153800011c7983 */ /* 0x000ea80000300800 */
[----:B------:R-:W2:Y:S04]  /*530d0*/  LDL.LU R24, [R1+0x15f4] ;  /* 0x0015f40001187983 */ /* 0x000ea80000300800 */
[----:B------:R1:W-:Y:S04]  /*530e0*/  STL.64 [R1+0x1720], R10 ;  /* 0x0017200a01007387 */ /* 0x0003e80000100a00 */
[----:B------:R-:W-:Y:S04]  /*530f0*/  STSM.16.M88.4 [R3], R12 ;  /* 0x0000000c03007844 */ /* 0x000fe80000000200 */
[----:B-1----:R-:W2:Y:S04]  /*53100*/  LDL.LU R10, [R1+0x1504] ;  /* 0x00150400010a7983 */ /* 0x002ea80000300800 */
[----:B------:R-:W2:Y:S04]  /*53110*/  LDL.LU R11, [R1+0x15d4] ;  /* 0x0015d400010b7983 */ /* 0x000ea80000300800 */
[----:B------:R1:W-:Y:S04]  /*53120*/  STL [R1+0x1688], R9 ;  /* 0x0016880901007387 */ /* 0x0003e80000100800 */
[----:B-1----:R-:W2:Y:S04]  /*53130*/  LDL.LU R9, [R1+0x15d8] ;  /* 0x0015d80001097983 */ /* 0x002ea80000300800 */
[----:B0-----:R-:W-:Y:S04]  /*53140*/  STL.64 [R1+0x60], R4 ;  /* 0x0000600401007387 */ /* 0x001fe80000100a00 */
[----:B------:R0:W-:Y:S04]  /*53150*/  STL.64 [R1+0x68], R6 ;  /* 0x0000680601007387 */ /* 0x0001e80000100a00 */
[----:B------:R1:W-:Y:S04]  /*53160*/  STSM.16.M88.4 [R3+0x200], R16 ;  /* 0x0002001003007844 */ /* 0x0003e80000000200 */
[----:B0-----:R-:W2:Y:S04]  /*53170*/  LDL.LU.64 R6, [R1+0x1888] ;  /* 0x0018880001067983 */ /* 0x001ea80000300a00 */
[----:B------:R-:W2:Y:S04]  /*53180*/  LDL.LU.64 R4, [R1+0x1880] ;  /* 0x0018800001047983 */ /* 0x000ea80000300a00 */
[----:B------:R-:W2:Y:S04]  /*53190*/  LDL.LU R12, [R1+0x15e0] ;  /* 0x0015e000010c7983 */ /* 0x000ea80000300800 */
[----:B------:R-:W2:Y:S04]  /*531a0*/  LDL.LU R13, [R1+0x1514] ;  /* 0x00151400010d7983 */ /* 0x000ea80000300800 */
[----:B------:R-:W2:Y:S04]  /*531b0*/  LDL.LU R14, [R1+0x15dc] ;  /* 0x0015dc00010e7983 */ /* 0x000ea80000300800 */
[----:B------:R-:W2:Y:S04]  /*531c0*/  LDL.LU R15, [R1+0x1508] ;  /* 0x00150800010f7983 */ /* 0x000ea80000300800 */
[----:B-1----:R-:W2:Y:S04]  /*531d0*/  LDL.LU R17, [R1+0x1520] ;  /* 0x0015200001117983 */ /* 0x002ea80000300800 */
[----:B------:R-:W2:Y:S04]  /*531e0*/  LDL.LU R18, [R1+0x15e4] ;  /* 0x0015e40001127983 */ /* 0x000ea80000300800 */
[----:B------:R-:W3:Y:S01]  /*531f0*/  LDL.LU R19, [R1+0x1518] ;  /* 0x0015180001137983 */ /* 0x000ee20000300800 */
[----:B------:R-:W-:Y:S01]  /*53200*/  BAR.SYNC.DEFER_BLOCKING 0x0 ;  /* 0x0000000000007b1d */ /* 0x000fe20000010000 */
[----:B--2---:R-:W-:-:S02]  /*53210*/  PRMT R16, R18, 0x5410, R17 ;  /* 0x0000541012107816 */ /* 0x004fc40000000011 */
[----:B------:R-:W-:Y:S02]  /*53220*/  PRMT R18, R14, 0x5410, R13 ;  /* 0x000054100e127816 */ /* 0x000fe4000000000d */
[----:B---3--:R-:W-:Y:S02]  /*53230*/  PRMT R17, R12, 0x5410, R19 ;  /* 0x000054100c117816 */ /* 0x008fe40000000013 */
[----:B------:R-:W-:Y:S02]  /*53240*/  PRMT R12, R9, 0x5410, R15 ;  /* 0x00005410090c7816 */ /* 0x000fe4000000000f */
[----:B------:R-:W-:Y:S02]  /*53250*/  PRMT R14, R6, 0x5410, R4 ;  /* 0x00005410060e7816 */ /* 0x000fe40000000004 */
[----:B------:R-:W-:Y:S02]  /*53260*/  PRMT R15, R20, 0x5410, R7 ;  /* 0x00005410140f7816 */ /* 0x000fe40000000007 */
[----:B------:R-:W-:-:S02]  /*53270*/  PRMT R19, R29, 0x5410, R5 ;  /* 0x000054101d137816 */ /* 0x000fc40000000005 */
[----:B------:R-:W0:Y:S04]  /*53280*/  LDS.128 R4, [R27] ;  /* 0x000000001b047984 */ /* 0x000e280000000c00 */
[----:B0-----:R-:W-:Y:S01]  /*53290*/  STL [R1+0x54], R5 ;  /* 0x0000540501007387 */ /* 0x001fe20000100800 */
[----:B------:R-:W-:-:S03]  /*532a0*/  IMAD.MOV.U32 R29, RZ, RZ, R4 ;  /* 0x000000ffff1d7224 */ /* 0x000fc600078e0004 */
[----:B------:R-:W-:Y:S04]  /*532b0*/  STL.64 [R1+0x58], R6 ;  /* 0x0000580601007387 */ /* 0x000fe80000100a00 */
[----:B------:R-:W0:Y:S01]  /*532c0*/  LDS.128 R4, [R27+0x400] ;  /* 0x000400001b047984 */ /* 0x000e220000000c00 */
[----:B------:R-:W-:Y:S01]  /*532d0*/  PRMT R13, R11, 0x5410, R10 ;  /* 0x000054100b0d7816 */ /* 0x000fe2000000000a */
[----:B------:R-:W-:Y:S06]  /*532e0*/  BAR.SYNC.DEFER_BLOCKING 0x0 ;  /* 0x0000000000007b1d */ /* 0x000fec0000010000 */
[----:B------:R-:W-:Y:S01]  /*532f0*/  STL [R1+0x1668], R29 ;  /* 0x0016681d01007387 */ /* 0x000fe20000100800 */
[----:B------:R-:W-:-:S02]  /*53300*/  PRMT R11, R24, 0x5410, R28 ;  /* 0x00005410180b7816 */ /* 0x000fc4000000001c */
[----:B----4-:R-:W-:Y:S01]  /*53310*/  PRMT R10, R23, 0x5410, R2 ;  /* 0x00005410170a7816 */ /* 0x010fe20000000002 */
[----:B------:R-:W-:Y:S04]  /*53320*/  STSM.16.M88.4 [R3], R12 ;  /* 0x0000000c03007844 */ /* 0x000fe80000000200 */
[----:B0-----:R0:W-:Y:S04]  /*53330*/  STL.64 [R1+0x40], R4 ;  /* 0x0000400401007387 */ /* 0x0011e80000100a00 */
[----:B------:R1:W-:Y:S04]  /*53340*/  STL.64 [R1+0x48], R6 ;  /* 0x0000480601007387 */ /* 0x0003e80000100a00 */
[----:B0-----:R-:W2:Y:S04]  /*53350*/  LDL.LU R4, [R1+0x1878] ;  /* 0x0018780001047983 */ /* 0x001ea80000300800 */
[----:B-1----:R-:W3:Y:S04]  /*53360*/  LDL.LU R6, [R1+0x12a0] ;  /* 0x0012a00001067983 */ /* 0x002ee80000300800 */
[----:B------:R-:W4:Y:S04]  /*53370*/  LDL.LU R12, [R1+0x15f0] ;  /* 0x0015f000010c7983 */ /* 0x000f280000300800 */
[----:B------:R-:W2:Y:S04]  /*53380*/  LDL.LU R13, [R1+0x15ec] ;  /* 0x0015ec00010d7983 */ /* 0x000ea80000300800 */
[----:B------:R-:W2:Y:S04]  /*53390*/  LDL.LU R14, [R1+0x15e8] ;  /* 0x0015e800010e7983 */ /* 0x000ea80000300800 */
[----:B------:R-:W3:Y:S04]  /*533a0*/  LDL.LU R15, [R1+0x120c] ;  /* 0x00120c00010f7983 */ /* 0x000ee80000300800 */
[----:B------:R-:W2:Y:S04]  /*533b0*/  LDL.LU R7, [R1+0x10] ;  /* 0x0000100001077983 */ /* 0x000ea80000300800 */
[----:B------:R-:W2:Y:S04]  /*533c0*/  LDL.LU R28, [R1+0x126c] ;  /* 0x00126c00011c7983 */ /* 0x000ea80000300800 */
[----:B------:R0:W-:Y:S04]  /*533d0*/  STSM.16.M88.4 [R3+0x200], R16 ;  /* 0x0002001003007844 */ /* 0x0001e80000000200 */
[----:B------:R-:W2:Y:S04]  /*533e0*/  LDL.LU R2, [R1+0x1560] ;  /* 0x0015600001027983 */ /* 0x000ea80000300800 */
[----:B0-----:R-:W2:Y:S04]  /*533f0*/  LDL.LU R17, [R1+0x1618] ;  /* 0x0016180001117983 */ /* 0x001ea80000300800 */
[----:B------:R-:W2:Y:S01]  /*53400*/  LDL.LU R23, [R1+0x155c] ;  /* 0x00155c0001177983 */ /* 0x000ea20000300800 */
[----:B------:R-:W-:Y:S01]  /*53410*/  PRMT R9, R0, 0x5410, R21 ;  /* 0x0000541000097816 */ /* 0x000fe20000000015 */
[----:B------:R-:W-:Y:S06]  /*53420*/  BAR.SYNC.DEFER_BLOCKING 0x0 ;  /* 0x0000000000007b1d */ /* 0x000fec0000010000 */
[----:B--2---:R0:W-:Y:S04]  /*53430*/  STL.64 [R1+0x1860], R22 ;  /* 0x0018601601007387 */ /* 0x0041e80000100a00 */
[----:B------:R-:W2:Y:S04]  /*53440*/  LDL.LU R20, [R1+0x1c0] ;  /* 0x0001c00001147983 */ /* 0x000ea80000300800 */
[----:B------:R-:W2:Y:S04]  /*53450*/  LDL.LU R21, [R1+0x1c4] ;  /* 0x0001c40001157983 */ /* 0x000ea80000300800 */
[----:B0-----:R-:W2:Y:S04]  /*53460*/  LDL.LU R22, [R1+0x1c8] ;  /* 0x0001c80001167983 */ /* 0x001ea80000300800 */
[----:B------:R-:W2:Y:S04]  /*53470*/  LDL.LU R23, [R1+0x1cc] ;  /* 0x0001cc0001177983 */ /* 0x000ea80000300800 */
[----:B--2---:R0:W-:Y:S04]  /*53480*/  STL.64 [R1+0x1870], R22 ;  /* 0x0018701601007387 */ /* 0x0041e80000100a00 */
[----:B0-----:R-:W2:Y:S04]  /*53490*/  LDL.LU R22, [R1+0x1530] ;  /* 0x0015300001167983 */ /* 0x001ea80000300800 */
[----:B------:R-:W4:Y:S04]  /*534a0*/  LDL.LU R23, [R1+0x152c] ;  /* 0x00152c0001177983 */ /* 0x000f280000300800 */
[----:B------:R0:W-:Y:S04]  /*534b0*/  STL.64 [R1+0x1868], R20 ;  /* 0x0018681401007387 */ /* 0x0001e80000100a00 */
[----:B0-----:R-:W4:Y:S04]  /*534c0*/  LDL.LU R21, [R1+0x1534] ;  /* 0x0015340001157983 */ /* 0x001f280000300800 */
[----:B------:R-:W4:Y:S04]  /*534d0*/  LDL.LU R16, [R1+0x1614] ;  /* 0x0016140001107983 */ /* 0x000f280000300800 */
[----:B------:R-:W4:Y:S04]  /*534e0*/  LDL.LU R24, [R1+0x1610] ;  /* 0x0016100001187983 */ /* 0x000f280000300800 */
[----:B------:R-:W4:Y:S04]  /*534f0*/  LDL.LU R19, [R1+0x160c] ;  /* 0x00160c0001137983 */ /* 0x000f280000300800 */
[----:B------:R-:W4:Y:S01]  /*53500*/  LDL.LU R18, [R1+0x1608] ;  /* 0x0016080001127983 */ /* 0x000f220000300800 */
[----:B---3--:R-:W-:-:S02]  /*53510*/  PRMT R15, R6, 0x5410, R15 ;  /* 0x00005410060f7816 */ /* 0x008fc4000000000f */
[----:B--2---:R-:W-:Y:S02]  /*53520*/  PRMT R13, R13, 0x5410, R22 ;  /* 0x000054100d0d7816 */ /* 0x004fe40000000016 */
[----:B----4-:R-:W-:Y:S02]  /*53530*/  PRMT R14, R14, 0x5410, R23 ;  /* 0x000054100e0e7816 */ /* 0x010fe40000000017 */
[----:B------:R-:W-:Y:S02]  /*53540*/  PRMT R12, R12, 0x5410, R21 ;  /* 0x000054100c0c7816 */ /* 0x000fe40000000015 */
[----:B------:R-:W0:Y:S04]  /*53550*/  LDS.128 R20, [R27] ;  /* 0x000000001b147984 */ /* 0x000e280000000c00 */
[----:B------:R-:W-:Y:S04]  /*53560*/  STL.64 [R1+0x1858], R18 ;  /* 0x0018581201007387 */ /* 0x000fe80000100a00 */
[----:B------:R1:W-:Y:S04]  /*53570*/  STL.64 [R1+0x1850], R16 ;  /* 0x0018501001007387 */ /* 0x0003e80000100a00 */
[----:B-1----:R-:W2:Y:S04]  /*53580*/  LDL.LU R16, [R1+0x1d0] ;  /* 0x0001d00001107983 */ /* 0x002ea80000300800 */
[----:B------:R-:W2:Y:S04]  /*53590*/  LDL.LU R17, [R1+0x1d4] ;  /* 0x0001d40001117983 */ /* 0x000ea80000300800 */
[----:B------:R-:W2:Y:S04]  /*535a0*/  LDL.LU R18, [R1+0x1d8] ;  /* 0x0001d80001127983 */ /* 0x000ea80000300800 */
[----:B------:R-:W3:Y:S04]  /*535b0*/  LDL.LU R29, [R1+0x1604] ;  /* 0x00160400011d7983 */ /* 0x000ee80000300800 */
[----:B------:R-:W4:Y:S04]  /*535c0*/  LDL.LU R5, [R1+0x1600] ;  /* 0x0016000001057983 */ /* 0x000f280000300800 */
[----:B------:R-:W2:Y:S04]  /*535d0*/  LDL.LU R0, [R1+0x127c] ;  /* 0x00127c0001007983 */ /* 0x000ea80000300800 */
[----:B0-----:R-:W-:Y:S04]  /*535e0*/  STL.64 [R1+0x30], R20 ;  /* 0x0000301401007387 */ /* 0x001fe80000100a00 */
[----:B------:R-:W-:Y:S04]  /*535f0*/  STL.64 [R1+0x38], R22 ;  /* 0x0000381601007387 */ /* 0x000fe80000100a00 */
[----:B------:R-:W0:Y:S01]  /*53600*/  LDS.128 R20, [R27+0x400] ;  /* 0x000400001b147984 */ /* 0x000e220000000c00 */
[----:B------:R-:W-:Y:S06]  /*53610*/  BAR.SYNC.DEFER_BLOCKING 0x0 ;  /* 0x0000000000007b1d */ /* 0x000fec0000010000 */
[----:B------:R1:W-:Y:S04]  /*53620*/  STSM.16.M88.4 [R3], R12 ;  /* 0x0000000c03007844 */ /* 0x0003e80000000200 */
[----:B------:R0:W-:Y:S04]  /*53630*/  STSM.16.M88.4 [R3+0x200], R8 ;  /* 0x0002000803007844 */ /* 0x0001e80000000200 */
[----:B0-----:R-:W-:Y:S04]  /*53640*/  STL.64 [R1+0x20], R20 ;  /* 0x0000201401007387 */ /* 0x001fe80000100a00 */
[----:B------:R-:W-:Y:S01]  /*53650*/  STL.64 [R1+0x28], R22 ;  /* 0x0000281601007387 */ /* 0x000fe20000100a00 */
[----:B------:R-:W-:Y:S06]  /*53660*/  BAR.SYNC.DEFER_BLOCKING 0x0 ;  /* 0x0000000000007b1d */ /* 0x000fec0000010000 */
[----:B-1----:R-:W2:Y:S04]  /*53670*/  LDL.LU R12, [R1+0x1550] ;  /* 0x00155000010c7983 */ /* 0x002ea80000300800 */
[----:B------:R-:W2:Y:S04]  /*53680*/  LDL.LU R13, [R1+0x154c] ;  /* 0x00154c00010d7983 */ /* 0x000ea80000300800 */
[----:B------:R-:W3:Y:S04]  /*53690*/  LDL.LU R14, [R1+0x1548] ;  /* 0x00154800010e7983 */ /* 0x000ee80000300800 */
[----:B------:R-:W4:Y:S04]  /*536a0*/  LDL.LU R15, [R1+0x1544] ;  /* 0x00154400010f7983 */ /* 0x000f280000300800 */
[----:B------:R-:W0:Y:S04]  /*536b0*/  LDS.128 R20, [R27] ;  /* 0x000000001b147984 */ /* 0x000e280000000c00 */
[----:B------:R-:W2:Y:S04]  /*536c0*/  LDL.LU.64 R8, [R1+0x11d0] ;  /* 0x0011d00001087983 */ /* 0x000ea80000300a00 */
[----:B0-----:R-:W-:Y:S04]  /*536d0*/  STL.64 [R1+0x10], R20 ;  /* 0x0000101401007387 */ /* 0x001fe80000100a00 */
[----:B------:R-:W-:Y:S04]  /*536e0*/  STL.64 [R1+0x18], R22 ;  /* 0x0000181601007387 */ /* 0x000fe80000100a00 */
[----:B------:R-:W0:Y:S01]  /*536f0*/  LDS.128 R20, [R27+0x400] ;  /* 0x000400001b147984 */ /* 0x000e220000000c00 */
[----:B------:R-:W-:-:S03]  /*53700*/  PRMT R19, R28, 0x5410, R7 ;  /* 0x000054101c137816 */ /* 0x000fc60000000007 */
[----:B0-----:R-:W-:Y:S01]  /*53710*/  STL.64 [R1], R20 ;  /* 0x0000001401007387 */ /* 0x001fe20000100a00 */
[----:B------:R-:W-:-:S03]  /*53720*/  IMAD.MOV.U32 R28, RZ, RZ, R23 ;  /* 0x000000ffff1c7224 */ /* 0x000fc600078e0017 */
[----:B------:R0:W-:Y:S04]  /*53730*/  STL [R1+0x8], R22 ;  /* 0x0000081601007387 */ /* 0x0001e80000100800 */
[----:B0-----:R-:W2:Y:S04]  /*53740*/  LDL.LU.64 R22, [R1+0x1870] ;  /* 0x0018700001167983 */ /* 0x001ea80000300a00 */
[----:B------:R-:W2:Y:S01]  /*53750*/  LDL.LU.64 R20, [R1+0x1868] ;  /* 0x0018680001147983 */ /* 0x000ea20000300a00 */
[----:B------:R-:W-:Y:S06]  /*53760*/  BAR.SYNC.DEFER_BLOCKING 0x0 ;  /* 0x0000000000007b1d */ /* 0x000fec0000010000 */
[----:B------:R-:W3:Y:S04]  /*53770*/  LDL.LU.64 R10, [R1+0x11c8] ;  /* 0x0011c800010a7983 */ /* 0x000ee80000300a00 */
[----:B------:R-:W3:Y:S04]  /*53780*/  LDL.LU.64 R6, [R1+0x11c0] ;  /* 0x0011c00001067983 */ /* 0x000ee80000300a00 */
[----:B------:R0:W-:Y:S04]  /*53790*/  STL [R1+0x1630], R28 ;  /* 0x0016301c01007387 */ /* 0x0001e80000100800 */
[----:B0-----:R-:W3:Y:S04]  /*537a0*/  LDL.LU R28, [R1+0x1558] ;  /* 0x00155800011c7983 */ /* 0x001ee80000300800 */
[----:B--2---:R0:W-:Y:S04]  /*537b0*/  STSM.16.M88.4 [R3], R20 ;  /* 0x0000001403007844 */ /* 0x0041e80000000200 */
[----:B------:R1:W-:Y:S04]  /*537c0*/  STSM.16.M88.4 [R3+0x200], R16 ;  /* 0x0002001003007844 */ /* 0x0003e80000000200 */
[----:B0-----:R-:W2:Y:S04]  /*537d0*/  LDL.LU.64 R22, [R1+0x1860] ;  /* 0x0018600001167983 */ /* 0x001ea80000300a00 */
[----:B------:R-:W2:Y:S04]  /*537e0*/  LDL.LU.64 R20, [R1+0x11b8] ;  /* 0x0011b80001147983 */ /* 0x000ea80000300a00 */
[----:B-1----:R-:W2:Y:S04]  /*537f0*/  LDL.LU.64 R18, [R1+0x1858] ;  /* 0x0018580001127983 */ /* 0x002ea80000300a00 */
[----:B------:R-:W2:Y:S01]  /*53800*/  LDL.LU.64 R16, [R1+0x1850] ;  /* 0x0018500001107983 */ /* 0x000ea20000300a00 */
[----:B---3--:R-:W-:-:S02]  /*53810*/  PRMT R29, R29, 0x5410, R14 ;  /* 0x000054101d1d7816 */ /* 0x008fc4000000000e */
[----:B------:R-:W-:Y:S02]  /*53820*/  PRMT R24, R24, 0x5410, R28 ;  /* 0x0000541018187816 */ /* 0x000fe4000000001c */
[----:B----4-:R-:W-:Y:S01]  /*53830*/  PRMT R28, R5, 0x5410, R15 ;  /* 0x00005410051c7816 */ /* 0x010fe2000000000f */
[----:B------:R-:W-:Y:S01]  /*53840*/  BAR.SYNC.DEFER_BLOCKING 0x0 ;  /* 0x0000000000007b1d */ /* 0x000fe20000010000 */
[----:B--2---:R-:W-:-:S05]  /*53850*/  PRMT R17, R17, 0x5410, R2 ;  /* 0x0000541011117816 */ /* 0x004fca0000000002 */
[----:B------:R-:W2:Y:S01]  /*53860*/  LDL.LU R2, [R1+0x184c] ;  /* 0x00184c0001027983 */ /* 0x000ea20000300800 */
[----:B------:R-:W-:-:S03]  /*53870*/  PRMT R16, R16, 0x5410, R23 ;  /* 0x0000541010107816 */ /* 0x000fc60000000017 */
[----:B------:R-:W3:Y:S01]  /*53880*/  LDL.LU R23, [R1+0x1848] ;  /* 0x0018480001177983 */ /* 0x000ee20000300800 */
[----:B------:R-:W-:Y:S02]  /*53890*/  PRMT R19, R19, 0x5410, R12 ;  /* 0x0000541013137816 */ /* 0x000fe4000000000c */
[----:B------:R-:W-:Y:S02]  /*538a0*/  PRMT R18, R18, 0x5410, R13 ;  /* 0x0000541012127816 */ /* 0x000fe4000000000d */
[----:B------:R-:W0:Y:S01]  /*538b0*/  LDS.128 R12, [R27] ;  /* 0x000000001b0c7984 */ /* 0x000e220000000c00 */
[----:B---3--:R-:W-:-:S03]  /*538c0*/  PRMT R5, R0, 0x5410, R23 ;  /* 0x0000541000057816 */ /* 0x008fc60000000017 */
[----:B------:R-:W3:Y:S04]  /*538d0*/  LDL.LU R23, [R1+0x1844] ;  /* 0x0018440001177983 */ /* 0x000ee80000300800 */
[----:B0-----:R0:W-:Y:S04]  /*538e0*/  STL [R1+0x1634], R13 ;  /* 0x0016340d01007387 */ /* 0x0011e80000100800 */
[----:B------:R1:W-:Y:S04]  /*538f0*/  STL [R1+0x1638], R12 ;  /* 0x0016380c01007387 */ /* 0x0003e80000100800 */
[----:B------:R4:W-:Y:S01]  /*53900*/  STL.64 [R1+0x1628], R14 ;  /* 0x0016280e01007387 */ /* 0x0009e20000100a00 */
[----:B0-----:R-:W-:-:S02]  /*53910*/  IMAD.MOV.U32 R13, RZ, RZ, R18 ;  /* 0x000000ffff0d7224 */ /* 0x001fc400078e0012 */
[----:B-1----:R-:W-:Y:S02]  /*53920*/  IMAD.MOV.U32 R12, RZ, RZ, R19 ;  /* 0x000000ffff0c7224 */ /* 0x002fe400078e0013 */
[----:B----4-:R-:W-:Y:S02]  /*53930*/  IMAD.MOV.U32 R14, RZ, RZ, R17 ;  /* 0x000000ffff0e7224 */ /* 0x010fe400078e0011 */
[----:B------:R-:W-:Y:S02]  /*53940*/  IMAD.MOV.U32 R15, RZ, RZ, R16 ;  /* 0x000000ffff0f7224 */ /* 0x000fe400078e0010 */
[----:B------:R-:W0:Y:S04]  /*53950*/  LDS.128 R16, [R27+0x400] ;  /* 0x000400001b107984 */ /* 0x000e280000000c00 */
[----:B------:R-:W-:Y:S01]  /*53960*/  STL.64 [R1+0x1808], R26 ;  /* 0x0018081a01007387 */ /* 0x000fe20000100a00 */
[----:B--2---:R-:W-:Y:S01]  /*53970*/  PRMT R0, R2, 0x7770, RZ ;  /* 0x0000777002007816 */ /* 0x004fe200000000ff */
[----:B------:R-:W-:Y:S06]  /*53980*/  BAR.SYNC.DEFER_BLOCKING 0x0 ;  /* 0x0000000000007b1d */ /* 0x000fec0000010000 */
[----:B0-----:R0:W-:Y:S04]  /*53990*/  STL.64 [R1+0x1648], R16 ;  /* 0x0016481001007387 */ /* 0x0011e80000100a00 */
[----:B------:R1:W-:Y:S01]  /*539a0*/  STL.64 [R1+0x1640], R18 ;  /* 0x0016401201007387 */ /* 0x0003e20000100a00 */
[----:B0-----:R-:W-:-:S02]  /*539b0*/  IMAD.MOV.U32 R16, RZ, RZ, R24 ;  /* 0x000000ffff107224 */ /* 0x001fc400078e0018 */
[----:B------:R-:W-:Y:S01]  /*539c0*/  IMAD.MOV.U32 R17, RZ, RZ, R29 ;  /* 0x000000ffff117224 */ /* 0x000fe200078e001d */
[----:B------:R-:W2:Y:S01]  /*539d0*/  LDL.LU R24, [R1+0x1840] ;  /* 0x0018400001187983 */ /* 0x000ea20000300800 */
[----:B-1----:R-:W-:Y:S02]  /*539e0*/  IMAD.MOV.U32 R18, RZ, RZ, R28 ;  /* 0x000000ffff127224 */ /* 0x002fe400078e001c */
[----:B------:R-:W-:-:S05]  /*539f0*/  IMAD.MOV.U32 R19, RZ, RZ, R5 ;  /* 0x000000ffff137224 */ /* 0x000fca00078e0005 */
[----:B------:R-:W-:Y:S04]  /*53a00*/  STSM.16.M88.4 [R3], R16 ;  /* 0x0000001003007844 */ /* 0x000fe80000000200 */
[----:B------:R0:W-:Y:S01]  /*53a10*/  STSM.16.M88.4 [R3+0x200], R12 ;  /* 0x0002000c03007844 */ /* 0x0001e20000000200 */
[----:B------:R-:W-:Y:S01]  /*53a20*/  BAR.SYNC.DEFER_BLOCKING 0x0 ;  /* 0x0000000000007b1d */ /* 0x000fe20000010000 */
[----:B0-----:R-:W-:-:S05]  /*53a30*/  PRMT R3, R2, 0x7771, RZ ;  /* 0x0000777102037816 */ /* 0x001fca00000000ff */
[----:B------:R-:W-:Y:S04]  /*53a40*/  @P2 STG.E.U8 desc[UR38][R8.64], R0 ;  /* 0x0000000008002986 */ /* 0x000fe8000c101126 */
[----:B------:R0:W-:Y:S02]  /*53a50*/  @P1 STG.E.U8 desc[UR38][R10.64], R3 ;  /* 0x000000030a001986 */ /* 0x0001e4000c101126 */
[----:B0-----:R-:W-:-:S05]  /*53a60*/  PRMT R3, R2, 0x7772, RZ ;  /* 0x0000777202037816 */ /* 0x001fca00000000ff */
[----:B------:R0:W-:Y:S02]  /*53a70*/  @P0 STG.E.U8 desc[UR38][R6.64], R3 ;  /* 0x0000000306000986 */ /* 0x0001e4000c101126 */
[----:B0-----:R-:W-:Y:S02]  /*53a80*/  PRMT R3, R2, 0x7773, RZ ;  /* 0x0000777302037816 */ /* 0x001fe400000000ff */
[----:B------:R-:W4:Y:S04]  /*53a90*/  LDL.LU R2, [R1+0x183c] ;  /* 0x00183c0001027983 */ /* 0x000f280000300800 */
[----:B------:R0:W-:Y:S04]  /*53aa0*/  @P5 STG.E.U8 desc[UR38][R20.64], R3 ;  /* 0x0000000314005986 */ /* 0x0001e8000c101126 */
[----:B0-----:R-:W3:Y:S04]  /*53ab0*/  LDL.LU.64 R20, [R1+0x11d8] ;  /* 0x0011d80001147983 */ /* 0x001ee80000300a00 */
[----:B------:R-:W3:Y:S04]  /*53ac0*/  LDL.LU.64 R12, [R1+0x11b0] ;  /* 0x0011b000010c7983 */ /* 0x000ee80000300a00 */
[----:B------:R-:W3:Y:S04]  /*53ad0*/  LDL.LU.64 R28, [R1+0x11a8] ;  /* 0x0011a800011c7983 */ /* 0x000ee80000300a00 */
[----:B------:R-:W3:Y:S04]  /*53ae0*/  LDL.LU R5, [R1+0x1b4] ;  /* 0x0001b40001057983 */ /* 0x000ee80000300800 */
[----:B------:R-:W3:Y:S04]  /*53af0*/  LDL.LU.64 R8, [R1+0x11a0] ;  /* 0x0011a00001087983 */ /* 0x000ee80000300a00 */
[----:B------:R-:W3:Y:S04]  /*53b00*/  LDL.LU.64 R10, [R1+0x1198] ;  /* 0x00119800010a7983 */ /* 0x000ee80000300a00 */
[----:B------:R-:W3:Y:S04]  /*53b10*/  LDL.LU.64 R6, [R1+0x1190] ;  /* 0x0011900001067983 */ /* 0x000ee80000300a00 */
[----:B------:R-:W3:Y:S01]  /*53b20*/  LDL.LU R0, [R1+0x1b8] ;  /* 0x0001b80001007983 */ /* 0x000ee20000300800 */
[----:B--2---:R-:W-:-:S02]  /*53b30*/  LOP3.LUT P4, RZ, R24, 0x40000000, RZ, 0xc0, !PT ;  /* 0x4000000018ff7812 */ /* 0x004fc4000788c0ff */
[----:B----4-:R-:W-:-:S11]  /*53b40*/  LOP3.LUT R2, R2, 0xffffffbf, RZ, 0xc0, !PT ;  /* 0xffffffbf02027812 */ /* 0x010fd600078ec0ff */
[----:B------:R-:W-:Y:S02]  /*53b50*/  @P4 LOP3.LUT R2, R2, 0x40, RZ, 0xfc, !PT ;  /* 0x0000004002024812 */ /* 0x000fe400078efcff */
[----:B---3--:R-:W-:Y:S02]  /*53b60*/  LOP3.LUT P4, RZ, R23, 0x1, RZ, 0xc0, !PT ;  /* 0x0000000117ff7812 */ /* 0x008fe4000788c0ff */
[----:B------:R-:W-:-:S11]  /*53b70*/  LOP3.LUT R2, R2, 0xffffff7f, RZ, 0xc0, !PT ;  /* 0xffffff7f02027812 */ /* 0x000fd600078ec0ff */
[----:B------:R-:W-:Y:S02]  /*53b80*/  @P4 LOP3.LUT R2, R2, 0x80, RZ, 0xfc, !PT ;  /* 0x0000008002024812 */ /* 0x000fe400078efcff */
[----:B------:R-:W-:Y:S02]  /*53b90*/  LOP3.LUT P4, RZ, R23, 0x8, RZ, 0xc0, !PT ;  /* 0x0000000817ff7812 */ /* 0x000fe4000788c0ff */
        /* <DEDUP_REMOVED lines=11> */
[C---:B------:R-:W-:Y:S02]  /*53c50*/  LOP3.LUT P4, RZ, R23.reuse, 0x800, RZ, 0xc0, !PT ;  /* 0x0000080017ff7812 */ /* 0x040fe4000788c0ff */
[----:B------:R-:W-:Y:S02]  /*53c60*/  LOP3.LUT R2, R2, 0xffffefff, RZ, 0xc0, !PT ;  /* 0xffffefff02027812 */ /* 0x000fe400078ec0ff */
[----:B------:R-:W-:-:S09]  /*53c70*/  LOP3.LUT P2, RZ, R23, 0x400000, RZ, 0xc0, !PT ;  /* 0x0040000017ff7812 */ /* 0x000fd2000784c0ff */
[----:B------:R-:W-:Y:S02]  /*53c80*/  @P4 LOP3.LUT R2, R2, 0x1000, RZ, 0xfc, !PT ;  /* 0x0000100002024812 */ /* 0x000fe400078efcff */
[----:B------:R-:W-:Y:S02]  /*53c90*/  LOP3.LUT P4, RZ, R23, 0x2000, RZ, 0xc0, !PT ;  /* 0x0000200017ff7812 */ /* 0x000fe4000788c0ff */
[----:B------:R-:W-:Y:S02]  /*53ca0*/  PRMT R3, R5, 0x7770, RZ ;  /* 0x0000777005037816 */ /* 0x000fe400000000ff */
[----:B------:R-:W-:Y:S01]  /*53cb0*/  LOP3.LUT R2, R2, 0xffffdfff, RZ, 0xc0, !PT ;  /* 0xffffdfff02027812 */ /* 0x000fe200078ec0ff */
[----:B------:R-:W-:Y:S01]  /*53cc0*/  STL.64 [R1+0x17b8], R22 ;  /* 0x0017b81601007387 */ /* 0x000fe20000100a00 */
[C---:B------:R-:W-:Y:S02]  /*53cd0*/  LOP3.LUT P1, RZ, R23.reuse, 0x200000, RZ, 0xc0, !PT ;  /* 0x0020000017ff7812 */ /* 0x040fe4000782c0ff */
[C---:B------:R-:W-:Y:S01]  /*53ce0*/  LOP3.LUT P0, RZ, R23.reuse, 0x80000, RZ, 0xc0, !PT ;  /* 0x0008000017ff7812 */ /* 0x040fe2000780c0ff */
[----:B------:R0:W-:Y:S01]  /*53cf0*/  @P2 STG.E.U8 desc[UR38][R20.64], R3 ;  /* 0x0000000314002986 */ /* 0x0001e2000c101126 */
[----:B------:R-:W-:-:S03]  /*53d00*/  LOP3.LUT P5, RZ, R23, 0x10000, RZ, 0xc0, !PT ;  /* 0x0001000017ff7812 */ /* 0x000fc600078ac0ff */
[----:B------:R-:W-:Y:S02]  /*53d10*/  @P4 LOP3.LUT R2, R2, 0x2000, RZ, 0xfc, !PT ;  /* 0x0000200002024812 */ /* 0x000fe400078efcff */
[----:B------:R-:W-:Y:S01]  /*53d20*/  LOP3.LUT P4, RZ, R23, 0x4000, RZ, 0xc0, !PT ;  /* 0x0000400017ff7812 */ /* 0x000fe2000788c0ff */
[----:B0-----:R-:W2:Y:S04]  /*53d30*/  LDL.LU.64 R20, [R1+0x1188] ;  /* 0x0011880001147983 */ /* 0x001ea80000300a00 */
[----:B------:R-:W3:Y:S01]  /*53d40*/  LDL.LU.64 R22, [R1+0x1178] ;  /* 0x0011780001167983 */ /* 0x000ee20000300a00 */
[----:B------:R-:W-:-:S05]  /*53d50*/  PRMT R3, R5, 0x7771, RZ ;  /* 0x0000777105037816 */ /* 0x000fca00000000ff */
[----:B------:R0:W-:Y:S02]  /*53d60*/  @P1 STG.E.U8 desc[UR38][R12.64], R3 ;  /* 0x000000030c001986 */ /* 0x0001e4000c101126 */
[----:B0-----:R-:W-:-:S05]  /*53d70*/  PRMT R3, R5, 0x7772, RZ ;  /* 0x0000777205037816 */ /* 0x001fca00000000ff */
[----:B------:R0:W-:Y:S02]  /*53d80*/  @P0 STG.E.U8 desc[UR38][R28.64], R3 ;  /* 0x000000031c000986 */ /* 0x0001e4000c101126 */
[----:B0-----:R-:W-:-:S05]  /*53d90*/  PRMT R3, R5, 0x7773, RZ ;  /* 0x0000777305037816 */ /* 0x001fca00000000ff */
[----:B------:R-:W-:Y:S04]  /*53da0*/  @P5 STG.E.U8 desc[UR38][R8.64], R3 ;  /* 0x0000000308005986 */ /* 0x000fe8000c101126 */
[----:B---3--:R0:W-:Y:S04]  /*53db0*/  STL.64 [R1+0x1830], R22 ;  /* 0x0018301601007387 */ /* 0x0081e80000100a00 */
[----:B0-----:R-:W3:Y:S01]  /*53dc0*/  LDL.LU.64 R22, [R1+0x1180] ;  /* 0x0011800001167983 */ /* 0x001ee20000300a00 */
[----:B------:R-:W-:-:S03]  /*53dd0*/  PRMT R3, R0, 0x7770, RZ ;  /* 0x0000777000037816 */ /* 0x000fc600000000ff */
[----:B------:R-:W4:Y:S04]  /*53de0*/  LDL.LU.64 R18, [R1+0x1170] ;  /* 0x0011700001127983 */ /* 0x000f280000300a00 */
[----:B------:R0:W-:Y:S01]  /*53df0*/  @P4 STG.E.U8 desc[UR38][R10.64], R3 ;  /* 0x000000030a004986 */ /* 0x0001e2000c101126 */
[----:B------:R-:W-:-:S03]  /*53e00*/  LOP3.LUT P4, RZ, R2, 0x2000, RZ, 0xc0, !PT ;  /* 0x0000200002ff7812 */ /* 0x000fc6000788c0ff */
[----:B------:R-:W4:Y:S04]  /*53e10*/  LDL.LU.64 R16, [R1+0x1168] ;  /* 0x0011680001107983 */ /* 0x000f280000300a00 */
[----:B------:R-:W4:Y:S01]  /*53e20*/  LDL.LU.64 R26, [R1+0x1160] ;  /* 0x00116000011a7983 */ /* 0x000f220000300a00 */
[----:B0-----:R-:W-:-:S03]  /*53e30*/  PRMT R3, R0, 0x7771, RZ ;  /* 0x0000777100037816 */ /* 0x001fc600000000ff */
[----:B------:R-:W4:Y:S04]  /*53e40*/  LDL.LU.64 R14, [R1+0x1158] ;  /* 0x00115800010e7983 */ /* 0x000f280000300a00 */
[----:B------:R0:W-:Y:S01]  /*53e50*/  @P4 STG.E.U8 desc[UR38][R6.64], R3 ;  /* 0x0000000306004986 */ /* 0x0001e2000c101126 */
[----:B------:R-:W-:-:S03]  /*53e60*/  LOP3.LUT P4, RZ, R2, 0x1000, RZ, 0xc0, !PT ;  /* 0x0000100002ff7812 */ /* 0x000fc6000788c0ff */
[----:B------:R-:W4:Y:S04]  /*53e70*/  LDL.LU.64 R12, [R1+0x1150] ;  /* 0x00115000010c7983 */ /* 0x000f280000300a00 */
[----:B------:R-:W4:Y:S01]  /*53e80*/  LDL.LU.64 R28, [R1+0x1148] ;  /* 0x00114800011c7983 */ /* 0x000f220000300a00 */
[----:B0-----:R-:W-:-:S03]  /*53e90*/  PRMT R3, R0, 0x7772, RZ ;  /* 0x0000777200037816 */ /* 0x001fc600000000ff */
[----:B------:R-:W4:Y:S04]  /*53ea0*/  LDL.LU.64 R8, [R1+0x1140] ;  /* 0x0011400001087983 */ /* 0x000f280000300a00 */
[----:B--2---:R0:W-:Y:S01]  /*53eb0*/  @P4 STG.E.U8 desc[UR38][R20.64], R3 ;  /* 0x0000000314004986 */ /* 0x0041e2000c101126 */
[----:B------:R-:W-:-:S03]  /*53ec0*/  LOP3.LUT P4, RZ, R2, 0x800, RZ, 0xc0, !PT ;  /* 0x0000080002ff7812 */ /* 0x000fc6000788c0ff */
[----:B------:R-:W2:Y:S04]  /*53ed0*/  LDL.LU R5, [R1+0x1a4] ;  /* 0x0001a40001057983 */ /* 0x000ea80000300800 */
[----:B------:R-:W2:Y:S01]  /*53ee0*/  LDL.LU.64 R10, [R1+0x1138] ;  /* 0x00113800010a7983 */ /* 0x000ea20000300a00 */
[----:B0-----:R-:W-:-:S03]  /*53ef0*/  PRMT R3, R0, 0x7773, RZ ;  /* 0x0000777300037816 */ /* 0x001fc600000000ff */
[----:B------:R-:W2:Y:S04]  /*53f00*/  LDL.LU.64 R6, [R1+0x1130] ;  /* 0x0011300001067983 */ /* 0x000ea80000300a00 */
[----:B------:R-:W2:Y:S04]  /*53f10*/  LDL.LU.64 R20, [R1+0x1128] ;  /* 0x0011280001147983 */ /* 0x000ea80000300a00 */
[----:B------:R-:W2:Y:S04]  /*53f20*/  LDL.LU R0, [R1+0x1838] ;  /* 0x0018380001007983 */ /* 0x000ea80000300800 */
[----:B---3--:R0:W-:Y:S04]  /*53f30*/  @P4 STG.E.U8 desc[UR38][R22.64], R3 ;  /* 0x0000000316004986 */ /* 0x0081e8000c101126 */
[----:B0-----:R-:W3:Y:S01]  /*53f40*/  LDL.LU.64 R22, [R1+0x1830] ;  /* 0x0018300001167983 */ /* 0x001ee20000300a00 */
[----:B------:R-:W-:-:S02]  /*53f50*/  LOP3.LUT P4, RZ, R2, 0x400, RZ, 0xc0, !PT ;  /* 0x0000040002ff7812 */ /* 0x000fc4000788c0ff */
[----:B------:R-:W-:Y:S02]  /*53f60*/  PRMT R3, R25, 0x7770, RZ ;  /* 0x0000777019037816 */ /* 0x000fe400000000ff */
[C---:B------:R-:W-:Y:S02]  /*53f70*/  LOP3.LUT P3, RZ, R24.reuse, 0x20000000, RZ, 0xc0, !PT ;  /* 0x2000000018ff7812 */ /* 0x040fe4000786c0ff */
[C---:B------:R-:W-:Y:S02]  /*53f80*/  LOP3.LUT P6, RZ, R24.reuse, 0x8000000, RZ, 0xc0, !PT ;  /* 0x0800000018ff7812 */ /* 0x040fe400078cc0ff */
[C---:B------:R-:W-:Y:S02]  /*53f90*/  LOP3.LUT P2, RZ, R24.reuse, 0x1000000, RZ, 0xc0, !PT ;  /* 0x0100000018ff7812 */ /* 0x040fe4000784c0ff */
[C---:B------:R-:W-:Y:S02]  /*53fa0*/  LOP3.LUT P1, RZ, R24.reuse, 0x400000, RZ, 0xc0, !PT ;  /* 0x0040000018ff7812 */ /* 0x040fe4000782c0ff */
[----:B------:R-:W-:-:S02]  /*53fb0*/  LOP3.LUT P0, RZ, R24, 0x200000, RZ, 0xc0, !PT ;  /* 0x0020000018ff7812 */ /* 0x000fc4000780c0ff */
[----:B------:R-:W-:Y:S01]  /*53fc0*/  LOP3.LUT P5, RZ, R24, 0x80000, RZ, 0xc0, !PT ;  /* 0x0008000018ff7812 */ /* 0x000fe200078ac0ff */
[----:B---3--:R0:W-:Y:S01]  /*53fd0*/  @P4 STG.E.U8 desc[UR38][R22.64], R3 ;  /* 0x0000000316004986 */ /* 0x0081e2000c101126 */
[----:B------:R-:W-:Y:S02]  /*53fe0*/  LOP3.LUT P4, RZ, R2, 0x200, RZ, 0xc0, !PT ;  /* 0x0000020002ff7812 */ /* 0x000fe4000788c0ff */
[----:B0-----:R-:W-:-:S11]  /*53ff0*/  PRMT R3, R25, 0x7771, RZ ;  /* 0x0000777119037816 */ /* 0x001fd600000000ff */
[----:B----4-:R0:W-:Y:S01]  /*54000*/  @P4 STG.E.U8 desc[UR38][R18.64], R3 ;  /* 0x0000000312004986 */ /* 0x0101e2000c101126 */
[----:B------:R-:W-:Y:S02]  /*54010*/  LOP3.LUT P4, RZ, R2, 0x100, RZ, 0xc0, !PT ;  /* 0x0000010002ff7812 */ /* 0x000fe4000788c0ff */
[----:B0-----:R-:W-:-:S11]  /*54020*/  PRMT R3, R25, 0x7772, RZ ;  /* 0x0000777219037816 */ /* 0x001fd600000000ff */
[----:B------:R0:W-:Y:S01]  /*54030*/  @P4 STG.E.U8 desc[UR38][R16.64], R3 ;  /* 0x0000000310004986 */ /* 0x0001e2000c101126 */
[C---:B------:R-:W-:Y:S02]  /*54040*/  LOP3.LUT P4, RZ, R2.reuse, 0x80, RZ, 0xc0, !PT ;  /* 0x0000008002ff7812 */ /* 0x040fe4000788c0ff */
[----:B0-----:R-:W-:Y:S02]  /*54050*/  PRMT R3, R25, 0x7773, RZ ;  /* 0x0000777319037816 */ /* 0x001fe400000000ff */
[----:B------:R-:W3:Y:S09]  /*54060*/  LDL.LU R25, [R1+0x182c] ;  /* 0x00182c0001197983 */ /* 0x000ef20000300800 */
[----:B------:R2:W-:Y:S01]  /*54070*/  @P4 STG.E.U8 desc[UR38][R26.64], R3 ;  /* 0x000000031a004986 */ /* 0x0005e2000c101126 */
[----:B------:R-:W-:-:S02]  /*54080*/  LOP3.LUT P4, RZ, R2, 0x40, RZ, 0xc0, !PT ;  /* 0x0000004002ff7812 */ /* 0x000fc4000788c0ff */
[----:B--2---:R-:W-:-:S11]  /*54090*/  PRMT R3, R0, 0x7770, RZ ;  /* 0x0000777000037816 */ /* 0x004fd600000000ff */
[----:B------:R0:W-:Y:S02]  /*540a0*/  @P4 STG.E.U8 desc[UR38][R14.64], R3 ;  /* 0x000000030e004986 */ /* 0x0001e4000c101126 */
[----:B0-----:R-:W-:-:S05]  /*540b0*/  PRMT R3, R0, 0x7771, RZ ;  /* 0x0000777100037816 */ /* 0x001fca00000000ff */
[----:B------:R0:W-:Y:S02]  /*540c0*/  @P3 STG.E.U8 desc[UR38][R12.64], R3 ;  /* 0x000000030c003986 */ /* 0x0001e4000c101126 */
[----:B0-----:R-:W-:-:S05]  /*540d0*/  PRMT R3, R0, 0x7772, RZ ;  /* 0x0000777200037816 */ /* 0x001fca00000000ff */
[----:B------:R0:W-:Y:S02]  /*540e0*/  @P6 STG.E.U8 desc[UR38][R28.64], R3 ;  /* 0x000000031c006986 */ /* 0x0001e4000c101126 */
[----:B0-----:R-:W-:Y:S02]  /*540f0*/  PRMT R3, R0, 0x7773, RZ ;  /* 0x0000777300037816 */ /* 0x001fe400000000ff */
[----:B------:R-:W2:Y:S04]  /*54100*/  LDL.LU R0, [R1+0x1828] ;  /* 0x0018280001007983 */ /* 0x000ea80000300800 */
[----:B------:R0:W-:Y:S02]  /*54110*/  @P2 STG.E.U8 desc[UR38][R8.64], R3 ;  /* 0x0000000308002986 */ /* 0x0001e4000c101126 */
[----:B0-----:R-:W-:-:S05]  /*54120*/  PRMT R3, R5, 0x7770, RZ ;  /* 0x0000777005037816 */ /* 0x001fca00000000ff */
[----:B------:R0:W-:Y:S02]  /*54130*/  @P1 STG.E.U8 desc[UR38][R10.64], R3 ;  /* 0x000000030a001986 */ /* 0x0001e4000c101126 */
[C---:B0-----:R-:W-:Y:S02]  /*54140*/  PRMT R3, R5.reuse, 0x7771, RZ ;  /* 0x0000777105037816 */ /* 0x041fe400000000ff */
[----:B------:R-:W4:Y:S04]  /*54150*/  LDL.LU.64 R10, [R1+0x1120] ;  /* 0x00112000010a7983 */ /* 0x000f280000300a00 */
[----:B------:R0:W-:Y:S02]  /*54160*/  @P0 STG.E.U8 desc[UR38][R6.64], R3 ;  /* 0x0000000306000986 */ /* 0x0001e4000c101126 */
[----:B0-----:R-:W-:-:S02]  /*54170*/  PRMT R3, R5, 0x7772, RZ ;  /* 0x0000777205037816 */ /* 0x001fc400000000ff */
[----:B------:R-:W2:Y:S04]  /*54180*/  LDL.LU.64 R6, [R1+0x1118] ;  /* 0x0011180001067983 */ /* 0x000ea80000300a00 */
[----:B------:R-:W2:Y:S04]  /*54190*/  LDL.LU.64 R12, [R1+0x1110] ;  /* 0x00111000010c7983 */ /* 0x000ea80000300a00 */
[----:B------:R0:W-:Y:S04]  /*541a0*/  @P5 STG.E.U8 desc[UR38][R20.64], R3 ;  /* 0x0000000314005986 */ /* 0x0001e8000c101126 */
[----:B------:R-:W2:Y:S04]  /*541b0*/  LDL.LU.64 R28, [R1+0x1108] ;  /* 0x00110800011c7983 */ /* 0x000ea80000300a00 */
[----:B0-----:R-:W2:Y:S01]  /*541c0*/  LDL.LU R20, [R1+0x1a8] ;  /* 0x0001a80001147983 */ /* 0x001ea20000300800 */
[----:B------:R-:W-:-:S02]  /*541d0*/  LOP3.LUT P2, RZ, R24, 0x10000, RZ, 0xc0, !PT ;  /* 0x0001000018ff7812 */ /* 0x000fc4000784c0ff */
[----:B------:R-:W-:Y:S01]  /*541e0*/  LOP3.LUT P1, RZ, R24, 0x4000, RZ, 0xc0, !PT ;  /* 0x0000400018ff7812 */ /* 0x000fe2000782c0ff */
[----:B------:R-:W3:Y:S01]  /*541f0*/  LDL.LU.64 R8, [R1+0x1100] ;  /* 0x0011000001087983 */ /* 0x000ee20000300a00 */
[----:B------:R-:W-:-:S03]  /*54200*/  PRMT R3, R5, 0x7773, RZ ;  /* 0x0000777305037816 */ /* 0x000fc600000000ff */
[----:B------:R-:W3:Y:S06]  /*54210*/  LDL.LU R21, [R1+0x1ac] ;  /* 0x0001ac0001157983 */ /* 0x000eec0000300800 */
[----:B----4-:R0:W-:Y:S04]  /*54220*/  @P2 STG.E.U8 desc[UR38][R10.64], R3 ;  /* 0x000000030a002986 */ /* 0x0101e8000c101126 */
[----:B0-----:R-:W4:Y:S01]  /*54230*/  LDL.LU.64 R10, [R1+0x10f8] ;  /* 0x0010f800010a7983 */ /* 0x001f220000300a00 */
[----:B--2---:R-:W-:-:S05]  /*54240*/  PRMT R3, R20, 0x7770, RZ ;  /* 0x0000777014037816 */ /* 0x004fca00000000ff */
[----:B------:R0:W-:Y:S04]  /*54250*/  @P1 STG.E.U8 desc[UR38][R6.64], R3 ;  /* 0x0000000306001986 */ /* 0x0001e8000c101126 */
[----:B0-----:R-:W2:Y:S04]  /*54260*/  LDL.LU.64 R6, [R1+0x10f0] ;  /* 0x0010f00001067983 */ /* 0x001ea80000300a00 */
[----:B------:R-:W2:Y:S04]  /*54270*/  LDL.LU R5, [R1+0x190] ;  /* 0x0001900001057983 */ /* 0x000ea80000300800 */
[----:B--2---:R0:W-:Y:S04]  /*54280*/  STL.64 [R1+0x1810], R4 ;  /* 0x0018100401007387 */ /* 0x0041e80000100a00 */
[----:B0-----:R-:W2:Y:S01]  /*54290*/  LDL.LU.64 R4, [R1+0x10e0] ;  /* 0x0010e00001047983 */ /* 0x001ea20000300a00 */
[----:B---3--:R-:W-:-:S02]  /*542a0*/  LOP3.LUT P4, RZ, R25, 0x1000000, RZ, 0xc0, !PT ;  /* 0x0100000019ff7812 */ /* 0x008fc4000788c0ff */
        /* <DEDUP_REMOVED lines=15> */
[----:B------:R-:W-:Y:S01]  /*543a0*/  LOP3.LUT R2, R2, 0xfffffff7, RZ, 0xc0, !PT ;  /* 0xfffffff702027812 */ /* 0x000fe200078ec0ff */
[----:B--2---:R0:W-:Y:S04]  /*543b0*/  STL.64 [R1+0x1820], R4 ;  /* 0x0018200401007387 */ /* 0x0041e80000100a00 */
[----:B0-----:R-:W2:Y:S06]  /*543c0*/  LDL.LU.64 R4, [R1+0x10e8] ;  /* 0x0010e80001047983 */ /* 0x001eac0000300a00 */
[----:B------:R-:W-:-:S02]  /*543d0*/  @P4 LOP3.LUT R2, R2, 0x8, RZ, 0xfc, !PT ;  /* 0x0000000802024812 */ /* 0x000fc400078efcff */
[----:B------:R-:W-:Y:S01]  /*543e0*/  LOP3.LUT P4, RZ, R24, 0x20, RZ, 0xc0, !PT ;  /* 0x0000002018ff7812 */ /* 0x000fe2000788c0ff */
[----:B------:R-:W3:Y:S01]  /*543f0*/  LDL.LU.64 R26, [R1+0x10d8] ;  /* 0x0010d800011a7983 */ /* 0x000ee20000300a00 */
[----:B------:R-:W-:Y:S02]  /*54400*/  LOP3.LUT R2, R2, 0xffffffef, RZ, 0xc0, !PT ;  /* 0xffffffef02027812 */ /* 0x000fe400078ec0ff */
[C---:B------:R-:W-:Y:S01]  /*54410*/  LOP3.LUT P0, RZ, R24.reuse, 0x2000, RZ, 0xc0, !PT ;  /* 0x0000200018ff7812 */ /* 0x040fe2000780c0ff */
[----:B------:R-:W3:Y:S01]  /*54420*/  LDL.LU.64 R22, [R1+0x10d0] ;  /* 0x0010d00001167983 */ /* 0x000ee20000300a00 */
[----:B------:R-:W-:Y:S02]  /*54430*/  LOP3.LUT P5, RZ, R24, 0x800, RZ, 0xc0, !PT ;  /* 0x0000080018ff7812 */ /* 0x000fe400078ac0ff */
[----:B------:R-:W-:Y:S01]  /*54440*/  PRMT R3, R20, 0x7771, RZ ;  /* 0x0000777114037816 */ /* 0x000fe200000000ff */
[----:B------:R-:W3:Y:S04]  /*54450*/  LDL.LU.64 R18, [R1+0x10c8] ;  /* 0x0010c80001127983 */ /* 0x000ee80000300a00 */
[----:B------:R-:W-:Y:S01]  /*54460*/  @P4 LOP3.LUT R2, R2, 0x10, RZ, 0xfc, !PT ;  /* 0x0000001002024812 */ /* 0x000fe200078efcff */
[----:B------:R-:W3:Y:S01]  /*54470*/  LDL.LU.64 R16, [R1+0x10c0] ;  /* 0x0010c00001107983 */ /* 0x000ee20000300a00 */
[----:B------:R-:W-:-:S02]  /*54480*/  LOP3.LUT P4, RZ, R24, 0x40, RZ, 0xc0, !PT ;  /* 0x0000004018ff7812 */ /* 0x000fc4000788c0ff */
[----:B------:R-:W-:Y:S01]  /*54490*/  LOP3.LUT R2, R2, 0xffffffdf, RZ, 0xc0, !PT ;  /* 0xffffffdf02027812 */ /* 0x000fe200078ec0ff */
[----:B------:R0:W-:Y:S04]  /*544a0*/  @P0 STG.E.U8 desc[UR38][R12.64], R3 ;  /* 0x000000030c000986 */ /* 0x0001e8000c101126 */
[----:B------:R-:W3:Y:S06]  /*544b0*/  LDL.LU.64 R14, [R1+0x10b8] ;  /* 0x0010b800010e7983 */ /* 0x000eec0000300a00 */
[----:B------:R-:W-:-:S02]  /*544c0*/  @P4 LOP3.LUT R2, R2, 0x20, RZ, 0xfc, !PT ;  /* 0x0000002002024812 */ /* 0x000fc400078efcff */
[----:B------:R-:W-:Y:S01]  /*544d0*/  LOP3.LUT P4, RZ, R24, 0x100, RZ, 0xc0, !PT ;  /* 0x0000010018ff7812 */ /* 0x000fe2000788c0ff */
[----:B0-----:R-:W3:Y:S01]  /*544e0*/  LDL.LU.64 R12, [R1+0x10b0] ;  /* 0x0010b000010c7983 */ /* 0x001ee20000300a00 */
[----:B------:R-:W-:-:S05]  /*544f0*/  PRMT R3, R20, 0x7772, RZ ;  /* 0x0000777214037816 */ /* 0x000fca00000000ff */
[----:B------:R0:W-:Y:S02]  /*54500*/  @P5 STG.E.U8 desc[UR38][R28.64], R3 ;  /* 0x000000031c005986 */ /* 0x0001e4000c101126 */
[----:B0-----:R-:W-:Y:S02]  /*54510*/  PRMT R3, R20, 0x7773, RZ ;  /* 0x0000777314037816 */ /* 0x001fe400000000ff */
[----:B------:R-:W3:Y:S04]  /*54520*/  LDL.LU.64 R28, [R1+0x10a8] ;  /* 0x0010a800011c7983 */ /* 0x000ee80000300a00 */
[----:B------:R0:W-:Y:S01]  /*54530*/  @P4 STG.E.U8 desc[UR38][R8.64], R3 ;  /* 0x0000000308004986 */ /* 0x0001e2000c101126 */
[----:B------:R-:W-:-:S03]  /*54540*/  LOP3.LUT P4, RZ, R2, 0x20, RZ, 0xc0, !PT ;  /* 0x0000002002ff7812 */ /* 0x000fc6000788c0ff */
[----:B------:R-:W3:Y:S01]  /*54550*/  LDL.LU R20, [R1+0x198] ;  /* 0x0001980001147983 */ /* 0x000ee20000300800 */
[----:B0-----:R-:W-:-:S03]  /*54560*/  PRMT R3, R21, 0x7770, RZ ;  /* 0x0000777015037816 */ /* 0x001fc600000000ff */
[----:B------:R-:W3:Y:S06]  /*54570*/  LDL.LU.64 R8, [R1+0x10a0] ;  /* 0x0010a00001087983 */ /* 0x000eec0000300a00 */
[----:B----4-:R0:W-:Y:S01]  /*54580*/  @P4 STG.E.U8 desc[UR38][R10.64], R3 ;  /* 0x000000030a004986 */ /* 0x0101e2000c101126 */
[C---:B------:R-:W-:Y:S02]  /*54590*/  LOP3.LUT P4, RZ, R2.reuse, 0x10, RZ, 0xc0, !PT ;  /* 0x0000001002ff7812 */ /* 0x040fe4000788c0ff */
[----:B0-----:R-:W-:Y:S01]  /*545a0*/  PRMT R3, R21, 0x7771, RZ ;  /* 0x0000777115037816 */ /* 0x001fe200000000ff */
[----:B------:R-:W4:Y:S10]  /*545b0*/  LDL.LU.64 R10, [R1+0x1098] ;  /* 0x00109800010a7983 */ /* 0x000f340000300a00 */
[----:B------:R0:W-:Y:S01]  /*545c0*/  @P4 STG.E.U8 desc[UR38][R6.64], R3 ;  /* 0x0000000306004986 */ /* 0x0001e2000c101126 */
[----:B------:R-:W-:-:S02]  /*545d0*/  LOP3.LUT P4, RZ, R2, 0x8, RZ, 0xc0, !PT ;  /* 0x0000000802ff7812 */ /* 0x000fc4000788c0ff */
[----:B0-----:R-:W-:Y:S01]  /*545e0*/  PRMT R3, R21, 0x7772, RZ ;  /* 0x0000777215037816 */ /* 0x001fe200000000ff */
[----:B------:R-:W3:Y:S10]  /*545f0*/  LDL.LU.64 R6, [R1+0x1090] ;  /* 0x0010900001067983 */ /* 0x000ef40000300a00 */
[----:B--2---:R0:W-:Y:S04]  /*54600*/  @P4 STG.E.U8 desc[UR38][R4.64], R3 ;  /* 0x0000000304004986 */ /* 0x0041e8000c101126 */
[----:B0-----:R-:W2:Y:S01]  /*54610*/  LDL.LU.64 R4, [R1+0x1820] ;  /* 0x0018200001047983 */ /* 0x001ea20000300a00 */
[----:B------:R-:W-:-:S02]  /*54620*/  LOP3.LUT P4, RZ, R2, 0x4, RZ, 0xc0, !PT ;  /* 0x0000000402ff7812 */ /* 0x000fc4000788c0ff */
[----:B------:R-:W-:Y:S02]  /*54630*/  PRMT R3, R21, 0x7773, RZ ;  /* 0x0000777315037816 */ /* 0x000fe400000000ff */
[----:B------:R-:W3:Y:S09]  /*54640*/  LDL.LU R21, [R1+0x1818] ;  /* 0x0018180001157983 */ /* 0x000ef20000300800 */
[----:B--2---:R0:W-:Y:S04]  /*54650*/  @P4 STG.E.U8 desc[UR38][R4.64], R3 ;  /* 0x0000000304004986 */ /* 0x0041e8000c101126 */
[----:B0-----:R-:W2:Y:S01]  /*54660*/  LDL.LU.64 R4, [R1+0x1810] ;  /* 0x0018100001047983 */ /* 0x001ea20000300a00 */
[----:B------:R-:W-:-:S02]  /*54670*/  LOP3.LUT P4, RZ, R2, 0x2, RZ, 0xc0, !PT ;  /* 0x0000000202ff7812 */ /* 0x000fc4000788c0ff */
[----:B--2---:R-:W-:-:S11]  /*54680*/  PRMT R3, R5, 0x7770, RZ ;  /* 0x0000777005037816 */ /* 0x004fd600000000ff */
[----:B---3--:R0:W-:Y:S04]  /*54690*/  @P4 STG.E.U8 desc[UR38][R26.64], R3 ;  /* 0x000000031a004986 */ /* 0x0081e8000c101126 */
[----:B0-----:R-:W2:Y:S01]  /*546a0*/  LDL.LU.64 R26, [R1+0x1808] ;  /* 0x00180800011a7983 */ /* 0x001ea20000300a00 */
[----:B------:R-:W-:Y:S02]  /*546b0*/  LOP3.LUT P4, RZ, R2, 0x1, RZ, 0xc0, !PT ;  /* 0x0000000102ff7812 */ /* 0x000fe4000788c0ff */
[----:B------:R-:W-:-:S11]  /*546c0*/  PRMT R2, R5, 0x7771, RZ ;  /* 0x0000777105027816 */ /* 0x000fd600000000ff */
[----:B------:R0:W-:Y:S01]  /*546d0*/  @P4 STG.E.U8 desc[UR38][R22.64], R2 ;  /* 0x0000000216004986 */ /* 0x0001e2000c101126 */
[----:B------:R-:W-:Y:S02]  /*546e0*/  LOP3.LUT P4, RZ, R0, 0x80000000, RZ, 0xc0, !PT ;  /* 0x8000000000ff7812 */ /* 0x000fe4000788c0ff */
[----:B0-----:R-:W-:-:S11]  /*546f0*/  PRMT R2, R5, 0x7772, RZ ;  /* 0x0000777205027816 */ /* 0x001fd600000000ff */
[----:B------:R0:W-:Y:S01]  /*54700*/  @P4 STG.E.U8 desc[UR38][R18.64], R2 ;  /* 0x0000000212004986 */ /* 0x0001e2000c101126 */
[----:B------:R-:W-:Y:S02]  /*54710*/  LOP3.LUT P4, RZ, R0, 0x40000000, RZ, 0xc0, !PT ;  /* 0x4000000000ff7812 */ /* 0x000fe4000788c0ff */
[C---:B------:R-:W-:Y:S02]  /*54720*/  LOP3.LUT P3, RZ, R25.reuse, 0x400000, RZ, 0xc0, !PT ;  /* 0x0040000019ff7812 */ /* 0x040fe4000786c0ff */
[----:B------:R-:W-:Y:S02]  /*54730*/  LOP3.LUT P6, RZ, R25, 0x200000, RZ, 0xc0, !PT ;  /* 0x0020000019ff7812 */ /* 0x000fe400078cc0ff */
[----:B0-----:R-:W-:-:S07]  /*54740*/  PRMT R2, R5, 0x7773, RZ ;  /* 0x0000777305027816 */ /* 0x001fce00000000ff */
[----:B------:R2:W-:Y:S01]  /*54750*/  @P4 STG.E.U8 desc[UR38][R16.64], R2 ;  /* 0x0000000210004986 */ /* 0x0005e2000c101126 */
[C---:B------:R-:W-:Y:S02]  /*54760*/  LOP3.LUT P2, RZ, R25.reuse, 0x80000, RZ, 0xc0, !PT ;  /* 0x0008000019ff7812 */ /* 0x040fe4000784c0ff */
[C---:B------:R-:W-:Y:S02]  /*54770*/  LOP3.LUT P1, RZ, R25.reuse, 0x10000, RZ, 0xc0, !PT ;  /* 0x0001000019ff7812 */ /* 0x040fe4000782c0ff */
[C---:B------:R-:W-:Y:S02]  /*54780*/  LOP3.LUT P0, RZ, R25.reuse, 0x4000, RZ, 0xc0, !PT ;  /* 0x0000400019ff7812 */ /* 0x040fe4000780c0ff */
[----:B------:R-:W-:Y:S02]  /*54790*/  LOP3.LUT P5, RZ, R25, 0x2000, RZ, 0xc0, !PT ;  /* 0x0000200019ff7812 */ /* 0x000fe400078ac0ff */
[----:B--2---:R-:W-:-:S05]  /*547a0*/  PRMT R2, R26, 0x7770, RZ ;  /* 0x000077701a027816 */ /* 0x004fca00000000ff */
[----:B------:R0:W-:Y:S02]  /*547b0*/  @P3 STG.E.U8 desc[UR38][R14.64], R2 ;  /* 0x000000020e003986 */ /* 0x0001e4000c101126 */
[----:B0-----:R-:W-:-:S05]  /*547c0*/  PRMT R2, R26, 0x7771, RZ ;  /* 0x000077711a027816 */ /* 0x001fca00000000ff */
[----:B------:R0:W-:Y:S02]  /*547d0*/  @P6 STG.E.U8 desc[UR38][R12.64], R2 ;  /* 0x000000020c006986 */ /* 0x0001e4000c101126 */
[----:B0-----:R-:W-:-:S05]  /*547e0*/  PRMT R2, R26, 0x7772, RZ ;  /* 0x000077721a027816 */ /* 0x001fca00000000ff */
[----:B------:R0:W-:Y:S02]  /*547f0*/  @P2 STG.E.U8 desc[UR38][R28.64], R2 ;  /* 0x000000021c002986 */ /* 0x0001e4000c101126 */
[----:B0-----:R-:W-:Y:S02]  /*54800*/  PRMT R2, R26, 0x7773, RZ ;  /* 0x000077731a027816 */ /* 0x001fe400000000ff */
[----:B------:R-:W2:Y:S04]  /*54810*/  LDL.LU R26, [R1+0x1800] ;  /* 0x00180000011a7983 */ /* 0x000ea80000300800 */
[----:B------:R0:W-:Y:S04]  /*54820*/  @P1 STG.E.U8 desc[UR38][R8.64], R2 ;  /* 0x0000000208001986 */ /* 0x0001e8000c101126 */
[----:B------:R-:W3:Y:S01]  /*54830*/  LDL.LU.64 R14, [R1+0x1088] ;  /* 0x00108800010e7983 */ /* 0x000ee20000300a00 */
[----:B0-----:R-:W-:-:S05]  /*54840*/  PRMT R2, R20, 0x7770, RZ ;  /* 0x0000777014027816 */ /* 0x001fca00000000ff */
[----:B----4-:R0:W-:Y:S02]  /*54850*/  @P0 STG.E.U8 desc[UR38][R10.64], R2 ;  /* 0x000000020a000986 */ /* 0x0101e4000c101126 */
[----:B0-----:R-:W-:-:S05]  /*54860*/  PRMT R2, R20, 0x7771, RZ ;  /* 0x0000777114027816 */ /* 0x001fca00000000ff */
[----:B------:R0:W-:Y:S04]  /*54870*/  @P5 STG.E.U8 desc[UR38][R6.64], R2 ;  /* 0x0000000206005986 */ /* 0x0001e8000c101126 */
[----:B0-----:R-:W4:Y:S01]  /*54880*/  LDL.LU.64 R6, [R1+0x1080] ;  /* 0x0010800001067983 */ /* 0x001f220000300a00 */
[C---:B------:R-:W-:Y:S02]  /*54890*/  LOP3.LUT P2, RZ, R25.reuse, 0x800, RZ, 0xc0, !PT ;  /* 0x0000080019ff7812 */ /* 0x040fe4000784c0ff */
[----:B------:R-:W-:Y:S01]  /*548a0*/  LOP3.LUT P1, RZ, R25, 0x100, RZ, 0xc0, !PT ;  /* 0x0000010019ff7812 */ /* 0x000fe2000782c0ff */
[----:B------:R-:W2:Y:S01]  /*548b0*/  LDL.LU.64 R12, [R1+0x1078] ;  /* 0x00107800010c7983 */ /* 0x000ea20000300a00 */
[----:B------:R-:W-:-:S03]  /*548c0*/  PRMT R2, R20, 0x7772, RZ ;  /* 0x0000777214027816 */ /* 0x000fc600000000ff */
[----:B------:R-:W2:Y:S04]  /*548d0*/  LDL.LU.64 R28, [R1+0x1070] ;  /* 0x00107000011c7983 */ /* 0x000ea80000300a00 */
[----:B------:R-:W2:Y:S04]  /*548e0*/  LDL.LU.64 R8, [R1+0x1068] ;  /* 0x0010680001087983 */ /* 0x000ea80000300a00 */
[----:B------:R-:W2:Y:S04]  /*548f0*/  LDL.LU R5, [R1+0x19c] ;  /* 0x00019c0001057983 */ /* 0x000ea80000300800 */
[----:B------:R-:W2:Y:S04]  /*54900*/  LDL.LU.64 R10, [R1+0x1060] ;  /* 0x00106000010a7983 */ /* 0x000ea80000300a00 */
[----:B------:R-:W2:Y:S04]  /*54910*/  LDL.LU R3, [R1+0x180] ;  /* 0x0001800001037983 */ /* 0x000ea80000300800 */
[----:B------:R-:W-:Y:S04]  /*54920*/  STL.64 [R1+0x17d0], R24 ;  /* 0x0017d01801007387 */ /* 0x000fe80000100a00 */
[----:B---3--:R0:W-:Y:S02]  /*54930*/  @P2 STG.E.U8 desc[UR38][R14.64], R2 ;  /* 0x000000020e002986 */ /* 0x0081e4000c101126 */
[----:B0-----:R-:W-:-:S05]  /*54940*/  PRMT R2, R20, 0x7773, RZ ;  /* 0x0000777314027816 */ /* 0x001fca00000000ff */
[----:B----4-:R0:W-:Y:S04]  /*54950*/  @P1 STG.E.U8 desc[UR38][R6.64], R2 ;  /* 0x0000000206001986 */ /* 0x0101e8000c101126 */
[----:B0-----:R-:W3:Y:S04]  /*54960*/  LDL.LU.64 R6, [R1+0x1058] ;  /* 0x0010580001067983 */ /* 0x001ee80000300a00 */
[----:B------:R-:W4:Y:S04]  /*54970*/  LDL.LU R20, [R1+0x184] ;  /* 0x0001840001147983 */ /* 0x000f280000300800 */
[----:B----4-:R0:W-:Y:S04]  /*54980*/  STL.64 [R1+0x17f0], R20 ;  /* 0x0017f01401007387 */ /* 0x0101e80000100a00 */
[----:B0-----:R-:W4:Y:S01]  /*54990*/  LDL.LU.64 R20, [R1+0x1048] ;  /* 0x0010480001147983 */ /* 0x001f220000300a00 */
[----:B--2---:R-:W-:-:S02]  /*549a0*/  LOP3.LUT P4, RZ, R26, 0x80000, RZ, 0xc0, !PT ;  /* 0x000800001aff7812 */ /* 0x004fc4000788c0ff */
        /* <DEDUP_REMOVED lines=16> */
[----:B----4-:R0:W-:Y:S04]  /*54ab0*/  STL.64 [R1+0x17f8], R20 ;  /* 0x0017f81401007387 */ /* 0x0101e80000100a00 */
[----:B0-----:R-:W2:Y:S06]  /*54ac0*/  LDL.LU.64 R20, [R1+0x1050] ;  /* 0x0010500001147983 */ /* 0x001eac0000300a00 */
[----:B------:R-:W-:-:S02]  /*54ad0*/  @P4 LOP3.LUT R0, R0, 0x8000000, RZ, 0xfc, !PT ;  /* 0x0800000000004812 */ /* 0x000fc400078efcff */
[----:B------:R-:W-:Y:S02]  /*54ae0*/  LOP3.LUT P4, RZ, R26, 0x40000000, RZ, 0xc0, !PT ;  /* 0x400000001aff7812 */ /* 0x000fe4000788c0ff */
[----:B------:R-:W-:Y:S02]  /*54af0*/  LOP3.LUT R0, R0, 0xefffffff, RZ, 0xc0, !PT ;  /* 0xefffffff00007812 */ /* 0x000fe400078ec0ff */
[----:B------:R-:W-:-:S09]  /*54b00*/  LOP3.LUT P0, RZ, R25, 0x40, RZ, 0xc0, !PT ;  /* 0x0000004019ff7812 */ /* 0x000fd2000780c0ff */
[----:B------:R-:W-:Y:S02]  /*54b10*/  @P4 LOP3.LUT R0, R0, 0x10000000, RZ, 0xfc, !PT ;  /* 0x1000000000004812 */ /* 0x000fe400078efcff */
[C---:B------:R-:W-:Y:S02]  /*54b20*/  LOP3.LUT P4, RZ, R25.reuse, 0x1, RZ, 0xc0, !PT ;  /* 0x0000000119ff7812 */ /* 0x040fe4000788c0ff */
[----:B------:R-:W-:Y:S02]  /*54b30*/  LOP3.LUT P5, RZ, R25, 0x20, RZ, 0xc0, !PT ;  /* 0x0000002019ff7812 */ /* 0x000fe400078ac0ff */
[----:B------:R-:W-:Y:S02]  /*54b40*/  LOP3.LUT R0, R0, 0xdfffffff, RZ, 0xc0, !PT ;  /* 0xdfffffff00007812 */ /* 0x000fe400078ec0ff */
[----:B------:R-:W-:-:S05]  /*54b50*/  PRMT R2, R5, 0x7770, RZ ;  /* 0x0000777005027816 */ /* 0x000fca00000000ff */
[----:B------:R0:W-:Y:S02]  /*54b60*/  @P0 STG.E.U8 desc[UR38][R12.64], R2 ;  /* 0x000000020c000986 */ /* 0x0001e4000c101126 */
[----:B------:R-:W-:Y:S02]  /*54b70*/  @P4 LOP3.LUT R0, R0, 0x20000000, RZ, 0xfc, !PT ;  /* 0x2000000000004812 */ /* 0x000fe400078efcff */
[----:B------:R-:W-:Y:S02]  /*54b80*/  LOP3.LUT P4, RZ, R25, 0x8, RZ, 0xc0, !PT ;  /* 0x0000000819ff7812 */ /* 0x000fe4000788c0ff */
[----:B------:R-:W4:Y:S04]  /*54b90*/  LDL.LU.64 R24, [R1+0x1040] ;  /* 0x0010400001187983 */ /* 0x000f280000300a00 */
[----:B------:R-:W4:Y:S01]  /*54ba0*/  LDL.LU.64 R22, [R1+0x1038] ;  /* 0x0010380001167983 */ /* 0x000f220000300a00 */
[----:B0-----:R-:W-:-:S03]  /*54bb0*/  PRMT R2, R5, 0x7771, RZ ;  /* 0x0000777105027816 */ /* 0x001fc600000000ff */
[----:B------:R-:W4:Y:S04]  /*54bc0*/  LDL.LU.64 R18, [R1+0x1030] ;  /* 0x0010300001127983 */ /* 0x000f280000300a00 */
[----:B------:R0:W-:Y:S04]  /*54bd0*/  @P5 STG.E.U8 desc[UR38][R28.64], R2 ;  /* 0x000000021c005986 */ /* 0x0001e8000c101126 */
[----:B------:R-:W4:Y:S04]  /*54be0*/  LDL.LU.64 R16, [R1+0x1028] ;  /* 0x0010280001107983 */ /* 0x000f280000300a00 */
[----:B------:R-:W4:Y:S01]  /*54bf0*/  LDL.LU.64 R14, [R1+0x1020] ;  /* 0x00102000010e7983 */ /* 0x000f220000300a00 */
[----:B0-----:R-:W-:-:S03]  /*54c00*/  PRMT R2, R5, 0x7772, RZ ;  /* 0x0000777205027816 */ /* 0x001fc600000000ff */
[----:B------:R-:W4:Y:S04]  /*54c10*/  LDL.LU.64 R12, [R1+0x1018] ;  /* 0x00101800010c7983 */ /* 0x000f280000300a00 */
[----:B------:R0:W-:Y:S01]  /*54c20*/  @P4 STG.E.U8 desc[UR38][R8.64], R2 ;  /* 0x0000000208004986 */ /* 0x0001e2000c101126 */
[----:B------:R-:W-:-:S03]  /*54c30*/  LOP3.LUT P4, RZ, R0, 0x20000000, RZ, 0xc0, !PT ;  /* 0x2000000000ff7812 */ /* 0x000fc6000788c0ff */
[----:B------:R-:W4:Y:S01]  /*54c40*/  LDL.LU.64 R28, [R1+0x1010] ;  /* 0x00101000011c7983 */ /* 0x000f220000300a00 */
[----:B0-----:R-:W-:-:S03]  /*54c50*/  PRMT R2, R5, 0x7773, RZ ;  /* 0x0000777305027816 */ /* 0x001fc600000000ff */
[----:B------:R-:W4:Y:S06]  /*54c60*/  LDL.LU.64 R8, [R1+0x1008] ;  /* 0x0010080001087983 */ /* 0x000f2c0000300a00 */
[----:B------:R0:W-:Y:S01]  /*54c70*/  @P4 STG.E.U8 desc[UR38][R10.64], R2 ;  /* 0x000000020a004986 */ /* 0x0001e2000c101126 */
[C---:B------:R-:W-:Y:S02]  /*54c80*/  LOP3.LUT P4, RZ, R0.reuse, 0x10000000, RZ, 0xc0, !PT ;  /* 0x1000000000ff7812 */ /* 0x040fe4000788c0ff */
[----:B0-----:R-:W-:Y:S01]  /*54c90*/  PRMT R2, R3, 0x7770, RZ ;  /* 0x0000777003027816 */ /* 0x001fe200000000ff */
[----:B------:R-:W4:Y:S10]  /*54ca0*/  LDL.LU.64 R10, [R1+0x1000] ;  /* 0x00100000010a7983 */ /* 0x000f340000300a00 */
[----:B---3--:R0:W-:Y:S01]  /*54cb0*/  @P4 STG.E.U8 desc[UR38][R6.64], R2 ;  /* 0x0000000206004986 */ /* 0x0081e2000c101126 */
[----:B------:R-:W-:-:S03]  /*54cc0*/  LOP3.LUT P4, RZ, R0, 0x8000000, RZ, 0xc0, !PT ;  /* 0x0800000000ff7812 */ /* 0x000fc6000788c0ff */
[----:B------:R-:W3:Y:S01]  /*54cd0*/  LDL.LU R5, [R1+0x18c] ;  /* 0x00018c0001057983 */ /* 0x000ee20000300800 */
[----:B0-----:R-:W-:-:S03]  /*54ce0*/  PRMT R2, R3, 0x7771, RZ ;  /* 0x0000777103027816 */ /* 0x001fc600000000ff */
[----:B------:R-:W3:Y:S06]  /*54cf0*/  LDL.LU.64 R6, [R1+0xff8] ;  /* 0x000ff80001067983 */ /* 0x000eec0000300a00 */
[----:B--2---:R0:W-:Y:S04]  /*54d00*/  @P4 STG.E.U8 desc[UR38][R20.64], R2 ;  /* 0x0000000214004986 */ /* 0x0041e8000c101126 */
[----:B0-----:R-:W2:Y:S01]  /*54d10*/  LDL.LU.64 R20, [R1+0x17f8] ;  /* 0x0017f80001147983 */ /* 0x001ea20000300a00 */
[----:B------:R-:W-:-:S02]  /*54d20*/  LOP3.LUT P4, RZ, R0, 0x4000000, RZ, 0xc0, !PT ;  /* 0x0400000000ff7812 */ /* 0x000fc4000788c0ff */
[----:B------:R-:W-:-:S11]  /*54d30*/  PRMT R2, R3, 0x7772, RZ ;  /* 0x0000777203027816 */ /* 0x000fd600000000ff */
[----:B--2---:R0:W-:Y:S04]  /*54d40*/  @P4 STG.E.U8 desc[UR38][R20.64], R2 ;  /* 0x0000000214004986 */ /* 0x0041e8000c101126 */
[----:B0-----:R-:W2:Y:S01]  /*54d50*/  LDL.LU.64 R20, [R1+0x17f0] ;  /* 0x0017f00001147983 */ /* 0x001ea20000300a00 */
[----:B------:R-:W-:Y:S02]  /*54d60*/  LOP3.LUT P4, RZ, R0, 0x2000000, RZ, 0xc0, !PT ;  /* 0x0200000000ff7812 */ /* 0x000fe4000788c0ff */
[----:B------:R-:W-:-:S11]  /*54d70*/  PRMT R2, R3, 0x7773, RZ ;  /* 0x0000777303027816 */ /* 0x000fd600000000ff */
[----:B----4-:R2:W-:Y:S01]  /*54d80*/  @P4 STG.E.U8 desc[UR38][R24.64], R2 ;  /* 0x0000000218004986 */ /* 0x0105e2000c101126 */
[----:B------:R-:W-:Y:S02]  /*54d90*/  LOP3.LUT P4, RZ, R0, 0x1000000, RZ, 0xc0, !PT ;  /* 0x0100000000ff7812 */ /* 0x000fe4000788c0ff */
[C---:B------:R-:W-:Y:S02]  /*54da0*/  LOP3.LUT P3, RZ, R26.reuse, 0x10000, RZ, 0xc0, !PT ;  /* 0x000100001aff7812 */ /* 0x040fe4000786c0ff */
[C---:B------:R-:W-:Y:S02]  /*54db0*/  LOP3.LUT P6, RZ, R26.reuse, 0x4000, RZ, 0xc0, !PT ;  /* 0x000040001aff7812 */ /* 0x040fe400078cc0ff */
[C---:B------:R-:W-:Y:S02]  /*54dc0*/  LOP3.LUT P2, RZ, R26.reuse, 0x2000, RZ, 0xc0, !PT ;  /* 0x000020001aff7812 */ /* 0x040fe4000784c0ff */
[C---:B------:R-:W-:Y:S02]  /*54dd0*/  LOP3.LUT P1, RZ, R26.reuse, 0x800, RZ, 0xc0, !PT ;  /* 0x000008001aff7812 */ /* 0x040fe4000782c0ff */
[----:B------:R-:W-:-:S02]  /*54de0*/  LOP3.LUT P0, RZ, R26, 0x100, RZ, 0xc0, !PT ;  /* 0x000001001aff7812 */ /* 0x000fc4000780c0ff */
[----:B------:R-:W-:Y:S02]  /*54df0*/  LOP3.LUT P5, RZ, R26, 0x40, RZ, 0xc0, !PT ;  /* 0x000000401aff7812 */ /* 0x000fe400078ac0ff */
[----:B--2---:R-:W-:-:S05]  /*54e00*/  PRMT R2, R20, 0x7770, RZ ;  /* 0x0000777014027816 */ /* 0x004fca00000000ff */
[----:B------:R0:W-:Y:S01]  /*54e10*/  @P4 STG.E.U8 desc[UR38][R22.64], R2 ;  /* 0x0000000216004986 */ /* 0x0001e2000c101126 */
[----:B------:R-:W-:Y:S02]  /*54e20*/  LOP3.LUT P4, RZ, R0, 0x800000, RZ, 0xc0, !PT ;  /* 0x0080000000ff7812 */ /* 0x000fe4000788c0ff */
[----:B0-----:R-:W-:-:S11]  /*54e30*/  PRMT R2, R20, 0x7771, RZ ;  /* 0x0000777114027816 */ /* 0x001fd600000000ff */
[----:B------:R0:W-:Y:S01]  /*54e40*/  @P4 STG.E.U8 desc[UR38][R18.64], R2 ;  /* 0x0000000212004986 */ /* 0x0001e2000c101126 */
[----:B------:R-:W-:Y:S02]  /*54e50*/  LOP3.LUT P4, RZ, R0, 0x400000, RZ, 0xc0, !PT ;  /* 0x0040000000ff7812 */ /* 0x000fe4000788c0ff */
[----:B0-----:R-:W-:-:S11]  /*54e60*/  PRMT R2, R20, 0x7772, RZ ;  /* 0x0000777214027816 */ /* 0x001fd600000000ff */
[----:B------:R0:W-:Y:S02]  /*54e70*/  @P4 STG.E.U8 desc[UR38][R16.64], R2 ;  /* 0x0000000210004986 */ /* 0x0001e4000c101126 */
[----:B0-----:R-:W-:-:S05]  /*54e80*/  PRMT R2, R20, 0x7773, RZ ;  /* 0x0000777314027816 */ /* 0x001fca00000000ff */
[----:B------:R0:W-:Y:S02]  /*54e90*/  @P3 STG.E.U8 desc[UR38][R14.64], R2 ;  /* 0x000000020e003986 */ /* 0x0001e4000c101126 */
[----:B0-----:R-:W-:-:S05]  /*54ea0*/  PRMT R2, R21, 0x7770, RZ ;  /* 0x0000777015027816 */ /* 0x001fca00000000ff */
        /* <DEDUP_REMOVED lines=8> */
[----:B---3--:R-:W-:-:S02]  /*54f30*/  PRMT R2, R5, 0x7770, RZ ;  /* 0x0000777005027816 */ /* 0x008fc400000000ff */
[----:B------:R-:W3:Y:S04]  /*54f40*/  LDL.LU.64 R10, [R1+0xff0] ;  /* 0x000ff000010a7983 */ /* 0x000ee80000300a00 */
[----:B------:R0:W-:Y:S04]  /*54f50*/  @P5 STG.E.U8 desc[UR38][R6.64], R2 ;  /* 0x0000000206005986 */ /* 0x0001e8000c101126 */
[----:B0-----:R-:W4:Y:S01]  /*54f60*/  LDL.LU.64 R6, [R1+0xfe8] ;  /* 0x000fe80001067983 */ /* 0x001f220000300a00 */
[----:B------:R-:W-:Y:S02]  /*54f70*/  LOP3.LUT P4, RZ, R26, 0x1000, RZ, 0xc0, !PT ;  /* 0x000010001aff7812 */ /* 0x000fe4000788c0ff */
[----:B------:R-:W-:Y:S01]  /*54f80*/  LOP3.LUT R0, R0, 0xffffbfff, RZ, 0xc0, !PT ;  /* 0xffffbfff00007812 */ /* 0x000fe200078ec0ff */
[----:B------:R-:W4:Y:S01]  /*54f90*/  LDL.LU.64 R12, [R1+0xfe0] ;  /* 0x000fe000010c7983 */ /* 0x000f220000300a00 */
[----:B------:R-:W-:-:S02]  /*54fa0*/  LOP3.LUT P2, RZ, R26, 0x20, RZ, 0xc0, !PT ;  /* 0x000000201aff7812 */ /* 0x000fc4000784c0ff */
[----:B------:R-:W-:Y:S01]  /*54fb0*/  LOP3.LUT P1, RZ, R26, 0x8, RZ, 0xc0, !PT ;  /* 0x000000081aff7812 */ /* 0x000fe2000782c0ff */
[----:B------:R-:W4:Y:S01]  /*54fc0*/  LDL.LU.64 R28, [R1+0xfd8] ;  /* 0x000fd800011c7983 */ /* 0x000f220000300a00 */
[----:B------:R-:W-:-:S03]  /*54fd0*/  PRMT R2, R5, 0x7771, RZ ;  /* 0x0000777105027816 */ /* 0x000fc600000000ff */
[----:B------:R-:W4:Y:S02]  /*54fe0*/  LDL.LU.64 R8, [R1+0xfd0] ;  /* 0x000fd00001087983 */ /* 0x000f240000300a00 */
        /* <DEDUP_REMOVED lines=18> */
[----:B------:R-:W-:-:S04]  /*55110*/  @P4 LOP3.LUT R0, R0, 0x100000, RZ, 0xfc, !PT ;  /* 0x0010000000004812 */ /* 0x000fc800078efcff */
[----:B------:R-:W-:Y:S02]  /*55120*/  LOP3.LUT R0, R0, 0xffdfffff, RZ, 0xc0, !PT ;  /* 0xffdfffff00007812 */ /* 0x000fe400078ec0ff */
[C---:B--2---:R-:W-:Y:S01]  /*55130*/  LOP3.LUT P4, RZ, R21.reuse, 0x80000000, RZ, 0xc0, !PT ;  /* 0x8000000015ff7812 */ /* 0x044fe2000788c0ff */
[----:B------:R0:W-:Y:S01]  /*55140*/  STL [R1+0x1774], R21 ;  /* 0x0017741501007387 */ /* 0x0001e20000100800 */
[----:B------:R-:W-:-:S11]  /*55150*/  LOP3.LUT P5, RZ, R21, 0x40000000, RZ, 0xc0, !PT ;  /* 0x4000000015ff7812 */ /* 0x000fd600078ac0ff */
[----:B------:R-:W-:Y:S01]  /*55160*/  @P4 LOP3.LUT R0, R0, 0x200000, RZ, 0xfc, !PT ;  /* 0x0020000000004812 */ /* 0x000fe200078efcff */
[----:B---3--:R1:W-:Y:S01]  /*55170*/  @P2 STG.E.U8 desc[UR38][R10.64], R2 ;  /* 0x000000020a002986 */ /* 0x0083e2000c101126 */
[----:B------:R-:W-:-:S03]  /*55180*/  LOP3.LUT P4, RZ, R21, 0x20000000, RZ, 0xc0, !PT ;  /* 0x2000000015ff7812 */ /* 0x000fc6000788c0ff */
[----:B0-----:R-:W2:Y:S01]  /*55190*/  LDL.LU R21, [R1+0x170] ;  /* 0x0001700001157983 */ /* 0x001ea20000300800 */
[----:B-1----:R-:W-:-:S03]  /*551a0*/  PRMT R2, R5, 0x7772, RZ ;  /* 0x0000777205027816 */ /* 0x002fc600000000ff */
[----:B------:R-:W3:Y:S04]  /*551b0*/  LDL.LU.64 R10, [R1+0xfc8] ;  /* 0x000fc800010a7983 */ /* 0x000ee80000300a00 */
[----:B------:R-:W2:Y:S04]  /*551c0*/  LDL.LU R3, [R1+0x174] ;  /* 0x0001740001037983 */ /* 0x000ea80000300800 */
[----:B----4-:R0:W-:Y:S04]  /*551d0*/  @P1 STG.E.U8 desc[UR38][R6.64], R2 ;  /* 0x0000000206001986 */ /* 0x0101e8000c101126 */
[----:B0-----:R-:W4:Y:S04]  /*551e0*/  LDL.LU.64 R6, [R1+0xfc0] ;  /* 0x000fc00001067983 */ /* 0x001f280000300a00 */
[----:B------:R-:W2:Y:S04]  /*551f0*/  LDL.LU.64 R24, [R1+0xfa8] ;  /* 0x000fa80001187983 */ /* 0x000ea80000300a00 */
[----:B--2---:R0:W-:Y:S04]  /*55200*/  STL.64 [R1+0x17d8], R24 ;  /* 0x0017d81801007387 */ /* 0x0041e80000100a00 */
[----:B0-----:R-:W2:Y:S01]  /*55210*/  LDL.LU.64 R24, [R1+0xfb0] ;  /* 0x000fb00001187983 */ /* 0x001ea20000300a00 */
[----:B------:R-:W-:-:S02]  /*55220*/  LOP3.LUT P0, RZ, R26, 0x1, RZ, 0xc0, !PT ;  /* 0x000000011aff7812 */ /* 0x000fc4000780c0ff */
[----:B------:R-:W-:-:S11]  /*55230*/  PRMT R2, R5, 0x7773, RZ ;  /* 0x0000777305027816 */ /* 0x000fd600000000ff */
[----:B------:R0:W-:Y:S02]  /*55240*/  @P0 STG.E.U8 desc[UR38][R12.64], R2 ;  /* 0x000000020c000986 */ /* 0x0001e4000c101126 */
[----:B0-----:R-:W-:-:S05]  /*55250*/  PRMT R2, R21, 0x7770, RZ ;  /* 0x0000777015027816 */ /* 0x001fca00000000ff */
[----:B------:R0:W-:Y:S02]  /*55260*/  @P5 STG.E.U8 desc[UR38][R28.64], R2 ;  /* 0x000000021c005986 */ /* 0x0001e4000c101126 */
[----:B0-----:R-:W-:Y:S02]  /*55270*/  PRMT R2, R21, 0x7771, RZ ;  /* 0x0000777115027816 */ /* 0x001fe400000000ff */
[----:B--2---:R0:W-:Y:S04]  /*55280*/  STL.64 [R1+0x17e0], R24 ;  /* 0x0017e01801007387 */ /* 0x0041e80000100a00 */
[----:B0-----:R-:W2:Y:S04]  /*55290*/  LDL.LU.64 R24, [R1+0xfb8] ;  /* 0x000fb80001187983 */ /* 0x001ea80000300a00 */
[----:B------:R0:W-:Y:S01]  /*552a0*/  @P4 STG.E.U8 desc[UR38][R8.64], R2 ;  /* 0x0000000208004986 */ /* 0x0001e2000c101126 */
[----:B------:R-:W-:-:S03]  /*552b0*/  LOP3.LUT P4, RZ, R0, 0x200000, RZ, 0xc0, !PT ;  /* 0x0020000000ff7812 */ /* 0x000fc6000788c0ff */
[----:B------:R-:W2:Y:S04]  /*552c0*/  LDL.LU.64 R22, [R1+0xfa0] ;  /* 0x000fa00001167983 */ /* 0x000ea80000300a00 */
[----:B------:R-:W2:Y:S01]  /*552d0*/  LDL.LU R20, [R1+0x178] ;  /* 0x0001780001147983 */ /* 0x000ea20000300800 */
[----:B0-----:R-:W-:-:S03]  /*552e0*/  PRMT R2, R21, 0x7772, RZ ;  /* 0x0000777215027816 */ /* 0x001fc600000000ff */
[----:B------:R-:W2:Y:S04]  /*552f0*/  LDL.LU.64 R18, [R1+0xf98] ;  /* 0x000f980001127983 */ /* 0x000ea80000300a00 */
[----:B---3--:R0:W-:Y:S01]  /*55300*/  @P4 STG.E.U8 desc[UR38][R10.64], R2 ;  /* 0x000000020a004986 */ /* 0x0081e2000c101126 */
[----:B------:R-:W-:-:S03]  /*55310*/  LOP3.LUT P4, RZ, R0, 0x100000, RZ, 0xc0, !PT ;  /* 0x0010000000ff7812 */ /* 0x000fc6000788c0ff */
[----:B------:R-:W3:Y:S04]  /*55320*/  LDL.LU.64 R16, [R1+0xf90] ;  /* 0x000f900001107983 */ /* 0x000ee80000300a00 */
[----:B------:R-:W3:Y:S01]  /*55330*/  LDL.LU R5, [R1+0x17c] ;  /* 0x00017c0001057983 */ /* 0x000ee20000300800 */
[----:B0-----:R-:W-:-:S03]  /*55340*/  PRMT R2, R21, 0x7773, RZ ;  /* 0x0000777315027816 */ /* 0x001fc600000000ff */
[----:B------:R-:W3:Y:S04]  /*55350*/  LDL.LU.64 R14, [R1+0xf88] ;  /* 0x000f8800010e7983 */ /* 0x000ee80000300a00 */
[----:B----4-:R0:W-:Y:S01]  /*55360*/  @P4 STG.E.U8 desc[UR38][R6.64], R2 ;  /* 0x0000000206004986 */ /* 0x0101e2000c101126 */
[----:B------:R-:W-:-:S03]  /*55370*/  LOP3.LUT P4, RZ, R0, 0x80000, RZ, 0xc0, !PT ;  /* 0x0008000000ff7812 */ /* 0x000fc6000788c0ff */
[----:B------:R-:W4:Y:S04]  /*55380*/  LDL.LU.64 R12, [R1+0xf80] ;  /* 0x000f8000010c7983 */ /* 0x000f280000300a00 */
[----:B------:R-:W3:Y:S01]  /*55390*/  LDL.LU.64 R28, [R1+0xf78] ;  /* 0x000f7800011c7983 */ /* 0x000ee20000300a00 */
[----:B0-----:R-:W-:-:S03]  /*553a0*/  PRMT R2, R3, 0x7770, RZ ;  /* 0x0000777003027816 */ /* 0x001fc600000000ff */
[----:B------:R-:W3:Y:S04]  /*553b0*/  LDL.LU.64 R8, [R1+0xf70] ;  /* 0x000f700001087983 */ /* 0x000ee80000300a00 */
[----:B------:R-:W3:Y:S04]  /*553c0*/  LDL.LU.64 R10, [R1+0xf68] ;  /* 0x000f6800010a7983 */ /* 0x000ee80000300a00 */
[----:B------:R-:W3:Y:S04]  /*553d0*/  LDL.LU.64 R6, [R1+0xf60] ;  /* 0x000f600001067983 */ /* 0x000ee80000300a00 */
[----:B--2---:R0:W-:Y:S04]  /*553e0*/  @P4 STG.E.U8 desc[UR38][R24.64], R2 ;  /* 0x0000000218004986 */ /* 0x0041e8000c101126 */
[----:B0-----:R-:W2:Y:S01]  /*553f0*/  LDL.LU.64 R24, [R1+0x17e0] ;  /* 0x0017e00001187983 */ /* 0x001ea20000300a00 */
[----:B------:R-:W-:-:S02]  /*55400*/  LOP3.LUT P4, RZ, R0, 0x40000, RZ, 0xc0, !PT ;  /* 0x0004000000ff7812 */ /* 0x000fc4000788c0ff */
[----:B------:R-:W-:-:S11]  /*55410*/  PRMT R2, R3, 0x7771, RZ ;  /* 0x0000777103027816 */ /* 0x000fd600000000ff */
[----:B--2---:R0:W-:Y:S04]  /*55420*/  @P4 STG.E.U8 desc[UR38][R24.64], R2 ;  /* 0x0000000218004986 */ /* 0x0041e8000c101126 */
[----:B0-----:R-:W2:Y:S01]  /*55430*/  LDL.LU.64 R24, [R1+0x17d8] ;  /* 0x0017d80001187983 */ /* 0x001ea20000300a00 */
[----:B------:R-:W-:Y:S02]  /*55440*/  LOP3.LUT P4, RZ, R0, 0x20000, RZ, 0xc0, !PT ;  /* 0x0002000000ff7812 */ /* 0x000fe4000788c0ff */
[----:B------:R-:W-:Y:S02]  /*55450*/  PRMT R2, R3, 0x7772, RZ ;  /* 0x0000777203027816 */ /* 0x000fe400000000ff */
[C---:B------:R-:W-:Y:S02]  /*55460*/  LOP3.LUT P3, RZ, R26.reuse, 0x8000, RZ, 0xc0, !PT ;  /* 0x000080001aff7812 */ /* 0x040fe4000786c0ff */
[----:B------:R-:W-:-:S02]  /*55470*/  LOP3.LUT P6, RZ, R26, 0x20000, RZ, 0xc0, !PT ;  /* 0x000200001aff7812 */ /* 0x000fc400078cc0ff */
[C---:B------:R-:W-:Y:S02]  /*55480*/  LOP3.LUT P2, RZ, R26.reuse, 0x40000, RZ, 0xc0, !PT ;  /* 0x000400001aff7812 */ /* 0x040fe4000784c0ff */
[C---:B------:R-:W-:Y:S02]  /*55490*/  LOP3.LUT P1, RZ, R26.reuse, 0x100000, RZ, 0xc0, !PT ;  /* 0x001000001aff7812 */ /* 0x040fe4000782c0ff */
[C---:B------:R-:W-:Y:S02]  /*554a0*/  LOP3.LUT P0, RZ, R26.reuse, 0x800000, RZ, 0xc0, !PT ;  /* 0x008000001aff7812 */ /* 0x040fe4000780c0ff */
[----:B------:R-:W-:Y:S01]  /*554b0*/  LOP3.LUT P5, RZ, R26, 0x2000000, RZ, 0xc0, !PT ;  /* 0x020000001aff7812 */ /* 0x000fe200078ac0ff */
[----:B--2---:R0:W-:Y:S01]  /*554c0*/  @P4 STG.E.U8 desc[UR38][R24.64], R2 ;  /* 0x0000000218004986 */ /* 0x0041e2000c101126 */
[C---:B------:R-:W-:Y:S02]  /*554d0*/  LOP3.LUT P4, RZ, R0.reuse, 0x10000, RZ, 0xc0, !PT ;  /* 0x0001000000ff7812 */ /* 0x040fe4000788c0ff */
[----:B0-----:R-:W-:Y:S01]  /*554e0*/  PRMT R2, R3, 0x7773, RZ ;  /* 0x0000777303027816 */ /* 0x001fe200000000ff */
[----:B------:R-:W2:Y:S10]  /*554f0*/  LDL.LU.64 R24, [R1+0x17d0] ;  /* 0x0017d00001187983 */ /* 0x000eb40000300a00 */
[----:B------:R0:W-:Y:S01]  /*55500*/  @P4 STG.E.U8 desc[UR38][R22.64], R2 ;  /* 0x0000000216004986 */ /* 0x0001e2000c101126 */
[----:B------:R-:W-:-:S02]  /*55510*/  LOP3.LUT P4, RZ, R0, 0x8000, RZ, 0xc0, !PT ;  /* 0x0000800000ff7812 */ /* 0x000fc4000788c0ff */
[----:B0-----:R-:W-:-:S11]  /*55520*/  PRMT R2, R20, 0x7770, RZ ;  /* 0x0000777014027816 */ /* 0x001fd600000000ff */
[----:B------:R0:W-:Y:S01]  /*55530*/  @P4 STG.E.U8 desc[UR38][R18.64], R2 ;  /* 0x0000000212004986 */ /* 0x0001e2000c101126 */
[----:B------:R-:W-:Y:S02]  /*55540*/  LOP3.LUT P4, RZ, R0, 0x4000, RZ, 0xc0, !PT ;  /* 0x0000400000ff7812 */ /* 0x000fe4000788c0ff */
[----:B0-----:R-:W-:-:S11]  /*55550*/  PRMT R2, R20, 0x7771, RZ ;  /* 0x0000777114027816 */ /* 0x001fd600000000ff */
[----:B---3--:R0:W-:Y:S02]  /*55560*/  @P4 STG.E.U8 desc[UR38][R16.64], R2 ;  /* 0x0000000210004986 */ /* 0x0081e4000c101126 */
[----:B0-----:R-:W-:-:S05]  /*55570*/  PRMT R2, R20, 0x7772, RZ ;  /* 0x0000777214027816 */ /* 0x001fca00000000ff */
[----:B------:R0:W-:Y:S02]  /*55580*/  @P3 STG.E.U8 desc[UR38][R14.64], R2 ;  /* 0x000000020e003986 */ /* 0x0001e4000c101126 */
[----:B0-----:R-:W-:-:S05]  /*55590*/  PRMT R2, R20, 0x7773, RZ ;  /* 0x0000777314027816 */ /* 0x001fca00000000ff */
[----:B----4-:R0:W-:Y:S02]  /*555a0*/  @P6 STG.E.U8 desc[UR38][R12.64], R2 ;  /* 0x000000020c006986 */ /* 0x0101e4000c101126 */
[----:B0-----:R-:W-:-:S05]  /*555b0*/  PRMT R2, R5, 0x7770, RZ ;  /* 0x0000777005027816 */ /* 0x001fca00000000ff */
[----:B------:R0:W-:Y:S02]  /*555c0*/  @P2 STG.E.U8 desc[UR38][R28.64], R2 ;  /* 0x000000021c002986 */ /* 0x0001e4000c101126 */
[----:B0-----:R-:W-:-:S05]  /*555d0*/  PRMT R2, R5, 0x7771, RZ ;  /* 0x0000777105027816 */ /* 0x001fca00000000ff */
[----:B------:R0:W-:Y:S02]  /*555e0*/  @P1 STG.E.U8 desc[UR38][R8.64], R2 ;  /* 0x0000000208001986 */ /* 0x0001e4000c101126 */
[----:B0-----:R-:W-:-:S05]  /*555f0*/  PRMT R2, R5, 0x7772, RZ ;  /* 0x0000777205027816 */ /* 0x001fca00000000ff */
[----:B------:R0:W-:Y:S02]  /*55600*/  @P0 STG.E.U8 desc[UR38][R10.64], R2 ;  /* 0x000000020a000986 */ /* 0x0001e4000c101126 */
[----:B0-----:R-:W-:Y:S02]  /*55610*/  PRMT R2, R5, 0x7773, RZ ;  /* 0x0000777305027816 */ /* 0x001fe400000000ff */
[----:B------:R-:W3:Y:S04]  /*55620*/  LDL.LU.64 R10, [R1+0xf58] ;  /* 0x000f5800010a7983 */ /* 0x000ee80000300a00 */
[----:B------:R0:W-:Y:S04]  /*55630*/  @P5 STG.E.U8 desc[UR38][R6.64], R2 ;  /* 0x0000000206005986 */ /* 0x0001e8000c101126 */
[----:B0-----:R-:W4:Y:S04]  /*55640*/  LDL.LU.64 R6, [R1+0xf50] ;  /* 0x000f500001067983 */ /* 0x001f280000300a00 */
[----:B------:R-:W2:Y:S04]  /*55650*/  LDL.LU.64 R12, [R1+0xf48] ;  /* 0x000f4800010c7983 */ /* 0x000ea80000300a00 */
[----:B------:R-:W2:Y:S01]  /*55660*/  LDL.LU R29, [R1+0x160] ;  /* 0x00016000011d7983 */ /* 0x000ea20000300800 */
[----:B------:R-:W-:-:S02]  /*55670*/  LOP3.LUT P2, RZ, R26, 0x4000000, RZ, 0xc0, !PT ;  /* 0x040000001aff7812 */ /* 0x000fc4000784c0ff */
[----:B------:R-:W-:Y:S01]  /*55680*/  LOP3.LUT P1, RZ, R26, 0x10000000, RZ, 0xc0, !PT ;  /* 0x100000001aff7812 */ /* 0x000fe2000782c0ff */
[----:B------:R-:W-:Y:S02]  /*55690*/  IMAD.MOV.U32 R20, RZ, RZ, R4 ;  /* 0x000000ffff147224 */ /* 0x000fe400078e0004 */
[----:B------:R-:W4:Y:S04]  /*556a0*/  LDL.LU.64 R4, [R1+0xf40] ;  /* 0x000f400001047983 */ /* 0x000f280000300a00 */
[----:B------:R-:W4:Y:S04]  /*556b0*/  LDL.LU.64 R8, [R1+0xf38] ;  /* 0x000f380001087983 */ /* 0x000f280000300a00 */
[----:B------:R-:W4:Y:S04]  /*556c0*/  LDL.LU R3, [R1+0x164] ;  /* 0x0001640001037983 */ /* 0x000f280000300800 */
[----:B------:R-:W-:Y:S01]  /*556d0*/  STL [R1+0x1658], R27 ;  /* 0x0016581b01007387 */ /* 0x000fe20000100800 */
[----:B--2---:R-:W-:-:S05]  /*556e0*/  PRMT R2, R29, 0x7770, RZ ;  /* 0x000077701d027816 */ /* 0x004fca00000000ff */
[----:B---3--:R0:W-:Y:S02]  /*556f0*/  @P2 STG.E.U8 desc[UR38][R10.64], R2 ;  /* 0x000000020a002986 */ /* 0x0081e4000c101126 */
[----:B0-----:R-:W-:Y:S02]  /*55700*/  PRMT R2, R29, 0x7771, RZ ;  /* 0x000077711d027816 */ /* 0x001fe400000000ff */
[----:B------:R-:W2:Y:S04]  /*55710*/  LDL.LU.64 R10, [R1+0xf30] ;  /* 0x000f3000010a7983 */ /* 0x000ea80000300a00 */
[----:B----4-:R0:W-:Y:S04]  /*55720*/  @P1 STG.E.U8 desc[UR38][R6.64], R2 ;  /* 0x0000000206001986 */ /* 0x0101e8000c101126 */
[----:B0-----:R-:W3:Y:S04]  /*55730*/  LDL.LU.64 R6, [R1+0xf28] ;  /* 0x000f280001067983 */ /* 0x001ee80000300a00 */
[----:B------:R-:W4:Y:S04]  /*55740*/  LDL.LU R18, [R1+0x168] ;  /* 0x0001680001127983 */ /* 0x000f280000300800 */
[----:B------:R-:W2:Y:S04]  /*55750*/  LDL.LU.64 R22, [R1+0xf10] ;  /* 0x000f100001167983 */ /* 0x000ea80000300a00 */
[----:B--2---:R0:W-:Y:S04]  /*55760*/  STL.64 [R1+0x17c0], R22 ;  /* 0x0017c01601007387 */ /* 0x0041e80000100a00 */
[----:B0-----:R-:W2:Y:S01]  /*55770*/  LDL.LU.64 R22, [R1+0xf18] ;  /* 0x000f180001167983 */ /* 0x001ea20000300a00 */
[----:B------:R-:W-:-:S02]  /*55780*/  LOP3.LUT P4, RZ, R25, 0x40000, RZ, 0xc0, !PT ;  /* 0x0004000019ff7812 */ /* 0x000fc4000788c0ff */
        /* <DEDUP_REMOVED lines=30> */
[----:B0-----:R-:W-:-:S05]  /*55970*/  PRMT R2, R29, 0x7773, RZ ;  /* 0x000077731d027816 */ /* 0x001fca00000000ff */
[----:B------:R0:W-:Y:S02]  /*55980*/  @P5 STG.E.U8 desc[UR38][R4.64], R2 ;  /* 0x0000000204005986 */ /* 0x0001e4000c101126 */
[----:B0-----:R-:W-:Y:S02]  /*55990*/  PRMT R2, R3, 0x7770, RZ ;  /* 0x0000777003027816 */ /* 0x001fe400000000ff */
        /* <DEDUP_REMOVED lines=10> */
[----:B------:R-:W4:Y:S01]  /*55a40*/  LDL.LU R19, [R1+0x150] ;  /* 0x0001500001137983 */ /* 0x000f220000300800 */
[----:B0-----:R-:W-:-:S03]  /*55a50*/  PRMT R2, R3, 0x7772, RZ ;  /* 0x0000777203027816 */ /* 0x001fc600000000ff */
[----:B------:R-:W4:Y:S04]  /*55a60*/  LDL.LU.64 R28, [R1+0xee0] ;  /* 0x000ee000011c7983 */ /* 0x000f280000300a00 */
[----:B---3--:R0:W-:Y:S01]  /*55a70*/  @P4 STG.E.U8 desc[UR38][R6.64], R2 ;  /* 0x0000000206004986 */ /* 0x0081e2000c101126 */
[----:B------:R-:W-:-:S03]  /*55a80*/  LOP3.LUT P4, RZ, R0, 0x800, RZ, 0xc0, !PT ;  /* 0x0000080000ff7812 */ /* 0x000fc6000788c0ff */
[----:B------:R-:W3:Y:S04]  /*55a90*/  LDL.LU.64 R8, [R1+0xed8] ;  /* 0x000ed80001087983 */ /* 0x000ee80000300a00 */
[----:B------:R-:W3:Y:S01]  /*55aa0*/  LDL.LU.64 R10, [R1+0xed0] ;  /* 0x000ed000010a7983 */ /* 0x000ee20000300a00 */
[----:B0-----:R-:W-:-:S03]  /*55ab0*/  PRMT R2, R3, 0x7773, RZ ;  /* 0x0000777303027816 */ /* 0x001fc600000000ff */
[----:B------:R-:W3:Y:S04]  /*55ac0*/  LDL.LU.64 R6, [R1+0xec8] ;  /* 0x000ec80001067983 */ /* 0x000ee80000300a00 */
[----:B--2---:R0:W-:Y:S04]  /*55ad0*/  @P4 STG.E.U8 desc[UR38][R22.64], R2 ;  /* 0x0000000216004986 */ /* 0x0041e8000c101126 */
[----:B0-----:R-:W2:Y:S01]  /*55ae0*/  LDL.LU.64 R22, [R1+0x17c8] ;  /* 0x0017c80001167983 */ /* 0x001ea20000300a00 */
[----:B------:R-:W-:Y:S02]  /*55af0*/  LOP3.LUT P4, RZ, R0, 0x400, RZ, 0xc0, !PT ;  /* 0x0000040000ff7812 */ /* 0x000fe4000788c0ff */
[----:B----4-:R-:W-:-:S11]  /*55b00*/  PRMT R2, R18, 0x7770, RZ ;  /* 0x0000777012027816 */ /* 0x010fd600000000ff */
[----:B--2---:R0:W-:Y:S04]  /*55b10*/  @P4 STG.E.U8 desc[UR38][R22.64], R2 ;  /* 0x0000000216004986 */ /* 0x0041e8000c101126 */
[----:B0-----:R-:W2:Y:S01]  /*55b20*/  LDL.LU.64 R22, [R1+0x17c0] ;  /* 0x0017c00001167983 */ /* 0x001ea20000300a00 */
[----:B------:R-:W-:Y:S02]  /*55b30*/  LOP3.LUT P4, RZ, R0, 0x200, RZ, 0xc0, !PT ;  /* 0x0000020000ff7812 */ /* 0x000fe4000788c0ff */
[----:B------:R-:W-:-:S11]  /*55b40*/  PRMT R2, R18, 0x7771, RZ ;  /* 0x0000777112027816 */ /* 0x000fd600000000ff */
[----:B--2---:R0:W-:Y:S01]  /*55b50*/  @P4 STG.E.U8 desc[UR38][R22.64], R2 ;  /* 0x0000000216004986 */ /* 0x0041e2000c101126 */
[----:B------:R-:W-:Y:S02]  /*55b60*/  LOP3.LUT P4, RZ, R0, 0x100, RZ, 0xc0, !PT ;  /* 0x0000010000ff7812 */ /* 0x000fe4000788c0ff */
[----:B0-----:R-:W-:Y:S01]  /*55b70*/  PRMT R2, R18, 0x7772, RZ ;  /* 0x0000777212027816 */ /* 0x001fe200000000ff */
[----:B------:R-:W2:Y:S10]  /*55b80*/  LDL.LU.64 R22, [R1+0x17b8] ;  /* 0x0017b80001167983 */ /* 0x000eb40000300a00 */
[----:B------:R0:W-:Y:S04]  /*55b90*/  @P4 STG.E.U8 desc[UR38][R4.64], R2 ;  /* 0x0000000204004986 */ /* 0x0001e8000c101126 */
[----:B0-----:R-:W4:Y:S01]  /*55ba0*/  LDL.LU.64 R4, [R1+0x17b0] ;  /* 0x0017b00001047983 */ /* 0x001f220000300a00 */
[----:B------:R-:W-:-:S02]  /*55bb0*/  LOP3.LUT P4, RZ, R0, 0x80, RZ, 0xc0, !PT ;  /* 0x0000008000ff7812 */ /* 0x000fc4000788c0ff */
[----:B------:R-:W-:Y:S02]  /*55bc0*/  PRMT R2, R18, 0x7773, RZ ;  /* 0x0000777312027816 */ /* 0x000fe400000000ff */
[----:B------:R-:W-:-:S09]  /*55bd0*/  LOP3.LUT P3, RZ, R25, 0x100000, RZ, 0xc0, !PT ;  /* 0x0010000019ff7812 */ /* 0x000fd2000786c0ff */
[----:B------:R4:W-:Y:S01]  /*55be0*/  @P4 STG.E.U8 desc[UR38][R26.64], R2 ;  /* 0x000000021a004986 */ /* 0x0009e2000c101126 */
[----:B------:R-:W-:Y:S02]  /*55bf0*/  LOP3.LUT P4, RZ, R0, 0x40, RZ, 0xc0, !PT ;  /* 0x0000004000ff7812 */ /* 0x000fe4000788c0ff */
[C---:B------:R-:W-:Y:S02]  /*55c00*/  LOP3.LUT P6, RZ, R25.reuse, 0x800000, RZ, 0xc0, !PT ;  /* 0x0080000019ff7812 */ /* 0x040fe400078cc0ff */
[C---:B------:R-:W-:Y:S02]  /*55c10*/  LOP3.LUT P2, RZ, R25.reuse, 0x2000000, RZ, 0xc0, !PT ;  /* 0x0200000019ff7812 */ /* 0x040fe4000784c0ff */
[C---:B------:R-:W-:Y:S02]  /*55c20*/  LOP3.LUT P1, RZ, R25.reuse, 0x4000000, RZ, 0xc0, !PT ;  /* 0x0400000019ff7812 */ /* 0x040fe4000782c0ff */
[C---:B------:R-:W-:Y:S02]  /*55c30*/  LOP3.LUT P0, RZ, R25.reuse, 0x10000000, RZ, 0xc0, !PT ;  /* 0x1000000019ff7812 */ /* 0x040fe4000780c0ff */
[----:B------:R-:W-:-:S02]  /*55c40*/  LOP3.LUT P5, RZ, R25, 0x80000000, RZ, 0xc0, !PT ;  /* 0x8000000019ff7812 */ /* 0x000fc400078ac0ff */
[----:B----4-:R-:W-:-:S05]  /*55c50*/  PRMT R2, R4, 0x7770, RZ ;  /* 0x0000777004027816 */ /* 0x010fca00000000ff */
[----:B------:R0:W-:Y:S02]  /*55c60*/  @P4 STG.E.U8 desc[UR38][R16.64], R2 ;  /* 0x0000000210004986 */ /* 0x0001e4000c101126 */
[----:B0-----:R-:W-:-:S05]  /*55c70*/  PRMT R2, R4, 0x7771, RZ ;  /* 0x0000777104027816 */ /* 0x001fca00000000ff */
[----:B------:R0:W-:Y:S02]  /*55c80*/  @P3 STG.E.U8 desc[UR38][R14.64], R2 ;  /* 0x000000020e003986 */ /* 0x0001e4000c101126 */
[----:B0-----:R-:W-:-:S05]  /*55c90*/  PRMT R2, R4, 0x7772, RZ ;  /* 0x0000777204027816 */ /* 0x001fca00000000ff */
[----:B------:R0:W-:Y:S02]  /*55ca0*/  @P6 STG.E.U8 desc[UR38][R12.64], R2 ;  /* 0x000000020c006986 */ /* 0x0001e4000c101126 */
[----:B0-----:R-:W-:Y:S02]  /*55cb0*/  PRMT R2, R4, 0x7773, RZ ;  /* 0x0000777304027816 */ /* 0x001fe400000000ff */
[----:B------:R-:W4:Y:S04]  /*55cc0*/  LDL.LU R4, [R1+0x17a8] ;  /* 0x0017a80001047983 */ /* 0x000f280000300800 */
[----:B------:R0:W-:Y:S04]  /*55cd0*/  @P2 STG.E.U8 desc[UR38][R28.64], R2 ;  /* 0x000000021c002986 */ /* 0x0001e8000c101126 */
[----:B------:R-:W2:Y:S01]  /*55ce0*/  LDL.LU.64 R16, [R1+0xec0] ;  /* 0x000ec00001107983 */ /* 0x000ea20000300a00 */
[----:B0-----:R-:W-:-:S05]  /*55cf0*/  PRMT R2, R19, 0x7770, RZ ;  /* 0x0000777013027816 */ /* 0x001fca00000000ff */
[----:B---3--:R0:W-:Y:S02]  /*55d00*/  @P1 STG.E.U8 desc[UR38][R8.64], R2 ;  /* 0x0000000208001986 */ /* 0x0081e4000c101126 */
[----:B0-----:R-:W-:-:S05]  /*55d10*/  PRMT R2, R19, 0x7771, RZ ;  /* 0x0000777113027816 */ /* 0x001fca00000000ff */
[----:B------:R0:W-:Y:S02]  /*55d20*/  @P0 STG.E.U8 desc[UR38][R10.64], R2 ;  /* 0x000000020a000986 */ /* 0x0001e4000c101126 */
[----:B0-----:R-:W-:-:S05]  /*55d30*/  PRMT R2, R19, 0x7772, RZ ;  /* 0x0000777213027816 */ /* 0x001fca00000000ff */
[----:B------:R0:W-:Y:S04]  /*55d40*/  @P5 STG.E.U8 desc[UR38][R6.64], R2 ;  /* 0x0000000206005986 */ /* 0x0001e8000c101126 */
[----:B0-----:R-:W3:Y:S04]  /*55d50*/  LDL.LU.64 R6, [R1+0xeb8] ;  /* 0x000eb80001067983 */ /* 0x001ee80000300a00 */
[----:B------:R-:W3:Y:S04]  /*55d60*/  LDL.LU.64 R14, [R1+0xeb0] ;  /* 0x000eb000010e7983 */ /* 0x000ee80000300a00 */
[----:B------:R-:W3:Y:S04]  /*55d70*/  LDL.LU.64 R12, [R1+0xea8] ;  /* 0x000ea800010c7983 */ /* 0x000ee80000300a00 */
[----:B------:R-:W3:Y:S01]  /*55d80*/  LDL.LU R11, [R1+0x154] ;  /* 0x00015400010b7983 */ /* 0x000ee20000300800 */
[----:B------:R-:W-:-:S02]  /*55d90*/  LOP3.LUT P4, RZ, R24, 0x2000000, RZ, 0xc0, !PT ;  /* 0x0200000018ff7812 */ /* 0x000fc4000788c0ff */
[C---:B------:R-:W-:Y:S01]  /*55da0*/  LOP3.LUT P2, RZ, R24.reuse, 0x2, RZ, 0xc0, !PT ;  /* 0x0000000218ff7812 */ /* 0x040fe2000784c0ff */
[----:B------:R-:W3:Y:S01]  /*55db0*/  LDL.LU.64 R28, [R1+0xea0] ;  /* 0x000ea000011c7983 */ /* 0x000ee20000300a00 */
[----:B------:R-:W-:Y:S02]  /*55dc0*/  LOP3.LUT P1, RZ, R24, 0x4, RZ, 0xc0, !PT ;  /* 0x0000000418ff7812 */ /* 0x000fe4000782c0ff */
[----:B------:R-:W-:Y:S01]  /*55dd0*/  PRMT R2, R19, 0x7773, RZ ;  /* 0x0000777313027816 */ /* 0x000fe200000000ff */
[----:B------:R-:W3:Y:S04]  /*55de0*/  LDL.LU.64 R8, [R1+0xe98] ;  /* 0x000e980001087983 */ /* 0x000ee80000300a00 */
[----:B------:R-:W3:Y:S01]  /*55df0*/  LDL.LU R10, [R1+0x158] ;  /* 0x00015800010a7983 */ /* 0x000ee20000300800 */
[----:B----4-:R-:W-:-:S04]  /*55e00*/  LOP3.LUT R4, R4, 0xbfffffff, RZ, 0xc0, !PT ;  /* 0xbfffffff04047812 */ /* 0x010fc800078ec0ff */
[----:B------:R-:W-:Y:S02]  /*55e10*/  @P4 LOP3.LUT R4, R4, 0x40000000, RZ, 0xfc, !PT ;  /* 0x4000000004044812 */ /* 0x000fe400078efcff */
[----:B------:R-:W-:Y:S02]  /*55e20*/  LOP3.LUT P4, RZ, R24, 0x800000, RZ, 0xc0, !PT ;  /* 0x0080000018ff7812 */ /* 0x000fe4000788c0ff */
[----:B------:R-:W-:Y:S01]  /*55e30*/  LOP3.LUT R4, R4, 0x7fffffff, RZ, 0xc0, !PT ;  /* 0x7fffffff04047812 */ /* 0x000fe200078ec0ff */
[----:B--2---:R3:W-:Y:S10]  /*55e40*/  @P2 STG.E.U8 desc[UR38][R16.64], R2 ;  /* 0x0000000210002986 */ /* 0x0047f4000c101126 */
[----:B------:R-:W-:-:S05]  /*55e50*/  @P4 LOP3.LUT R4, R4, 0x80000000, RZ, 0xfc, !PT ;  /* 0x8000000004044812 */ /* 0x000fca00078efcff */
[----:B------:R-:W-:Y:S01]  /*55e60*/  STL.64 [R1+0x1798], R4 ;  /* 0x0017980401007387 */ /* 0x000fe20000100a00 */
[----:B---3--:R-:W-:-:S05]  /*55e70*/  PRMT R2, R11, 0x7770, RZ ;  /* 0x000077700b027816 */ /* 0x008fca00000000ff */
[----:B------:R0:W-:Y:S04]  /*55e80*/  @P1 STG.E.U8 desc[UR38][R6.64], R2 ;  /* 0x0000000206001986 */ /* 0x0001e8000c101126 */
[----:B0-----:R-:W2:Y:S04]  /*55e90*/  LDL.LU.64 R6, [R1+0xe90] ;  /* 0x000e900001067983 */ /* 0x001ea80000300a00 */
[----:B------:R-:W3:Y:S01]  /*55ea0*/  LDL.LU.64 R4, [R1+0xe80] ;  /* 0x000e800001047983 */ /* 0x000ee20000300a00 */
        /* <DEDUP_REMOVED lines=16> */
[----:B------:R-:W-:Y:S02]  /*55fb0*/  LOP3.LUT R0, R0, 0xffffffdf, RZ, 0xc0, !PT ;  /* 0xffffffdf00007812 */ /* 0x000fe400078ec0ff */
[C---:B------:R-:W-:Y:S02]  /*55fc0*/  LOP3.LUT P0, RZ, R24.reuse, 0x10, RZ, 0xc0, !PT ;  /* 0x0000001018ff7812 */ /* 0x040fe4000780c0ff */
[C---:B------:R-:W-:Y:S02]  /*55fd0*/  LOP3.LUT P5, RZ, R24.reuse, 0x80, RZ, 0xc0, !PT ;  /* 0x0000008018ff7812 */ /* 0x040fe400078ac0ff */
[----:B------:R-:W-:-:S02]  /*55fe0*/  LOP3.LUT P3, RZ, R24, 0x4000000, RZ, 0xc0, !PT ;  /* 0x0400000018ff7812 */ /* 0x000fc4000786c0ff */
[C---:B------:R-:W-:Y:S02]  /*55ff0*/  LOP3.LUT P6, RZ, R24.reuse, 0x10000000, RZ, 0xc0, !PT ;  /* 0x1000000018ff7812 */ /* 0x040fe400078cc0ff */
[----:B------:R-:W-:Y:S02]  /*56000*/  LOP3.LUT P2, RZ, R24, 0x80000000, RZ, 0xc0, !PT ;  /* 0x8000000018ff7812 */ /* 0x000fe4000784c0ff */
[----:B------:R-:W-:Y:S02]  /*56010*/  @P4 LOP3.LUT R0, R0, 0x20, RZ, 0xfc, !PT ;  /* 0x0000002000004812 */ /* 0x000fe400078efcff */
[----:B------:R-:W-:Y:S01]  /*56020*/  LOP3.LUT P4, RZ, R24, 0x200, RZ, 0xc0, !PT ;  /* 0x0000020018ff7812 */ /* 0x000fe2000788c0ff */
[----:B---3--:R0:W-:Y:S04]  /*56030*/  STL.64 [R1+0x17a0], R4 ;  /* 0x0017a00401007387 */ /* 0x0081e80000100a00 */
[----:B0-----:R-:W3:Y:S04]  /*56040*/  LDL.LU.64 R4, [R1+0xe88] ;  /* 0x000e880001047983 */ /* 0x001ee80000300a00 */
[----:B------:R-:W4:Y:S01]  /*56050*/  LDL.LU.64 R24, [R1+0xe70] ;  /* 0x000e700001187983 */ /* 0x000f220000300a00 */
[----:B------:R-:W-:-:S05]  /*56060*/  PRMT R2, R11, 0x7771, RZ ;  /* 0x000077710b027816 */ /* 0x000fca00000000ff */
[----:B------:R0:W-:Y:S02]  /*56070*/  @P0 STG.E.U8 desc[UR38][R14.64], R2 ;  /* 0x000000020e000986 */ /* 0x0001e4000c101126 */
[----:B0-----:R-:W-:-:S05]  /*56080*/  PRMT R2, R11, 0x7772, RZ ;  /* 0x000077720b027816 */ /* 0x001fca00000000ff */
[----:B------:R0:W-:Y:S02]  /*56090*/  @P5 STG.E.U8 desc[UR38][R12.64], R2 ;  /* 0x000000020c005986 */ /* 0x0001e4000c101126 */
[----:B0-----:R-:W-:-:S05]  /*560a0*/  PRMT R2, R11, 0x7773, RZ ;  /* 0x000077730b027816 */ /* 0x001fca00000000ff */
[----:B------:R0:W-:Y:S01]  /*560b0*/  @P4 STG.E.U8 desc[UR38][R28.64], R2 ;  /* 0x000000021c004986 */ /* 0x0001e2000c101126 */
[----:B------:R-:W-:Y:S02]  /*560c0*/  LOP3.LUT P4, RZ, R0, 0x20, RZ, 0xc0, !PT ;  /* 0x0000002000ff7812 */ /* 0x000fe4000788c0ff */
[----:B0-----:R-:W-:-:S11]  /*560d0*/  PRMT R2, R10, 0x7770, RZ ;  /* 0x000077700a027816 */ /* 0x001fd600000000ff */
[----:B------:R0:W-:Y:S01]  /*560e0*/  @P4 STG.E.U8 desc[UR38][R8.64], R2 ;  /* 0x0000000208004986 */ /* 0x0001e2000c101126 */
[----:B------:R-:W-:Y:S02]  /*560f0*/  LOP3.LUT P4, RZ, R0, 0x10, RZ, 0xc0, !PT ;  /* 0x0000001000ff7812 */ /* 0x000fe4000788c0ff */
[----:B0-----:R-:W-:-:S11]  /*56100*/  PRMT R2, R10, 0x7771, RZ ;  /* 0x000077710a027816 */ /* 0x001fd600000000ff */
[----:B--2---:R0:W-:Y:S01]  /*56110*/  @P4 STG.E.U8 desc[UR38][R6.64], R2 ;  /* 0x0000000206004986 */ /* 0x0041e2000c101126 */
[----:B------:R-:W-:Y:S02]  /*56120*/  LOP3.LUT P4, RZ, R0, 0x8, RZ, 0xc0, !PT ;  /* 0x0000000800ff7812 */ /* 0x000fe4000788c0ff */
[----:B0-----:R-:W-:Y:S01]  /*56130*/  PRMT R2, R10, 0x7772, RZ ;  /* 0x000077720a027816 */ /* 0x001fe200000000ff */
[----:B----4-:R0:W-:Y:S04]  /*56140*/  STL.64 [R1+0x1790], R24 ;  /* 0x0017901801007387 */ /* 0x0101e80000100a00 */
[----:B0-----:R-:W2:Y:S04]  /*56150*/  LDL.LU.64 R24, [R1+0xe78] ;  /* 0x000e780001187983 */ /* 0x001ea80000300a00 */
[----:B------:R-:W4:Y:S04]  /*56160*/  LDL.LU.64 R26, [R1+0xe68] ;  /* 0x000e6800011a7983 */ /* 0x000f280000300a00 */
[----:B------:R-:W2:Y:S04]  /*56170*/  LDL.LU.64 R18, [R1+0xe58] ;  /* 0x000e580001127983 */ /* 0x000ea80000300a00 */
[----:B------:R-:W2:Y:S04]  /*56180*/  LDL.LU.64 R16, [R1+0xe50] ;  /* 0x000e500001107983 */ /* 0x000ea80000300a00 */
[----:B------:R-:W2:Y:S04]  /*56190*/  LDL.LU.64 R14, [R1+0xe48] ;  /* 0x000e4800010e7983 */ /* 0x000ea80000300a00 */
[----:B------:R-:W2:Y:S04]  /*561a0*/  LDL.LU R11, [R1+0x144] ;  /* 0x00014400010b7983 */ /* 0x000ea80000300800 */
[----:B------:R-:W2:Y:S04]  /*561b0*/  LDL.LU.64 R12, [R1+0xe40] ;  /* 0x000e4000010c7983 */ /* 0x000ea80000300a00 */
[----:B------:R-:W2:Y:S04]  /*561c0*/  LDL.LU.64 R28, [R1+0xe38] ;  /* 0x000e3800011c7983 */ /* 0x000ea80000300a00 */
[----:B------:R-:W2:Y:S04]  /*561d0*/  LDL.LU.64 R8, [R1+0xe30] ;  /* 0x000e300001087983 */ /* 0x000ea80000300a00 */
[----:B------:R-:W2:Y:S04]  /*561e0*/  LDL.LU.64 R6, [R1+0xe20] ;  /* 0x000e200001067983 */ /* 0x000ea80000300a00 */
[----:B---3--:R0:W-:Y:S04]  /*561f0*/  @P4 STG.E.U8 desc[UR38][R4.64], R2 ;  /* 0x0000000204004986 */ /* 0x0081e8000c101126 */
[----:B0-----:R-:W3:Y:S01]  /*56200*/  LDL.LU.64 R4, [R1+0x17a0] ;  /* 0x0017a00001047983 */ /* 0x001ee20000300a00 */
[----:B------:R-:W-:-:S02]  /*56210*/  LOP3.LUT P4, RZ, R0, 0x4, RZ, 0xc0, !PT ;  /* 0x0000000400ff7812 */ /* 0x000fc4000788c0ff */
[----:B------:R-:W-:-:S11]  /*56220*/  PRMT R2, R10, 0x7773, RZ ;  /* 0x000077730a027816 */ /* 0x000fd600000000ff */
[----:B---3--:R0:W-:Y:S04]  /*56230*/  @P4 STG.E.U8 desc[UR38][R4.64], R2 ;  /* 0x0000000204004986 */ /* 0x0081e8000c101126 */
[----:B0-----:R-:W3:Y:S01]  /*56240*/  LDL.LU.64 R4, [R1+0x1798] ;  /* 0x0017980001047983 */ /* 0x001ee20000300a00 */
[----:B------:R-:W-:Y:S02]  /*56250*/  LOP3.LUT P4, RZ, R0, 0x2, RZ, 0xc0, !PT ;  /* 0x0000000200ff7812 */ /* 0x000fe4000788c0ff */
[----:B---3--:R-:W-:-:S11]  /*56260*/  PRMT R2, R5, 0x7770, RZ ;  /* 0x0000777005027816 */ /* 0x008fd600000000ff */
[----:B--2---:R0:W-:Y:S04]  /*56270*/  @P4 STG.E.U8 desc[UR38][R24.64], R2 ;  /* 0x0000000218004986 */ /* 0x0041e8000c101126 */
[----:B0-----:R-:W2:Y:S01]  /*56280*/  LDL.LU.64 R24, [R1+0x1790] ;  /* 0x0017900001187983 */ /* 0x001ea20000300a00 */
[----:B------:R-:W-:Y:S02]  /*56290*/  LOP3.LUT P4, RZ, R0, 0x1, RZ, 0xc0, !PT ;  /* 0x0000000100ff7812 */ /* 0x000fe4000788c0ff */
[----:B------:R-:W-:Y:S02]  /*562a0*/  PRMT R0, R5, 0x7771, RZ ;  /* 0x0000777105007816 */ /* 0x000fe400000000ff */
[C---:B------:R-:W-:Y:S02]  /*562b0*/  LOP3.LUT P1, RZ, R23.reuse, 0x2, RZ, 0xc0, !PT ;  /* 0x0000000217ff7812 */ /* 0x040fe4000782c0ff */
[----:B------:R-:W-:-:S02]  /*562c0*/  LOP3.LUT P0, RZ, R23, 0x4, RZ, 0xc0, !PT ;  /* 0x0000000417ff7812 */ /* 0x000fc4000780c0ff */
[----:B------:R-:W-:-:S05]  /*562d0*/  LOP3.LUT P5, RZ, R23, 0x10, RZ, 0xc0, !PT ;  /* 0x0000001017ff7812 */ /* 0x000fca00078ac0ff */
[----:B--2---:R0:W-:Y:S01]  /*562e0*/  @P4 STG.E.U8 desc[UR38][R24.64], R0 ;  /* 0x0000000018004986 */ /* 0x0041e2000c101126 */
[----:B------:R-:W-:Y:S02]  /*562f0*/  LOP3.LUT P4, RZ, R4, 0x80000000, RZ, 0xc0, !PT ;  /* 0x8000000004ff7812 */ /* 0x000fe4000788c0ff */
[----:B0-----:R-:W-:-:S11]  /*56300*/  PRMT R0, R5, 0x7772, RZ ;  /* 0x0000777205007816 */ /* 0x001fd600000000ff */
[----:B----4-:R0:W-:Y:S01]  /*56310*/  @P4 STG.E.U8 desc[UR38][R26.64], R0 ;  /* 0x000000001a004986 */ /* 0x0101e2000c101126 */
[----:B------:R-:W-:Y:S02]  /*56320*/  LOP3.LUT P4, RZ, R4, 0x40000000, RZ, 0xc0, !PT ;  /* 0x4000000004ff7812 */ /* 0x000fe4000788c0ff */
[----:B0-----:R-:W-:Y:S02]  /*56330*/  PRMT R0, R5, 0x7773, RZ ;  /* 0x0000777305007816 */ /* 0x001fe400000000ff */
[----:B------:R-:W2:Y:S09]  /*56340*/  LDL.LU R5, [R1+0x178c] ;  /* 0x00178c0001057983 */ /* 0x000eb20000300800 */
        /* <DEDUP_REMOVED lines=8> */
[----:B------:R-:W3:Y:S04]  /*563d0*/  LDL.LU R22, [R1+0x1788] ;  /* 0x0017880001167983 */ /* 0x000ee80000300800 */
[----:B------:R0:W-:Y:S02]  /*563e0*/  @P1 STG.E.U8 desc[UR38][R28.64], R0 ;  /* 0x000000001c001986 */ /* 0x0001e4000c101126 */
[----:B0-----:R-:W-:-:S05]  /*563f0*/  PRMT R0, R11, 0x7770, RZ ;  /* 0x000077700b007816 */ /* 0x001fca00000000ff */
[----:B------:R0:W-:Y:S02]  /*56400*/  @P0 STG.E.U8 desc[UR38][R8.64], R0 ;  /* 0x0000000008000986 */ /* 0x0001e4000c101126 */
[----:B0-----:R-:W-:Y:S02]  /*56410*/  PRMT R0, R11, 0x7771, RZ ;  /* 0x000077710b007816 */ /* 0x001fe400000000ff */
[----:B------:R-:W4:Y:S04]  /*56420*/  LDL.LU.64 R8, [R1+0xe18] ;  /* 0x000e180001087983 */ /* 0x000f280000300a00 */
[----:B------:R0:W-:Y:S04]  /*56430*/  @P5 STG.E.U8 desc[UR38][R6.64], R0 ;  /* 0x0000000006005986 */ /* 0x0001e8000c101126 */
[----:B0-----:R-:W2:Y:S01]  /*56440*/  LDL.LU.64 R6, [R1+0xe10] ;  /* 0x000e100001067983 */ /* 0x001ea20000300a00 */
[----:B------:R-:W-:-:S02]  /*56450*/  LOP3.LUT P2, RZ, R23, 0x80, RZ, 0xc0, !PT ;  /* 0x0000008017ff7812 */ /* 0x000fc4000784c0ff */
[----:B------:R-:W-:Y:S01]  /*56460*/  LOP3.LUT P1, RZ, R23, 0x200, RZ, 0xc0, !PT ;  /* 0x0000020017ff7812 */ /* 0x000fe2000782c0ff */
[----:B------:R-:W2:Y:S01]  /*56470*/  LDL.LU.64 R14, [R1+0xe08] ;  /* 0x000e0800010e7983 */ /* 0x000ea20000300a00 */
[----:B------:R-:W-:-:S03]  /*56480*/  PRMT R0, R11, 0x7772, RZ ;  /* 0x000077720b007816 */ /* 0x000fc600000000ff */
[----:B------:R-:W3:Y:S04]  /*56490*/  LDL.LU.64 R12, [R1+0xe00] ;  /* 0x000e0000010c7983 */ /* 0x000ee80000300a00 */
[----:B------:R-:W3:Y:S04]  /*564a0*/  LDL.LU.64 R28, [R1+0xdf8] ;  /* 0x000df800011c7983 */ /* 0x000ee80000300a00 */
[----:B------:R-:W3:Y:S04]  /*564b0*/  LDL.LU R10, [R1+0x148] ;  /* 0x00014800010a7983 */ /* 0x000ee80000300800 */
[----:B----4-:R0:W-:Y:S02]  /*564c0*/  @P2 STG.E.U8 desc[UR38][R8.64], R0 ;  /* 0x0000000008002986 */ /* 0x0101e4000c101126 */
[----:B0-----:R-:W-:-:S02]  /*564d0*/  PRMT R0, R11, 0x7773, RZ ;  /* 0x000077730b007816 */ /* 0x001fc400000000ff */
[----:B------:R-:W4:Y:S04]  /*564e0*/  LDL.LU.64 R8, [R1+0xdf0] ;  /* 0x000df00001087983 */ /* 0x000f280000300a00 */
[----:B------:R-:W3:Y:S04]  /*564f0*/  LDL.LU R21, [R1+0x14c] ;  /* 0x00014c0001157983 */ /* 0x000ee80000300800 */
[----:B--2---:R0:W-:Y:S04]  /*56500*/  @P1 STG.E.U8 desc[UR38][R6.64], R0 ;  /* 0x0000000006001986 */ /* 0x0041e8000c101126 */
[----:B0-----:R-:W2:Y:S04]  /*56510*/  LDL.LU.64 R6, [R1+0xde8] ;  /* 0x000de80001067983 */ /* 0x001ea80000300a00 */
[----:B------:R-:W2:Y:S04]  /*56520*/  LDL.LU R19, [R1+0x130] ;  /* 0x0001300001137983 */ /* 0x000ea80000300800 */
[----:B--2---:R0:W-:Y:S04]  /*56530*/  STL [R1+0x1770], R19 ;  /* 0x0017701301007387 */ /* 0x0041e80000100800 */
[----:B0-----:R-:W2:Y:S04]  /*56540*/  LDL.LU.64 R18, [R1+0xdd0] ;  /* 0x000dd00001127983 */ /* 0x001ea80000300a00 */
        /* <DEDUP_REMOVED lines=22> */
[C---:B------:R-:W-:Y:S01]  /*566b0*/  LOP3.LUT P4, RZ, R23.reuse, 0x40000, RZ, 0xc0, !PT ;  /* 0x0004000017ff7812 */ /* 0x040fe2000788c0ff */
[----:B------:R-:W2:Y:S01]  /*566c0*/  LDL.LU.64 R2, [R1+0xdc8] ;  /* 0x000dc80001027983 */ /* 0x000ea20000300a00 */
[----:B------:R-:W-:Y:S02]  /*566d0*/  LOP3.LUT R4, R4, 0xefffffff, RZ, 0xc0, !PT ;  /* 0xefffffff04047812 */ /* 0x000fe400078ec0ff */
[C---:B------:R-:W-:Y:S01]  /*566e0*/  LOP3.LUT P0, RZ, R23.reuse, 0x400, RZ, 0xc0, !PT ;  /* 0x0000040017ff7812 */ /* 0x040fe2000780c0ff */
[----:B------:R-:W2:Y:S01]  /*566f0*/  LDL.LU.64 R24, [R1+0xdc0] ;  /* 0x000dc00001187983 */ /* 0x000ea20000300a00 */
[C---:B------:R-:W-:Y:S02]  /*56700*/  LOP3.LUT P5, RZ, R23.reuse, 0x1000, RZ, 0xc0, !PT ;  /* 0x0000100017ff7812 */ /* 0x040fe400078ac0ff */
[----:B---3--:R-:W-:Y:S01]  /*56710*/  PRMT R0, R10, 0x7770, RZ ;  /* 0x000077700a007816 */ /* 0x008fe200000000ff */
[----:B------:R-:W3:Y:S04]  /*56720*/  LDL.LU.64 R26, [R1+0xdb8] ;  /* 0x000db800011a7983 */ /* 0x000ee80000300a00 */
[----:B------:R-:W-:Y:S01]  /*56730*/  @P4 LOP3.LUT R4, R4, 0x10000000, RZ, 0xfc, !PT ;  /* 0x1000000004044812 */ /* 0x000fe200078efcff */
[----:B------:R-:W3:Y:S01]  /*56740*/  LDL.LU.64 R16, [R1+0xdb0] ;  /* 0x000db00001107983 */ /* 0x000ee20000300a00 */
[----:B------:R-:W-:-:S02]  /*56750*/  LOP3.LUT P4, RZ, R23, 0x20000, RZ, 0xc0, !PT ;  /* 0x0002000017ff7812 */ /* 0x000fc4000788c0ff */
[----:B------:R-:W-:Y:S01]  /*56760*/  LOP3.LUT R4, R4, 0xdfffffff, RZ, 0xc0, !PT ;  /* 0xdfffffff04047812 */ /* 0x000fe200078ec0ff */
[----:B------:R0:W-:Y:S04]  /*56770*/  @P0 STG.E.U8 desc[UR38][R14.64], R0 ;  /* 0x000000000e000986 */ /* 0x0001e8000c101126 */
[----:B------:R-:W3:Y:S06]  /*56780*/  LDL.LU R11, [R1+0x134] ;  /* 0x00013400010b7983 */ /* 0x000eec0000300800 */
        /* <DEDUP_REMOVED lines=8> */
[----:B------:R-:W-:Y:S02]  /*56810*/  LOP3.LUT P4, RZ, R4, 0x20000000, RZ, 0xc0, !PT ;  /* 0x2000000004ff7812 */ /* 0x000fe4000788c0ff */
[----:B0-----:R-:W-:Y:S01]  /*56820*/  PRMT R0, R10, 0x7773, RZ ;  /* 0x000077730a007816 */ /* 0x001fe200000000ff */
[----:B------:R-:W3:Y:S10]  /*56830*/  LDL.LU.64 R28, [R1+0xd98] ;  /* 0x000d9800011c7983 */ /* 0x000ef40000300a00 */
[----:B----4-:R0:W-:Y:S01]  /*56840*/  @P4 STG.E.U8 desc[UR38][R8.64], R0 ;  /* 0x0000000008004986 */ /* 0x0101e2000c101126 */
[----:B------:R-:W-:-:S02]  /*56850*/  LOP3.LUT P4, RZ, R4, 0x10000000, RZ, 0xc0, !PT ;  /* 0x1000000004ff7812 */ /* 0x000fc4000788c0ff */
[----:B0-----:R-:W-:Y:S01]  /*56860*/  PRMT R0, R21, 0x7770, RZ ;  /* 0x0000777015007816 */ /* 0x001fe200000000ff */
[----:B------:R-:W4:Y:S10]  /*56870*/  LDL.LU.64 R8, [R1+0xd90] ;  /* 0x000d900001087983 */ /* 0x000f340000300a00 */
[----:B------:R0:W-:Y:S01]  /*56880*/  @P4 STG.E.U8 desc[UR38][R6.64], R0 ;  /* 0x0000000006004986 */ /* 0x0001e2000c101126 */
        /* <DEDUP_REMOVED lines=10> */
[C---:B------:R-:W-:Y:S02]  /*56930*/  LOP3.LUT P4, RZ, R4.reuse, 0x2000000, RZ, 0xc0, !PT ;  /* 0x0200000004ff7812 */ /* 0x040fe4000788c0ff */
[----:B------:R-:W-:Y:S02]  /*56940*/  PRMT R0, R21, 0x7773, RZ ;  /* 0x0000777315007816 */ /* 0x000fe400000000ff */
[----:B------:R-:W3:Y:S09]  /*56950*/  LDL.LU R21, [R1+0x1774] ;  /* 0x0017740001157983 */ /* 0x000ef20000300800 */
[----:B--2---:R0:W-:Y:S04]  /*56960*/  @P4 STG.E.U8 desc[UR38][R18.64], R0 ;  /* 0x0000000012004986 */ /* 0x0041e8000c101126 */
[----:B0-----:R-:W2:Y:S01]  /*56970*/  LDL.LU R19, [R1+0x1770] ;  /* 0x0017700001137983 */ /* 0x001ea20000300800 */
[----:B------:R-:W-:-:S02]  /*56980*/  LOP3.LUT P4, RZ, R4, 0x1000000, RZ, 0xc0, !PT ;  /* 0x0100000004ff7812 */ /* 0x000fc4000788c0ff */
[----:B------:R-:W-:Y:S02]  /*56990*/  LOP3.LUT P3, RZ, R5, 0x80, RZ, 0xc0, !PT ;  /* 0x0000008005ff7812 */ /* 0x000fe4000786c0ff */
[C---:B------:R-:W-:Y:S02]  /*569a0*/  LOP3.LUT P6, RZ, R22.reuse, 0x4000, RZ, 0xc0, !PT ;  /* 0x0000400016ff7812 */ /* 0x040fe400078cc0ff */
[C---:B------:R-:W-:Y:S02]  /*569b0*/  LOP3.LUT P2, RZ, R22.reuse, 0x10000, RZ, 0xc0, !PT ;  /* 0x0001000016ff7812 */ /* 0x040fe4000784c0ff */
[C---:B------:R-:W-:Y:S02]  /*569c0*/  LOP3.LUT P1, RZ, R22.reuse, 0x1000, RZ, 0xc0, !PT ;  /* 0x0000100016ff7812 */ /* 0x040fe4000782c0ff */
[C---:B------:R-:W-:Y:S02]  /*569d0*/  LOP3.LUT P0, RZ, R22.reuse, 0x8000, RZ, 0xc0, !PT ;  /* 0x0000800016ff7812 */ /* 0x040fe4000780c0ff */
[----:B------:R-:W-:-:S02]  /*569e0*/  LOP3.LUT P5, RZ, R22, 0x400, RZ, 0xc0, !PT ;  /* 0x0000040016ff7812 */ /* 0x000fc400078ac0ff */
[----:B--2---:R-:W-:-:S05]  /*569f0*/  PRMT R0, R19, 0x7770, RZ ;  /* 0x0000777013007816 */ /* 0x004fca00000000ff */
[----:B------:R0:W-:Y:S01]  /*56a00*/  @P4 STG.E.U8 desc[UR38][R2.64], R0 ;  /* 0x0000000002004986 */ /* 0x0001e2000c101126 */
[----:B------:R-:W-:Y:S02]  /*56a10*/  LOP3.LUT P4, RZ, R4, 0x800000, RZ, 0xc0, !PT ;  /* 0x0080000004ff7812 */ /* 0x000fe4000788c0ff */
        /* <DEDUP_REMOVED lines=14> */
[----:B------:R-:W2:Y:S04]  /*56b00*/  LDL.LU.64 R28, [R1+0xd80] ;  /* 0x000d8000011c7983 */ /* 0x000ea80000300a00 */
[----:B----4-:R0:W-:Y:S02]  /*56b10*/  @P0 STG.E.U8 desc[UR38][R8.64], R0 ;  /* 0x0000000008000986 */ /* 0x0101e4000c101126 */
[----:B0-----:R-:W-:-:S05]  /*56b20*/  PRMT R0, R10, 0x7770, RZ ;  /* 0x000077700a007816 */ /* 0x001fca00000000ff */
[----:B------:R0:W-:Y:S04]  /*56b30*/  @P5 STG.E.U8 desc[UR38][R6.64], R0 ;  /* 0x0000000006005986 */ /* 0x0001e8000c101126 */
[----:B0-----:R-:W3:Y:S04]  /*56b40*/  LDL.LU.64 R6, [R1+0xd78] ;  /* 0x000d780001067983 */ /* 0x001ee80000300a00 */
[----:B------:R-:W4:Y:S01]  /*56b50*/  LDL.LU.64 R8, [R1+0xd70] ;  /* 0x000d700001087983 */ /* 0x000f220000300a00 */
[C---:B------:R-:W-:Y:S02]  /*56b60*/  LOP3.LUT P2, RZ, R22.reuse, 0x2000, RZ, 0xc0, !PT ;  /* 0x0000200016ff7812 */ /* 0x040fe4000784c0ff */
[----:B------:R-:W-:Y:S01]  /*56b70*/  LOP3.LUT P1, RZ, R22, 0x100, RZ, 0xc0, !PT ;  /* 0x0000010016ff7812 */ /* 0x000fe2000782c0ff */
[----:B------:R-:W4:Y:S01]  /*56b80*/  LDL.LU.64 R14, [R1+0xd68] ;  /* 0x000d6800010e7983 */ /* 0x000f220000300a00 */
[----:B------:R-:W-:-:S02]  /*56b90*/  PRMT R0, R10, 0x7771, RZ ;  /* 0x000077710a007816 */ /* 0x000fc400000000ff */
[----:B------:R-:W-:Y:S01]  /*56ba0*/  LOP3.LUT P0, RZ, R22, 0x800, RZ, 0xc0, !PT ;  /* 0x0000080016ff7812 */ /* 0x000fe2000780c0ff */
[----:B------:R-:W4:Y:S04]  /*56bb0*/  LDL.LU.64 R12, [R1+0xd60] ;  /* 0x000d6000010c7983 */ /* 0x000f280000300a00 */
[----:B------:R-:W4:Y:S04]  /*56bc0*/  LDL.LU R11, [R1+0x13c] ;  /* 0x00013c00010b7983 */ /* 0x000f280000300800 */
[----:B--2---:R0:W-:Y:S02]  /*56bd0*/  @P2 STG.E.U8 desc[UR38][R28.64], R0 ;  /* 0x000000001c002986 */ /* 0x0041e4000c101126 */
[----:B0-----:R-:W-:-:S02]  /*56be0*/  PRMT R0, R10, 0x7772, RZ ;  /* 0x000077720a007816 */ /* 0x001fc400000000ff */
[----:B------:R-:W2:Y:S04]  /*56bf0*/  LDL.LU.64 R28, [R1+0xd58] ;  /* 0x000d5800011c7983 */ /* 0x000ea80000300a00 */
[----:B------:R-:W2:Y:S04]  /*56c00*/  LDL.LU R3, [R1+0x120] ;  /* 0x0001200001037983 */ /* 0x000ea80000300800 */
[----:B---3--:R0:W-:Y:S02]  /*56c10*/  @P1 STG.E.U8 desc[UR38][R6.64], R0 ;  /* 0x0000000006001986 */ /* 0x0081e4000c101126 */
[----:B0-----:R-:W-:-:S02]  /*56c20*/  PRMT R0, R10, 0x7773, RZ ;  /* 0x000077730a007816 */ /* 0x001fc400000000ff */
[----:B------:R-:W3:Y:S04]  /*56c30*/  LDL.LU.64 R6, [R1+0xd50] ;  /* 0x000d500001067983 */ /* 0x000ee80000300a00 */
[----:B----4-:R0:W-:Y:S04]  /*56c40*/  @P0 STG.E.U8 desc[UR38][R8.64], R0 ;  /* 0x0000000008000986 */ /* 0x0101e8000c101126 */
[----:B0-----:R-:W4:Y:S04]  /*56c50*/  LDL.LU R9, [R1+0x124] ;  /* 0x0001240001097983 */ /* 0x001f280000300800 */
[----:B------:R-:W2:Y:S04]  /*56c60*/  LDL.LU.64 R24, [R1+0xd30] ;  /* 0x000d300001187983 */ /* 0x000ea80000300a00 */
[----:B--2---:R0:W-:Y:S04]  /*56c70*/  STL.64 [R1+0x1758], R24 ;  /* 0x0017581801007387 */ /* 0x0041e80000100a00 */
        /* <DEDUP_REMOVED lines=24> */
[----:B------:R-:W4:Y:S01]  /*56e00*/  LDL.LU.64 R26, [R1+0xd28] ;  /* 0x000d2800011a7983 */ /* 0x000f220000300a00 */
[----:B------:R-:W-:Y:S02]  /*56e10*/  LOP3.LUT R4, R4, 0xffefffff, RZ, 0xc0, !PT ;  /* 0xffefffff04047812 */ /* 0x000fe400078ec0ff */
[----:B------:R-:W-:Y:S01]  /*56e20*/  LOP3.LUT P5, RZ, R22, 0x40, RZ, 0xc0, !PT ;  /* 0x0000004016ff7812 */ /* 0x000fe200078ac0ff */
[----:B------:R-:W4:Y:S01]  /*56e30*/  LDL.LU.64 R18, [R1+0xd20] ;  /* 0x000d200001127983 */ /* 0x000f220000300a00 */
[----:B------:R-:W-:-:S03]  /*56e40*/  PRMT R0, R11, 0x7770, RZ ;  /* 0x000077700b007816 */ /* 0x000fc600000000ff */
[----:B------:R-:W4:Y:S04]  /*56e50*/  LDL.LU.64 R16, [R1+0xd18] ;  /* 0x000d180001107983 */ /* 0x000f280000300a00 */
[----:B------:R-:W-:Y:S02]  /*56e60*/  @P4 LOP3.LUT R4, R4, 0x100000, RZ, 0xfc, !PT ;  /* 0x0010000004044812 */ /* 0x000fe400078efcff */
[----:B------:R-:W-:Y:S02]  /*56e70*/  LOP3.LUT P4, RZ, R5, 0x400, RZ, 0xc0, !PT ;  /* 0x0000040005ff7812 */ /* 0x000fe4000788c0ff */
[----:B------:R-:W-:Y:S01]  /*56e80*/  LOP3.LUT R4, R4, 0xffdfffff, RZ, 0xc0, !PT ;  /* 0xffdfffff04047812 */ /* 0x000fe200078ec0ff */
[----:B------:R0:W-:Y:S10]  /*56e90*/  @P5 STG.E.U8 desc[UR38][R14.64], R0 ;  /* 0x000000000e005986 */ /* 0x0001f4000c101126 */
[----:B------:R-:W-:-:S02]  /*56ea0*/  @P4 LOP3.LUT R4, R4, 0x200000, RZ, 0xfc, !PT ;  /* 0x0020000004044812 */ /* 0x000fc400078efcff */
[----:B------:R-:W-:Y:S01]  /*56eb0*/  LOP3.LUT P4, RZ, R22, 0x200, RZ, 0xc0, !PT ;  /* 0x0000020016ff7812 */ /* 0x000fe2000788c0ff */
[----:B0-----:R-:W4:Y:S01]  /*56ec0*/  LDL.LU.64 R14, [R1+0xd10] ;  /* 0x000d1000010e7983 */ /* 0x001f220000300a00 */
[----:B------:R-:W-:-:S03]  /*56ed0*/  PRMT R0, R11, 0x7771, RZ ;  /* 0x000077710b007816 */ /* 0x000fc600000000ff */
[----:B------:R-:W4:Y:S08]  /*56ee0*/  LDL.LU R8, [R1+0x128] ;  /* 0x0001280001087983 */ /* 0x000f300000300800 */
[----:B------:R0:W-:Y:S01]  /*56ef0*/  @P4 STG.E.U8 desc[UR38][R12.64], R0 ;  /* 0x000000000c004986 */ /* 0x0001e2000c101126 */
[C---:B------:R-:W-:Y:S02]  /*56f00*/  LOP3.LUT P4, RZ, R4.reuse, 0x200000, RZ, 0xc0, !PT ;  /* 0x0020000004ff7812 */ /* 0x040fe4000788c0ff */
[----:B0-----:R-:W-:Y:S01]  /*56f10*/  PRMT R0, R11, 0x7772, RZ ;  /* 0x000077720b007816 */ /* 0x001fe200000000ff */
[----:B------:R-:W4:Y:S10]  /*56f20*/  LDL.LU.64 R12, [R1+0xd08] ;  /* 0x000d0800010c7983 */ /* 0x000f340000300a00 */
[----:B------:R0:W-:Y:S01]  /*56f30*/  @P4 STG.E.U8 desc[UR38][R28.64], R0 ;  /* 0x000000001c004986 */ /* 0x0001e2000c101126 */
[----:B------:R-:W-:-:S02]  /*56f40*/  LOP3.LUT P4, RZ, R4, 0x100000, RZ, 0xc0, !PT ;  /* 0x0010000004ff7812 */ /* 0x000fc4000788c0ff */
[----:B0-----:R-:W-:Y:S01]  /*56f50*/  PRMT R0, R11, 0x7773, RZ ;  /* 0x000077730b007816 */ /* 0x001fe200000000ff */
[----:B------:R-:W4:Y:S10]  /*56f60*/  LDL.LU.64 R28, [R1+0xd00] ;  /* 0x000d0000011c7983 */ /* 0x000f340000300a00 */
[----:B---3--:R0:W-:Y:S01]  /*56f70*/  @P4 STG.E.U8 desc[UR38][R6.64], R0 ;  /* 0x0000000006004986 */ /* 0x0081e2000c101126 */
[----:B------:R-:W-:-:S03]  /*56f80*/  LOP3.LUT P4, RZ, R4, 0x80000, RZ, 0xc0, !PT ;  /* 0x0008000004ff7812 */ /* 0x000fc6000788c0ff */
[----:B------:R-:W3:Y:S01]  /*56f90*/  LDL.LU.64 R10, [R1+0xcf8] ;  /* 0x000cf800010a7983 */ /* 0x000ee20000300a00 */
        /* <DEDUP_REMOVED lines=18> */
[----:B------:R-:W-:Y:S02]  /*570c0*/  LOP3.LUT P0, RZ, R23, 0x80000000, RZ, 0xc0, !PT ;  /* 0x8000000017ff7812 */ /* 0x000fe4000780c0ff */
[----:B------:R-:W-:Y:S01]  /*570d0*/  LOP3.LUT P5, RZ, R22, 0x1, RZ, 0xc0, !PT ;  /* 0x0000000116ff7812 */ /* 0x000fe200078ac0ff */
[----:B--2---:R4:W-:Y:S01]  /*570e0*/  @P4 STG.E.U8 desc[UR38][R24.64], R0 ;  /* 0x0000000018004986 */ /* 0x0049e2000c101126 */
[----:B------:R-:W-:Y:S02]  /*570f0*/  LOP3.LUT P4, RZ, R4, 0x8000, RZ, 0xc0, !PT ;  /* 0x0000800004ff7812 */ /* 0x000fe4000788c0ff */
[----:B----4-:R-:W-:-:S11]  /*57100*/  PRMT R0, R9, 0x7770, RZ ;  /* 0x0000777009007816 */ /* 0x010fd600000000ff */
        /* <DEDUP_REMOVED lines=13> */
[----:B---3--:R0:W-:Y:S02]  /*571e0*/  @P0 STG.E.U8 desc[UR38][R10.64], R0 ;  /* 0x000000000a000986 */ /* 0x0081e4000c101126 */
[----:B0-----:R-:W-:Y:S02]  /*571f0*/  PRMT R0, R8, 0x7773, RZ ;  /* 0x0000777308007816 */ /* 0x001fe400000000ff */
[----:B------:R-:W2:Y:S04]  /*57200*/  LDL.LU.64 R10, [R1+0xce8] ;  /* 0x000ce800010a7983 */ /* 0x000ea80000300a00 */
[----:B------:R0:W-:Y:S04]  /*57210*/  @P5 STG.E.U8 desc[UR38][R6.64], R0 ;  /* 0x0000000006005986 */ /* 0x0001e8000c101126 */
[----:B0-----:R-:W3:Y:S04]  /*57220*/  LDL.LU.64 R6, [R1+0xce0] ;  /* 0x000ce00001067983 */ /* 0x001ee80000300a00 */
[----:B------:R-:W4:Y:S04]  /*57230*/  LDL.LU.64 R16, [R1+0xcd8] ;  /* 0x000cd80001107983 */ /* 0x000f280000300a00 */
[----:B------:R-:W2:Y:S01]  /*57240*/  LDL.LU R9, [R1+0x12c] ;  /* 0x00012c0001097983 */ /* 0x000ea20000300800 */
[----:B------:R-:W-:-:S02]  /*57250*/  LOP3.LUT P4, RZ, R22, 0x8000000, RZ, 0xc0, !PT ;  /* 0x0800000016ff7812 */ /* 0x000fc4000788c0ff */
[----:B------:R-:W-:Y:S01]  /*57260*/  LOP3.LUT R4, R4, 0xffffffbf, RZ, 0xc0, !PT ;  /* 0xffffffbf04047812 */ /* 0x000fe200078ec0ff */
[----:B------:R-:W3:Y:S01]  /*57270*/  LDL.LU.64 R12, [R1+0xcd0] ;  /* 0x000cd000010c7983 */ /* 0x000ee20000300a00 */
[C---:B------:R-:W-:Y:S02]  /*57280*/  LOP3.LUT P2, RZ, R22.reuse, 0x400000, RZ, 0xc0, !PT ;  /* 0x0040000016ff7812 */ /* 0x040fe4000784c0ff */
[----:B------:R-:W-:Y:S01]  /*57290*/  LOP3.LUT P1, RZ, R22, 0x200000, RZ, 0xc0, !PT ;  /* 0x0020000016ff7812 */ /* 0x000fe2000782c0ff */
[----:B------:R-:W3:Y:S04]  /*572a0*/  LDL.LU.64 R28, [R1+0xcc8] ;  /* 0x000cc800011c7983 */ /* 0x000ee80000300a00 */
[----:B------:R-:W3:Y:S02]  /*572b0*/  LDL.LU R8, [R1+0x110] ;  /* 0x0001100001087983 */ /* 0x000ee40000300800 */
[----:B------:R-:W-:-:S02]  /*572c0*/  @P4 LOP3.LUT R4, R4, 0x40, RZ, 0xfc, !PT ;  /* 0x0000004004044812 */ /* 0x000fc400078efcff */
        /* <DEDUP_REMOVED lines=23> */
[----:B------:R-:W-:-:S03]  /*57440*/  LOP3.LUT P6, RZ, R22, 0x20000000, RZ, 0xc0, !PT ;  /* 0x2000000016ff7812 */ /* 0x000fc600078cc0ff */
[----:B------:R-:W-:Y:S02]  /*57450*/  @P4 LOP3.LUT R4, R4, 0x2000, RZ, 0xfc, !PT ;  /* 0x0000200004044812 */ /* 0x000fe400078efcff */
[----:B------:R-:W-:Y:S02]  /*57460*/  LOP3.LUT P4, RZ, R22, 0x800000, RZ, 0xc0, !PT ;  /* 0x0080000016ff7812 */ /* 0x000fe4000788c0ff */
[----:B--2---:R-:W-:-:S05]  /*57470*/  PRMT R0, R9, 0x7770, RZ ;  /* 0x0000777009007816 */ /* 0x004fca00000000ff */
[----:B------:R0:W-:Y:S01]  /*57480*/  @P2 STG.E.U8 desc[UR38][R10.64], R0 ;  /* 0x000000000a002986 */ /* 0x0001e2000c101126 */
[C---:B------:R-:W-:Y:S02]  /*57490*/  LOP3.LUT P2, RZ, R22.reuse, 0x40000000, RZ, 0xc0, !PT ;  /* 0x4000000016ff7812 */ /* 0x040fe4000784c0ff */
[----:B0-----:R-:W-:Y:S01]  /*574a0*/  PRMT R0, R9, 0x7771, RZ ;  /* 0x0000777109007816 */ /* 0x001fe200000000ff */
[----:B------:R-:W2:Y:S04]  /*574b0*/  LDL.LU.64 R10, [R1+0xcc0] ;  /* 0x000cc000010a7983 */ /* 0x000ea80000300a00 */
[----:B---3--:R0:W-:Y:S01]  /*574c0*/  @P1 STG.E.U8 desc[UR38][R6.64], R0 ;  /* 0x0000000006001986 */ /* 0x0081e2000c101126 */
[----:B------:R-:W-:-:S03]  /*574d0*/  LOP3.LUT P1, RZ, R22, 0x80000000, RZ, 0xc0, !PT ;  /* 0x8000000016ff7812 */ /* 0x000fc6000782c0ff */
[----:B0-----:R-:W3:Y:S04]  /*574e0*/  LDL.LU.64 R6, [R1+0xcb8] ;  /* 0x000cb80001067983 */ /* 0x001ee80000300a00 */
[----:B------:R-:W2:Y:S04]  /*574f0*/  LDL.LU R14, [R1+0x114] ;  /* 0x00011400010e7983 */ /* 0x000ea80000300800 */
[----:B------:R0:W-:Y:S04]  /*57500*/  STL [R1+0x1738], R22 ;  /* 0x0017381601007387 */ /* 0x0001e80000100800 */
[----:B0-----:R-:W2:Y:S04]  /*57510*/  LDL.LU.64 R22, [R1+0xca0] ;  /* 0x000ca00001167983 */ /* 0x001ea80000300a00 */
[----:B--2---:R0:W-:Y:S04]  /*57520*/  STL.64 [R1+0x1740], R22 ;  /* 0x0017401601007387 */ /* 0x0041e80000100a00 */
[----:B0-----:R-:W2:Y:S01]  /*57530*/  LDL.LU.64 R22, [R1+0xca8] ;  /* 0x000ca80001167983 */ /* 0x001ea20000300a00 */
[----:B------:R-:W-:-:S05]  /*57540*/  PRMT R0, R9, 0x7772, RZ ;  /* 0x0000777209007816 */ /* 0x000fca00000000ff */
[----:B----4-:R0:W-:Y:S02]  /*57550*/  @P0 STG.E.U8 desc[UR38][R16.64], R0 ;  /* 0x0000000010000986 */ /* 0x0101e4000c101126 */
[----:B0-----:R-:W-:-:S05]  /*57560*/  PRMT R0, R9, 0x7773, RZ ;  /* 0x0000777309007816 */ /* 0x001fca00000000ff */
[----:B------:R0:W-:Y:S02]  /*57570*/  @P5 STG.E.U8 desc[UR38][R12.64], R0 ;  /* 0x000000000c005986 */ /* 0x0001e4000c101126 */
[----:B0-----:R-:W-:-:S05]  /*57580*/  PRMT R0, R8, 0x7770, RZ ;  /* 0x0000777008007816 */ /* 0x001fca00000000ff */
[----:B------:R-:W-:Y:S04]  /*57590*/  @P4 STG.E.U8 desc[UR38][R28.64], R0 ;  /* 0x000000001c004986 */ /* 0x000fe8000c101126 */
[----:B--2---:R0:W-:Y:S04]  /*575a0*/  STL.64 [R1+0x1748], R22 ;  /* 0x0017481601007387 */ /* 0x0041e80000100a00 */
[----:B0-----:R-:W2:Y:S01]  /*575b0*/  LDL.LU.64 R22, [R1+0xcb0] ;  /* 0x000cb00001167983 */ /* 0x001ea20000300a00 */
[----:B------:R-:W-:Y:S02]  /*575c0*/  LOP3.LUT P4, RZ, R4, 0x2000, RZ, 0xc0, !PT ;  /* 0x0000200004ff7812 */ /* 0x000fe4000788c0ff */
[----:B------:R-:W-:Y:S01]  /*575d0*/  PRMT R0, R8, 0x7771, RZ ;  /* 0x0000777108007816 */ /* 0x000fe200000000ff */
[----:B------:R-:W4:Y:S04]  /*575e0*/  LDL.LU.64 R2, [R1+0xc98] ;  /* 0x000c980001027983 */ /* 0x000f280000300a00 */
[----:B------:R-:W4:Y:S04]  /*575f0*/  LDL.LU.64 R24, [R1+0xc90] ;  /* 0x000c900001187983 */ /* 0x000f280000300a00 */
[----:B------:R-:W4:Y:S04]  /*57600*/  LDL.LU R15, [R1+0x118] ;  /* 0x00011800010f7983 */ /* 0x000f280000300800 */
[----:B------:R0:W-:Y:S01]  /*57610*/  @P4 STG.E.U8 desc[UR38][R10.64], R0 ;  /* 0x000000000a004986 */ /* 0x0001e2000c101126 */
[----:B------:R-:W-:-:S03]  /*57620*/  LOP3.LUT P4, RZ, R4, 0x1000, RZ, 0xc0, !PT ;  /* 0x0000100004ff7812 */ /* 0x000fc6000788c0ff */
[----:B------:R-:W4:Y:S04]  /*57630*/  LDL.LU.64 R26, [R1+0xc88] ;  /* 0x000c8800011a7983 */ /* 0x000f280000300a00 */
[----:B------:R-:W4:Y:S01]  /*57640*/  LDL.LU.64 R18, [R1+0xc80] ;  /* 0x000c800001127983 */ /* 0x000f220000300a00 */
[----:B0-----:R-:W-:-:S03]  /*57650*/  PRMT R0, R8, 0x7772, RZ ;  /* 0x0000777208007816 */ /* 0x001fc600000000ff */
[----:B------:R-:W4:Y:S04]  /*57660*/  LDL.LU.64 R16, [R1+0xc78] ;  /* 0x000c780001107983 */ /* 0x000f280000300a00 */
[----:B---3--:R0:W-:Y:S01]  /*57670*/  @P4 STG.E.U8 desc[UR38][R6.64], R0 ;  /* 0x0000000006004986 */ /* 0x0081e2000c101126 */
[----:B------:R-:W-:-:S03]  /*57680*/  LOP3.LUT P4, RZ, R4, 0x800, RZ, 0xc0, !PT ;  /* 0x0000080004ff7812 */ /* 0x000fc6000788c0ff */
[----:B------:R-:W3:Y:S04]  /*57690*/  LDL.LU R9, [R1+0x11c] ;  /* 0x00011c0001097983 */ /* 0x000ee80000300800 */
[----:B------:R-:W3:Y:S01]  /*576a0*/  LDL.LU.64 R12, [R1+0xc70] ;  /* 0x000c7000010c7983 */ /* 0x000ee20000300a00 */
[----:B0-----:R-:W-:-:S03]  /*576b0*/  PRMT R0, R8, 0x7773, RZ ;  /* 0x0000777308007816 */ /* 0x001fc600000000ff */
[----:B------:R-:W3:Y:S04]  /*576c0*/  LDL.LU.64 R28, [R1+0xc68] ;  /* 0x000c6800011c7983 */ /* 0x000ee80000300a00 */
[----:B------:R-:W3:Y:S04]  /*576d0*/  LDL.LU.64 R10, [R1+0xc60] ;  /* 0x000c6000010a7983 */ /* 0x000ee80000300a00 */
[----:B------:R-:W3:Y:S04]  /*576e0*/  LDL.LU.64 R6, [R1+0xc58] ;  /* 0x000c580001067983 */ /* 0x000ee80000300a00 */
[----:B------:R-:W3:Y:S04]  /*576f0*/  LDL.LU R8, [R1+0x1750] ;  /* 0x0017500001087983 */ /* 0x000ee80000300800 */
        /* <DEDUP_REMOVED lines=8> */
[----:B--2---:R0:W-:Y:S01]  /*57780*/  @P4 STG.E.U8 desc[UR38][R22.64], R0 ;  /* 0x0000000016004986 */ /* 0x0041e2000c101126 */
[----:B------:R-:W-:Y:S02]  /*57790*/  LOP3.LUT P4, RZ, R4, 0x100, RZ, 0xc0, !PT ;  /* 0x0000010004ff7812 */ /* 0x000fe4000788c0ff */
[----:B0-----:R-:W-:Y:S01]  /*577a0*/  PRMT R0, R14, 0x7772, RZ ;  /* 0x000077720e007816 */ /* 0x001fe200000000ff */
[----:B------:R-:W2:Y:S10]  /*577b0*/  LDL.LU R22, [R1+0x1738] ;  /* 0x0017380001167983 */ /* 0x000eb40000300800 */
[----:B----4-:R0:W-:Y:S01]  /*577c0*/  @P4 STG.E.U8 desc[UR38][R2.64], R0 ;  /* 0x0000000002004986 */ /* 0x0101e2000c101126 */
[----:B------:R-:W-:-:S02]  /*577d0*/  LOP3.LUT P4, RZ, R4, 0x80, RZ, 0xc0, !PT ;  /* 0x0000008004ff7812 */ /* 0x000fc4000788c0ff */
        /* <DEDUP_REMOVED lines=10> */
[----:B---3--:R0:W-:Y:S02]  /*57880*/  @P2 STG.E.U8 desc[UR38][R12.64], R0 ;  /* 0x000000000c002986 */ /* 0x0081e4000c101126 */
[----:B0-----:R-:W-:-:S05]  /*57890*/  PRMT R0, R9, 0x7770, RZ ;  /* 0x0000777009007816 */ /* 0x001fca00000000ff */
[----:B------:R0:W-:Y:S04]  /*578a0*/  @P1 STG.E.U8 desc[UR38][R28.64], R0 ;  /* 0x000000001c001986 */ /* 0x0001e8000c101126 */
[----:B0-----:R-:W3:Y:S01]  /*578b0*/  LDL.LU.64 R28, [R1+0xc50] ;  /* 0x000c5000011c7983 */ /* 0x001ee20000300a00 */
[----:B------:R-:W-:Y:S02]  /*578c0*/  LOP3.LUT P4, RZ, R21, 0x80000, RZ, 0xc0, !PT ;  /* 0x0008000015ff7812 */ /* 0x000fe4000788c0ff */
[C---:B------:R-:W-:Y:S01]  /*578d0*/  LOP3.LUT P0, RZ, R5.reuse, 0x1, RZ, 0xc0, !PT ;  /* 0x0000000105ff7812 */ /* 0x040fe2000780c0ff */
[----:B------:R-:W4:Y:S01]  /*578e0*/  LDL.LU.64 R18, [R1+0xc48] ;  /* 0x000c480001127983 */ /* 0x000f220000300a00 */
[----:B------:R-:W-:Y:S02]  /*578f0*/  LOP3.LUT P5, RZ, R5, 0x2, RZ, 0xc0, !PT ;  /* 0x0000000205ff7812 */ /* 0x000fe400078ac0ff */
[----:B------:R-:W-:-:S02]  /*57900*/  PRMT R0, R9, 0x7771, RZ ;  /* 0x0000777109007816 */ /* 0x000fc400000000ff */
[----:B------:R-:W-:-:S07]  /*57910*/  LOP3.LUT P2, RZ, R5, 0x4, RZ, 0xc0, !PT ;  /* 0x0000000405ff7812 */ /* 0x000fce000784c0ff */
[----:B------:R0:W-:Y:S02]  /*57920*/  @P0 STG.E.U8 desc[UR38][R10.64], R0 ;  /* 0x000000000a000986 */ /* 0x0001e4000c101126 */
[C---:B0-----:R-:W-:Y:S02]  /*57930*/  PRMT R0, R9.reuse, 0x7772, RZ ;  /* 0x0000777209007816 */ /* 0x041fe400000000ff */
[----:B------:R-:W4:Y:S04]  /*57940*/  LDL.LU.64 R10, [R1+0xc40] ;  /* 0x000c4000010a7983 */ /* 0x000f280000300a00 */
[----:B------:R0:W-:Y:S04]  /*57950*/  @P5 STG.E.U8 desc[UR38][R6.64], R0 ;  /* 0x0000000006005986 */ /* 0x0001e8000c101126 */
[----:B------:R-:W4:Y:S01]  /*57960*/  LDL.LU.64 R16, [R1+0xc38] ;  /* 0x000c380001107983 */ /* 0x000f220000300a00 */
[----:B0-----:R-:W-:-:S03]  /*57970*/  PRMT R0, R9, 0x7773, RZ ;  /* 0x0000777309007816 */ /* 0x001fc600000000ff */
[----:B------:R-:W4:Y:S01]  /*57980*/  LDL.LU R6, [R1+0x100] ;  /* 0x0001000001067983 */ /* 0x000f220000300800 */
[----:B------:R-:W-:-:S03]  /*57990*/  IMAD.MOV.U32 R7, RZ, RZ, R20 ;  /* 0x000000ffff077224 */ /* 0x000fc600078e0014 */
[----:B------:R-:W4:Y:S04]  /*579a0*/  LDL.LU.64 R14, [R1+0xc30] ;  /* 0x000c3000010e7983 */ /* 0x000f280000300a00 */
[----:B------:R-:W4:Y:S04]  /*579b0*/  LDL.LU.64 R12, [R1+0xc28] ;  /* 0x000c2800010c7983 */ /* 0x000f280000300a00 */
[----:B------:R-:W4:Y:S01]  /*579c0*/  LDL.LU R20, [R1+0x104] ;  /* 0x0001040001147983 */ /* 0x000f220000300800 */
[----:B--2---:R-:W-:-:S04]  /*579d0*/  LOP3.LUT R22, R22, 0xbfffffff, RZ, 0xc0, !PT ;  /* 0xbfffffff16167812 */ /* 0x004fc800078ec0ff */
[----:B------:R-:W-:Y:S02]  /*579e0*/  @P4 LOP3.LUT R22, R22, 0x40000000, RZ, 0xfc, !PT ;  /* 0x4000000016164812 */ /* 0x000fe400078efcff */
[----:B------:R-:W-:Y:S02]  /*579f0*/  LOP3.LUT P4, RZ, R21, 0x100000, RZ, 0xc0, !PT ;  /* 0x0010000015ff7812 */ /* 0x000fe4000788c0ff */
[----:B------:R-:W-:-:S11]  /*57a00*/  LOP3.LUT R22, R22, 0x7fffffff, RZ, 0xc0, !PT ;  /* 0x7fffffff16167812 */ /* 0x000fd600078ec0ff */
[----:B------:R-:W-:-:S05]  /*57a10*/  @P4 LOP3.LUT R22, R22, 0x80000000, RZ, 0xfc, !PT ;  /* 0x8000000016164812 */ /* 0x000fca00078efcff */
[----:B------:R-:W-:Y:S04]  /*57a20*/  STL [R1+0x1728], R22 ;  /* 0x0017281601007387 */ /* 0x000fe80000100800 */
[----:B---3--:R0:W-:Y:S04]  /*57a30*/  @P2 STG.E.U8 desc[UR38][R28.64], R0 ;  /* 0x000000001c002986 */ /* 0x0081e8000c101126 */
[----:B0-----:R-:W2:Y:S04]  /*57a40*/  LDL.LU.64 R28, [R1+0xc20] ;  /* 0x000c2000011c7983 */ /* 0x001ea80000300a00 */
[----:B------:R-:W3:Y:S01]  /*57a50*/  LDL.LU.64 R22, [R1+0xc10] ;  /* 0x000c100001167983 */ /* 0x000ee20000300a00 */
        /* <DEDUP_REMOVED lines=14> */
[----:B------:R-:W-:Y:S01]  /*57b40*/  LOP3.LUT P1, RZ, R5, 0x8, RZ, 0xc0, !PT ;  /* 0x0000000805ff7812 */ /* 0x000fe2000782c0ff */
[----:B---3--:R0:W-:Y:S04]  /*57b50*/  STL.64 [R1+0x1730], R22 ;  /* 0x0017301601007387 */ /* 0x0081e80000100a00 */
[----:B0-----:R-:W3:Y:S04]  /*57b60*/  LDL.LU.64 R22, [R1+0xc18] ;  /* 0x000c180001167983 */ /* 0x001ee80000300a00 */
[----:B------:R-:W-:-:S02]  /*57b70*/  @P4 LOP3.LUT R4, R4, 0x10, RZ, 0xfc, !PT ;  /* 0x0000001004044812 */ /* 0x000fc400078efcff */
[----:B------:R-:W-:Y:S01]  /*57b80*/  LOP3.LUT P4, RZ, R21, 0x4000000, RZ, 0xc0, !PT ;  /* 0x0400000015ff7812 */ /* 0x000fe2000788c0ff */
[----:B------:R-:W3:Y:S01]  /*57b90*/  LDL.LU R9, [R1+0x108] ;  /* 0x0001080001097983 */ /* 0x000ee20000300800 */
[----:B------:R-:W-:Y:S02]  /*57ba0*/  LOP3.LUT P0, RZ, R5, 0x20, RZ, 0xc0, !PT ;  /* 0x0000002005ff7812 */ /* 0x000fe4000780c0ff */
[----:B----4-:R-:W-:Y:S02]  /*57bb0*/  PRMT R0, R6, 0x7770, RZ ;  /* 0x0000777006007816 */ /* 0x010fe400000000ff */
[----:B------:R-:W-:Y:S02]  /*57bc0*/  LOP3.LUT P5, RZ, R21, 0x10000000, RZ, 0xc0, !PT ;  /* 0x1000000015ff7812 */ /* 0x000fe400078ac0ff */
[----:B------:R-:W-:Y:S01]  /*57bd0*/  LOP3.LUT R4, R4, 0xffffffdf, RZ, 0xc0, !PT ;  /* 0xffffffdf04047812 */ /* 0x000fe200078ec0ff */
[----:B------:R0:W-:Y:S04]  /*57be0*/  @P1 STG.E.U8 desc[UR38][R18.64], R0 ;  /* 0x0000000012001986 */ /* 0x0001e8000c101126 */
[----:B------:R-:W-:-:S02]  /*57bf0*/  @P4 LOP3.LUT R4, R4, 0x20, RZ, 0xfc, !PT ;  /* 0x0000002004044812 */ /* 0x000fc400078efcff */
[----:B------:R-:W-:Y:S02]  /*57c00*/  LOP3.LUT P4, RZ, R21, 0x8000000, RZ, 0xc0, !PT ;  /* 0x0800000015ff7812 */ /* 0x000fe4000788c0ff */
[----:B0-----:R-:W-:-:S05]  /*57c10*/  PRMT R0, R6, 0x7771, RZ ;  /* 0x0000777106007816 */ /* 0x001fca00000000ff */
[----:B------:R0:W-:Y:S02]  /*57c20*/  @P0 STG.E.U8 desc[UR38][R10.64], R0 ;  /* 0x000000000a000986 */ /* 0x0001e4000c101126 */
[C---:B0-----:R-:W-:Y:S02]  /*57c30*/  PRMT R0, R6.reuse, 0x7772, RZ ;  /* 0x0000777206007816 */ /* 0x041fe400000000ff */
        /* <DEDUP_REMOVED lines=14> */
[----:B------:R-:W4:Y:S01]  /*57d20*/  LDL.LU R6, [R1+0xf0] ;  /* 0x0000f00001067983 */ /* 0x000f220000300800 */
[----:B0-----:R-:W-:-:S03]  /*57d30*/  PRMT R0, R20, 0x7771, RZ ;  /* 0x0000777114007816 */ /* 0x001fc600000000ff */
[----:B------:R-:W4:Y:S06]  /*57d40*/  LDL.LU.64 R12, [R1+0xbc8] ;  /* 0x000bc800010c7983 */ /* 0x000f2c0000300a00 */
[----:B--2---:R0:W-:Y:S01]  /*57d50*/  @P4 STG.E.U8 desc[UR38][R28.64], R0 ;  /* 0x000000001c004986 */ /* 0x0041e2000c101126 */
[----:B------:R-:W-:Y:S02]  /*57d60*/  LOP3.LUT P4, RZ, R4, 0x8, RZ, 0xc0, !PT ;  /* 0x0000000804ff7812 */ /* 0x000fe4000788c0ff */
[----:B0-----:R-:W-:Y:S01]  /*57d70*/  PRMT R0, R20, 0x7772, RZ ;  /* 0x0000777214007816 */ /* 0x001fe200000000ff */
[----:B------:R-:W2:Y:S10]  /*57d80*/  LDL.LU.64 R28, [R1+0xbc0] ;  /* 0x000bc000011c7983 */ /* 0x000eb40000300a00 */
[----:B---3--:R0:W-:Y:S04]  /*57d90*/  @P4 STG.E.U8 desc[UR38][R22.64], R0 ;  /* 0x0000000016004986 */ /* 0x0081e8000c101126 */
[----:B0-----:R-:W3:Y:S01]  /*57da0*/  LDL.LU.64 R22, [R1+0x1730] ;  /* 0x0017300001167983 */ /* 0x001ee20000300a00 */
[----:B------:R-:W-:-:S02]  /*57db0*/  LOP3.LUT P4, RZ, R4, 0x4, RZ, 0xc0, !PT ;  /* 0x0000000404ff7812 */ /* 0x000fc4000788c0ff */
[----:B------:R-:W-:Y:S02]  /*57dc0*/  PRMT R0, R20, 0x7773, RZ ;  /* 0x0000777314007816 */ /* 0x000fe400000000ff */
[----:B------:R-:W2:Y:S09]  /*57dd0*/  LDL.LU R20, [R1+0x172c] ;  /* 0x00172c0001147983 */ /* 0x000eb20000300800 */
[----:B---3--:R0:W-:Y:S01]  /*57de0*/  @P4 STG.E.U8 desc[UR38][R22.64], R0 ;  /* 0x0000000016004986 */ /* 0x0081e2000c101126 */
[----:B------:R-:W-:-:S02]  /*57df0*/  LOP3.LUT P4, RZ, R4, 0x2, RZ, 0xc0, !PT ;  /* 0x0000000204ff7812 */ /* 0x000fc4000788c0ff */
[----:B0-----:R-:W-:Y:S01]  /*57e00*/  PRMT R0, R9, 0x7770, RZ ;  /* 0x0000777009007816 */ /* 0x001fe200000000ff */
[----:B------:R-:W3:Y:S10]  /*57e10*/  LDL.LU R22, [R1+0x1728] ;  /* 0x0017280001167983 */ /* 0x000ef40000300800 */
[----:B----4-:R0:W-:Y:S01]  /*57e20*/  @P4 STG.E.U8 desc[UR38][R10.64], R0 ;  /* 0x000000000a004986 */ /* 0x0101e2000c101126 */
[----:B------:R-:W-:-:S03]  /*57e30*/  LOP3.LUT P4, RZ, R4, 0x1, RZ, 0xc0, !PT ;  /* 0x0000000104ff7812 */ /* 0x000fc6000788c0ff */
[----:B0-----:R-:W4:Y:S04]  /*57e40*/  LDL.LU.64 R10, [R1+0x1720] ;  /* 0x00172000010a7983 */ /* 0x001f280000300a00 */
[----:B------:R0:W-:Y:S04]  /*57e50*/  STL [R1+0x1680], R5 ;  /* 0x0016800501007387 */ /* 0x0001e80000100800 */
[----:B0-----:R-:W2:Y:S01]  /*57e60*/  LDL.LU.64 R4, [R1+0xc00] ;  /* 0x000c000001047983 */ /* 0x001ea20000300a00 */
[----:B------:R-:W-:Y:S02]  /*57e70*/  PRMT R0, R9, 0x7771, RZ ;  /* 0x0000777109007816 */ /* 0x000fe400000000ff */
[----:B------:R-:W-:-:S02]  /*57e80*/  LOP3.LUT P3, RZ, R21, 0x40000, RZ, 0xc0, !PT ;  /* 0x0004000015ff7812 */ /* 0x000fc4000786c0ff */
[C---:B------:R-:W-:Y:S02]  /*57e90*/  LOP3.LUT P6, RZ, R21.reuse, 0x20000, RZ, 0xc0, !PT ;  /* 0x0002000015ff7812 */ /* 0x040fe400078cc0ff */
[C---:B------:R-:W-:Y:S02]  /*57ea0*/  LOP3.LUT P2, RZ, R21.reuse, 0x10000, RZ, 0xc0, !PT ;  /* 0x0001000015ff7812 */ /* 0x040fe4000784c0ff */
[C---:B------:R-:W-:Y:S02]  /*57eb0*/  LOP3.LUT P1, RZ, R21.reuse, 0x8000, RZ, 0xc0, !PT ;  /* 0x0000800015ff7812 */ /* 0x040fe4000782c0ff */
[C---:B------:R-:W-:Y:S02]  /*57ec0*/  LOP3.LUT P0, RZ, R21.reuse, 0x4000, RZ, 0xc0, !PT ;  /* 0x0000400015ff7812 */ /* 0x040fe4000780c0ff */
[----:B------:R-:W-:Y:S01]  /*57ed0*/  LOP3.LUT P5, RZ, R21, 0x2000, RZ, 0xc0, !PT ;  /* 0x0000200015ff7812 */ /* 0x000fe200078ac0ff */
[----:B--2---:R0:W-:Y:S01]  /*57ee0*/  @P4 STG.E.U8 desc[UR38][R4.64], R0 ;  /* 0x0000000004004986 */ /* 0x0041e2000c101126 */
[----:B---3--:R-:W-:-:S02]  /*57ef0*/  LOP3.LUT P4, RZ, R22, 0x80000000, RZ, 0xc0, !PT ;  /* 0x8000000016ff7812 */ /* 0x008fc4000788c0ff */
[----:B0-----:R-:W-:-:S11]  /*57f00*/  PRMT R0, R9, 0x7772, RZ ;  /* 0x0000777209007816 */ /* 0x001fd600000000ff */
[----:B------:R0:W-:Y:S01]  /*57f10*/  @P4 STG.E.U8 desc[UR38][R2.64], R0 ;  /* 0x0000000002004986 */ /* 0x0001e2000c101126 */
[----:B------:R-:W-:Y:S02]  /*57f20*/  LOP3.LUT P4, RZ, R22, 0x40000000, RZ, 0xc0, !PT ;  /* 0x4000000016ff7812 */ /* 0x000fe4000788c0ff */
[----:B0-----:R-:W-:-:S11]  /*57f30*/  PRMT R0, R9, 0x7773, RZ ;  /* 0x0000777309007816 */ /* 0x001fd600000000ff */
[----:B------:R4:W-:Y:S02]  /*57f40*/  @P4 STG.E.U8 desc[UR38][R24.64], R0 ;  /* 0x0000000018004986 */ /* 0x0009e4000c101126 */
[----:B----4-:R-:W-:-:S05]  /*57f50*/  PRMT R0, R11, 0x7770, RZ ;  /* 0x000077700b007816 */ /* 0x010fca00000000ff */
        /* <DEDUP_REMOVED lines=10> */
[----:B0-----:R-:W-:Y:S02]  /*58000*/  PRMT R0, R6, 0x7771, RZ ;  /* 0x0000777106007816 */ /* 0x001fe400000000ff */
[----:B------:R-:W3:Y:S04]  /*58010*/  LDL.LU.64 R12, [R1+0xbb8] ;  /* 0x000bb800010c7983 */ /* 0x000ee80000300a00 */
[----:B------:R0:W-:Y:S04]  /*58020*/  @P5 STG.E.U8 desc[UR38][R28.64], R0 ;  /* 0x000000001c005986 */ /* 0x0001e8000c101126 */
[----:B0-----:R-:W4:Y:S01]  /*58030*/  LDL.LU.64 R28, [R1+0xbb0] ;  /* 0x000bb000011c7983 */ /* 0x001f220000300a00 */
[----:B------:R-:W-:-:S02]  /*58040*/  LOP3.LUT P2, RZ, R21, 0x1000, RZ, 0xc0, !PT ;  /* 0x0000100015ff7812 */ /* 0x000fc4000784c0ff */
[----:B------:R-:W-:Y:S01]  /*58050*/  LOP3.LUT P1, RZ, R21, 0x800, RZ, 0xc0, !PT ;  /* 0x0000080015ff7812 */ /* 0x000fe2000782c0ff */
[----:B------:R-:W2:Y:S01]  /*58060*/  LDL.LU.64 R18, [R1+0xba8] ;  /* 0x000ba80001127983 */ /* 0x000ea20000300a00 */
[----:B------:R-:W-:-:S03]  /*58070*/  PRMT R0, R6, 0x7772, RZ ;  /* 0x0000777206007816 */ /* 0x000fc600000000ff */
[----:B------:R-:W2:Y:S04]  /*58080*/  LDL.LU.64 R16, [R1+0xba0] ;  /* 0x000ba00001107983 */ /* 0x000ea80000300a00 */
[----:B------:R-:W2:Y:S04]  /*58090*/  LDL.LU.64 R14, [R1+0xb98] ;  /* 0x000b9800010e7983 */ /* 0x000ea80000300a00 */
[----:B------:R-:W2:Y:S04]  /*580a0*/  LDL.LU R9, [R1+0xf4] ;  /* 0x0000f40001097983 */ /* 0x000ea80000300800 */
[----:B------:R-:W-:Y:S04]  /*580b0*/  STL [R1+0x16f4], R20 ;  /* 0x0016f41401007387 */ /* 0x000fe80000100800 */
[----:B---3--:R0:W-:Y:S02]  /*580c0*/  @P2 STG.E.U8 desc[UR38][R12.64], R0 ;  /* 0x000000000c002986 */ /* 0x0081e4000c101126 */
[----:B0-----:R-:W-:-:S02]  /*580d0*/  PRMT R0, R6, 0x7773, RZ ;  /* 0x0000777306007816 */ /* 0x001fc400000000ff */
[----:B------:R-:W3:Y:S04]  /*580e0*/  LDL.LU.64 R12, [R1+0xb90] ;  /* 0x000b9000010c7983 */ /* 0x000ee80000300a00 */
[----:B------:R-:W2:Y:S04]  /*580f0*/  LDL.LU R23, [R1+0xf8] ;  /* 0x0000f80001177983 */ /* 0x000ea80000300800 */
[----:B----4-:R0:W-:Y:S04]  /*58100*/  @P1 STG.E.U8 desc[UR38][R28.64], R0 ;  /* 0x000000001c001986 */ /* 0x0101e8000c101126 */
[----:B0-----:R-:W4:Y:S04]  /*58110*/  LDL.LU.64 R28, [R1+0xb88] ;  /* 0x000b8800011c7983 */ /* 0x001f280000300a00 */
        /* <DEDUP_REMOVED lines=25> */
[C---:B------:R-:W-:Y:S02]  /*582b0*/  LOP3.LUT P4, RZ, R21.reuse, 0x40, RZ, 0xc0, !PT ;  /* 0x0000004015ff7812 */ /* 0x040fe4000788c0ff */
        /* <DEDUP_REMOVED lines=10> */
[----:B------:R-:W2:Y:S04]  /*58360*/  LDL.LU.64 R20, [R1+0xb68] ;  /* 0x000b680001147983 */ /* 0x000ea80000300a00 */
[----:B------:R-:W2:Y:S01]  /*58370*/  LDL.LU.64 R4, [R1+0xb60] ;  /* 0x000b600001047983 */ /* 0x000ea20000300a00 */
[----:B0-----:R-:W-:-:S03]  /*58380*/  PRMT R0, R9, 0x7771, RZ ;  /* 0x0000777109007816 */ /* 0x001fc600000000ff */
[----:B------:R-:W2:Y:S04]  /*58390*/  LDL.LU.64 R24, [R1+0xb58] ;  /* 0x000b580001187983 */ /* 0x000ea80000300a00 */
[----:B------:R0:W-:Y:S04]  /*583a0*/  @P5 STG.E.U8 desc[UR38][R16.64], R0 ;  /* 0x0000000010005986 */ /* 0x0001e8000c101126 */
[----:B------:R-:W2:Y:S04]  /*583b0*/  LDL.LU.64 R26, [R1+0xb50] ;  /* 0x000b5000011a7983 */ /* 0x000ea80000300a00 */
[----:B------:R-:W2:Y:S01]  /*583c0*/  LDL.LU R6, [R1+0xe0] ;  /* 0x0000e00001067983 */ /* 0x000ea20000300800 */
[----:B0-----:R-:W-:-:S03]  /*583d0*/  PRMT R0, R9, 0x7772, RZ ;  /* 0x0000777209007816 */ /* 0x001fc600000000ff */
[----:B------:R-:W2:Y:S04]  /*583e0*/  LDL.LU.64 R18, [R1+0xb48] ;  /* 0x000b480001127983 */ /* 0x000ea80000300a00 */
[----:B------:R0:W-:Y:S01]  /*583f0*/  @P4 STG.E.U8 desc[UR38][R14.64], R0 ;  /* 0x000000000e004986 */ /* 0x0001e2000c101126 */
[----:B------:R-:W-:-:S03]  /*58400*/  LOP3.LUT P4, RZ, R22, 0x20000000, RZ, 0xc0, !PT ;  /* 0x2000000016ff7812 */ /* 0x000fc6000788c0ff */
[----:B------:R-:W2:Y:S01]  /*58410*/  LDL.LU.64 R16, [R1+0xb40] ;  /* 0x000b400001107983 */ /* 0x000ea20000300a00 */
[----:B0-----:R-:W-:-:S03]  /*58420*/  PRMT R0, R9, 0x7773, RZ ;  /* 0x0000777309007816 */ /* 0x001fc600000000ff */
[----:B------:R-:W2:Y:S06]  /*58430*/  LDL.LU.64 R14, [R1+0xb38] ;  /* 0x000b3800010e7983 */ /* 0x000eac0000300a00 */
[----:B---3--:R0:W-:Y:S01]  /*58440*/  @P4 STG.E.U8 desc[UR38][R12.64], R0 ;  /* 0x000000000c004986 */ /* 0x0081e2000c101126 */
[C---:B------:R-:W-:Y:S02]  /*58450*/  LOP3.LUT P4, RZ, R22.reuse, 0x10000000, RZ, 0xc0, !PT ;  /* 0x1000000016ff7812 */ /* 0x040fe4000788c0ff */
[----:B0-----:R-:W-:Y:S01]  /*58460*/  PRMT R0, R23, 0x7770, RZ ;  /* 0x0000777017007816 */ /* 0x001fe200000000ff */
[----:B------:R-:W3:Y:S10]  /*58470*/  LDL.LU.64 R12, [R1+0xb30] ;  /* 0x000b3000010c7983 */ /* 0x000ef40000300a00 */
[----:B----4-:R0:W-:Y:S01]  /*58480*/  @P4 STG.E.U8 desc[UR38][R28.64], R0 ;  /* 0x000000001c004986 */ /* 0x0101e2000c101126 */
[----:B------:R-:W-:-:S03]  /*58490*/  LOP3.LUT P4, RZ, R22, 0x8000000, RZ, 0xc0, !PT ;  /* 0x0800000016ff7812 */ /* 0x000fc6000788c0ff */
[----:B------:R-:W4:Y:S01]  /*584a0*/  LDL.LU R9, [R1+0xe4] ;  /* 0x0000e40001097983 */ /* 0x000f220000300800 */
        /* <DEDUP_REMOVED lines=11> */
[----:B0-----:R-:W2:Y:S01]  /*58560*/  LDL.LU R3, [R1+0x1700] ;  /* 0x0017000001037983 */ /* 0x001ea20000300800 */
[----:B------:R-:W-:Y:S02]  /*58570*/  LOP3.LUT P4, RZ, R22, 0x1000000, RZ, 0xc0, !PT ;  /* 0x0100000016ff7812 */ /* 0x000fe4000788c0ff */
[C---:B------:R-:W-:Y:S02]  /*58580*/  LOP3.LUT P3, RZ, R11.reuse, 0x80000000, RZ, 0xc0, !PT ;  /* 0x800000000bff7812 */ /* 0x040fe4000786c0ff */
[C---:B------:R-:W-:Y:S02]  /*58590*/  LOP3.LUT P6, RZ, R11.reuse, 0x40000000, RZ, 0xc0, !PT ;  /* 0x400000000bff7812 */ /* 0x040fe400078cc0ff */
[----:B------:R-:W-:-:S02]  /*585a0*/  LOP3.LUT P2, RZ, R11, 0x20000000, RZ, 0xc0, !PT ;  /* 0x200000000bff7812 */ /* 0x000fc4000784c0ff */
[C---:B------:R-:W-:Y:S02]  /*585b0*/  LOP3.LUT P1, RZ, R11.reuse, 0x10000000, RZ, 0xc0, !PT ;  /* 0x100000000bff7812 */ /* 0x040fe4000782c0ff */
[C---:B------:R-:W-:Y:S02]  /*585c0*/  LOP3.LUT P0, RZ, R11.reuse, 0x8000000, RZ, 0xc0, !PT ;  /* 0x080000000bff7812 */ /* 0x040fe4000780c0ff */
        /* <DEDUP_REMOVED lines=13> */
[C---:B0-----:R-:W-:Y:S02]  /*586a0*/  PRMT R0, R6.reuse, 0x7771, RZ ;  /* 0x0000777106007816 */ /* 0x041fe400000000ff */
[----:B------:R-:W2:Y:S04]  /*586b0*/  LDL.LU.64 R18, [R1+0xb10] ;  /* 0x000b100001127983 */ /* 0x000ea80000300a00 */
[----:B------:R0:W-:Y:S02]  /*586c0*/  @P2 STG.E.U8 desc[UR38][R16.64], R0 ;  /* 0x0000000010002986 */ /* 0x0001e4000c101126 */
[----:B0-----:R-:W-:-:S02]  /*586d0*/  PRMT R0, R6, 0x7772, RZ ;  /* 0x0000777206007816 */ /* 0x001fc400000000ff */
[----:B------:R-:W2:Y:S04]  /*586e0*/  LDL.LU.64 R16, [R1+0xb08] ;  /* 0x000b080001107983 */ /* 0x000ea80000300a00 */
[----:B------:R0:W-:Y:S02]  /*586f0*/  @P1 STG.E.U8 desc[UR38][R14.64], R0 ;  /* 0x000000000e001986 */ /* 0x0001e4000c101126 */
[----:B0-----:R-:W-:Y:S02]  /*58700*/  PRMT R0, R6, 0x7773, RZ ;  /* 0x0000777306007816 */ /* 0x001fe400000000ff */
[----:B------:R-:W2:Y:S04]  /*58710*/  LDL.LU.64 R14, [R1+0xb00] ;  /* 0x000b0000010e7983 */ /* 0x000ea80000300a00 */
[----:B---3--:R4:W-:Y:S02]  /*58720*/  @P0 STG.E.U8 desc[UR38][R12.64], R0 ;  /* 0x000000000c000986 */ /* 0x0089e4000c101126 */
[----:B----4-:R-:W-:-:S02]  /*58730*/  PRMT R0, R9, 0x7770, RZ ;  /* 0x0000777009007816 */ /* 0x010fc400000000ff */
[----:B------:R-:W3:Y:S04]  /*58740*/  LDL.LU.64 R12, [R1+0xaf8] ;  /* 0x000af800010c7983 */ /* 0x000ee80000300a00 */
[----:B------:R0:W-:Y:S02]  /*58750*/  @P5 STG.E.U8 desc[UR38][R28.64], R0 ;  /* 0x000000001c005986 */ /* 0x0001e4000c101126 */
[----:B0-----:R-:W-:Y:S02]  /*58760*/  IMAD.MOV.U32 R29, RZ, RZ, R7 ;  /* 0x000000ffff1d7224 */ /* 0x001fe400078e0007 */
[----:B------:R-:W4:Y:S01]  /*58770*/  LDL.LU.64 R6, [R1+0xb20] ;  /* 0x000b200001067983 */ /* 0x000f220000300a00 */
[----:B------:R-:W-:Y:S02]  /*58780*/  LOP3.LUT P2, RZ, R11, 0x2000000, RZ, 0xc0, !PT ;  /* 0x020000000bff7812 */ /* 0x000fe4000784c0ff */
[----:B------:R-:W-:Y:S01]  /*58790*/  PRMT R0, R9, 0x7771, RZ ;  /* 0x0000777109007816 */ /* 0x000fe200000000ff */
[----:B------:R-:W2:Y:S10]  /*587a0*/  LDL.LU.64 R26, [R1+0xb18] ;  /* 0x000b1800011a7983 */ /* 0x000eb40000300a00 */
[----:B----4-:R0:W-:Y:S04]  /*587b0*/  @P2 STG.E.U8 desc[UR38][R6.64], R0 ;  /* 0x0000000006002986 */ /* 0x0101e8000c101126 */
[----:B0-----:R-:W4:Y:S04]  /*587c0*/  LDL.LU.64 R6, [R1+0xaf0] ;  /* 0x000af00001067983 */ /* 0x001f280000300a00 */
[----:B------:R-:W2:Y:S04]  /*587d0*/  LDL.LU R23, [R1+0xec] ;  /* 0x0000ec0001177983 */ /* 0x000ea80000300800 */
[----:B------:R-:W2:Y:S01]  /*587e0*/  LDL.LU.64 R20, [R1+0xae0] ;  /* 0x000ae00001147983 */ /* 0x000ea20000300a00 */
        /* <DEDUP_REMOVED lines=25> */
[----:B------:R-:W-:Y:S02]  /*58980*/  LOP3.LUT P0, RZ, R11, 0x800000, RZ, 0xc0, !PT ;  /* 0x008000000bff7812 */ /* 0x000fe4000780c0ff */
[----:B------:R-:W-:-:S05]  /*58990*/  PRMT R0, R9, 0x7772, RZ ;  /* 0x0000777209007816 */ /* 0x000fca00000000ff */
[----:B------:R-:W-:Y:S02]  /*589a0*/  @P4 LOP3.LUT R22, R22, 0x100000, RZ, 0xfc, !PT ;  /* 0x0010000016164812 */ /* 0x000fe400078efcff */
[C---:B------:R-:W-:Y:S02]  /*589b0*/  LOP3.LUT P4, RZ, R11.reuse, 0x100000, RZ, 0xc0, !PT ;  /* 0x001000000bff7812 */ /* 0x040fe4000788c0ff */
[----:B------:R-:W-:Y:S01]  /*589c0*/  LOP3.LUT P5, RZ, R11, 0x400000, RZ, 0xc0, !PT ;  /* 0x004000000bff7812 */ /* 0x000fe200078ac0ff */
[----:B------:R0:W-:Y:S01]  /*589d0*/  @P1 STG.E.U8 desc[UR38][R26.64], R0 ;  /* 0x000000001a001986 */ /* 0x0001e2000c101126 */
[----:B------:R-:W-:Y:S02]  /*589e0*/  LOP3.LUT R22, R22, 0xffdfffff, RZ, 0xc0, !PT ;  /* 0xffdfffff16167812 */ /* 0x000fe400078ec0ff */
[----:B0-----:R-:W-:-:S07]  /*589f0*/  PRMT R0, R9, 0x7773, RZ ;  /* 0x0000777309007816 */ /* 0x001fce00000000ff */
[----:B------:R-:W-:Y:S01]  /*58a00*/  @P4 LOP3.LUT R22, R22, 0x200000, RZ, 0xfc, !PT ;  /* 0x0020000016164812 */ /* 0x000fe200078efcff */
[----:B------:R-:W2:Y:S01]  /*58a10*/  LDL.LU R9, [R1+0xd0] ;  /* 0x0000d00001097983 */ /* 0x000ea20000300800 */
[----:B------:R-:W-:-:S03]  /*58a20*/  LOP3.LUT P4, RZ, R11, 0x200000, RZ, 0xc0, !PT ;  /* 0x002000000bff7812 */ /* 0x000fc6000788c0ff */
[----:B------:R0:W-:Y:S04]  /*58a30*/  @P0 STG.E.U8 desc[UR38][R18.64], R0 ;  /* 0x0000000012000986 */ /* 0x0001e8000c101126 */
[----:B------:R-:W2:Y:S04]  /*58a40*/  LDL.LU.64 R24, [R1+0xac8] ;  /* 0x000ac80001187983 */ /* 0x000ea80000300a00 */
[----:B------:R-:W2:Y:S01]  /*58a50*/  LDL.LU.64 R26, [R1+0xac0] ;  /* 0x000ac000011a7983 */ /* 0x000ea20000300a00 */
[----:B0-----:R-:W-:-:S03]  /*58a60*/  PRMT R0, R29, 0x7770, RZ ;  /* 0x000077701d007816 */ /* 0x001fc600000000ff */
[----:B------:R-:W2:Y:S04]  /*58a70*/  LDL.LU.64 R18, [R1+0xab8] ;  /* 0x000ab80001127983 */ /* 0x000ea80000300a00 */
[----:B------:R0:W-:Y:S02]  /*58a80*/  @P5 STG.E.U8 desc[UR38][R16.64], R0 ;  /* 0x0000000010005986 */ /* 0x0001e4000c101126 */
[----:B0-----:R-:W-:Y:S02]  /*58a90*/  PRMT R0, R29, 0x7771, RZ ;  /* 0x000077711d007816 */ /* 0x001fe400000000ff */
[----:B------:R-:W2:Y:S04]  /*58aa0*/  LDL.LU.64 R16, [R1+0xab0] ;  /* 0x000ab00001107983 */ /* 0x000ea80000300a00 */
[----:B------:R0:W-:Y:S01]  /*58ab0*/  @P4 STG.E.U8 desc[UR38][R14.64], R0 ;  /* 0x000000000e004986 */ /* 0x0001e2000c101126 */
[----:B------:R-:W-:-:S02]  /*58ac0*/  LOP3.LUT P4, RZ, R22, 0x200000, RZ, 0xc0, !PT ;  /* 0x0020000016ff7812 */ /* 0x000fc4000788c0ff */
[----:B0-----:R-:W-:Y:S01]  /*58ad0*/  PRMT R0, R29, 0x7772, RZ ;  /* 0x000077721d007816 */ /* 0x001fe200000000ff */
[----:B------:R-:W2:Y:S10]  /*58ae0*/  LDL.LU.64 R14, [R1+0xaa8] ;  /* 0x000aa800010e7983 */ /* 0x000eb40000300a00 */
[----:B---3--:R0:W-:Y:S01]  /*58af0*/  @P4 STG.E.U8 desc[UR38][R12.64], R0 ;  /* 0x000000000c004986 */ /* 0x0081e2000c101126 */
[----:B------:R-:W-:Y:S01]  /*58b00*/  LOP3.LUT P4, RZ, R22, 0x100000, RZ, 0xc0, !PT ;  /* 0x0010000016ff7812 */ /* 0x000fe2000788c0ff */
[----:B0-----:R-:W-:-:S02]  /*58b10*/  IMAD.MOV.U32 R0, RZ, RZ, R29 ;  /* 0x000000ffff007224 */ /* 0x001fc400078e001d */
[----:B------:R-:W3:Y:S03]  /*58b20*/  LDL.LU.64 R12, [R1+0xaa0] ;  /* 0x000aa000010c7983 */ /* 0x000ee60000300a00 */
[----:B------:R-:W-:Y:S01]  /*58b30*/  PRMT R0, R0, 0x7773, RZ ;  /* 0x0000777300007816 */ /* 0x000fe200000000ff */
[----:B------:R-:W3:Y:S06]  /*58b40*/  LDL.LU.64 R28, [R1+0xa98] ;  /* 0x000a9800011c7983 */ /* 0x000eec0000300a00 */
[----:B----4-:R0:W-:Y:S01]  /*58b50*/  @P4 STG.E.U8 desc[UR38][R6.64], R0 ;  /* 0x0000000006004986 */ /* 0x0101e2000c101126 */
[----:B------:R-:W-:-:S02]  /*58b60*/  LOP3.LUT P4, RZ, R22, 0x80000, RZ, 0xc0, !PT ;  /* 0x0008000016ff7812 */ /* 0x000fc4000788c0ff */
[----:B0-----:R-:W-:Y:S01]  /*58b70*/  PRMT R0, R23, 0x7770, RZ ;  /* 0x0000777017007816 */ /* 0x001fe200000000ff */
[----:B------:R-:W4:Y:S10]  /*58b80*/  LDL.LU.64 R6, [R1+0xa90] ;  /* 0x000a900001067983 */ /* 0x000f340000300a00 */
[----:B--2---:R0:W-:Y:S04]  /*58b90*/  @P4 STG.E.U8 desc[UR38][R20.64], R0 ;  /* 0x0000000014004986 */ /* 0x0041e8000c101126 */
[----:B0-----:R-:W2:Y:S01]  /*58ba0*/  LDL.LU.64 R20, [R1+0x16f8] ;  /* 0x0016f80001147983 */ /* 0x001ea20000300a00 */
[----:B------:R-:W-:-:S02]  /*58bb0*/  LOP3.LUT P4, RZ, R22, 0x40000, RZ, 0xc0, !PT ;  /* 0x0004000016ff7812 */ /* 0x000fc4000788c0ff */
[----:B------:R-:W-:Y:S02]  /*58bc0*/  PRMT R0, R23, 0x7771, RZ ;  /* 0x0000777117007816 */ /* 0x000fe400000000ff */
[C---:B------:R-:W-:Y:S02]  /*58bd0*/  LOP3.LUT P3, RZ, R11.reuse, 0x1000, RZ, 0xc0, !PT ;  /* 0x000010000bff7812 */ /* 0x040fe4000786c0ff */
[----:B------:R-:W-:-:S07]  /*58be0*/  LOP3.LUT P6, RZ, R11, 0x800, RZ, 0xc0, !PT ;  /* 0x000008000bff7812 */ /* 0x000fce00078cc0ff */
[----:B--2---:R0:W-:Y:S04]  /*58bf0*/  @P4 STG.E.U8 desc[UR38][R20.64], R0 ;  /* 0x0000000014004986 */ /* 0x0041e8000c101126 */
[----:B0-----:R-:W2:Y:S01]  /*58c00*/  LDL.LU R20, [R1+0x16f4] ;  /* 0x0016f40001147983 */ /* 0x001ea20000300800 */
[----:B------:R-:W-:Y:S02]  /*58c10*/  LOP3.LUT P4, RZ, R22, 0x20000, RZ, 0xc0, !PT ;  /* 0x0002000016ff7812 */ /* 0x000fe4000788c0ff */
[----:B------:R-:W-:-:S11]  /*58c20*/  PRMT R0, R23, 0x7772, RZ ;  /* 0x0000777217007816 */ /* 0x000fd600000000ff */
[----:B------:R0:W-:Y:S01]  /*58c30*/  @P4 STG.E.U8 desc[UR38][R4.64], R0 ;  /* 0x0000000004004986 */ /* 0x0001e2000c101126 */
[----:B------:R-:W-:Y:S02]  /*58c40*/  LOP3.LUT P4, RZ, R22, 0x10000, RZ, 0xc0, !PT ;  /* 0x0001000016ff7812 */ /* 0x000fe4000788c0ff */
[----:B0-----:R-:W-:-:S11]  /*58c50*/  PRMT R0, R23, 0x7773, RZ ;  /* 0x0000777317007816 */ /* 0x001fd600000000ff */
        /* <DEDUP_REMOVED lines=8> */
[----:B0-----:R-:W-:-:S05]  /*58ce0*/  PRMT R0, R9, 0x7772, RZ ;  /* 0x0000777209007816 */ /* 0x001fca00000000ff */
[----:B------:R0:W-:Y:S01]  /*58cf0*/  @P3 STG.E.U8 desc[UR38][R18.64], R0 ;  /* 0x0000000012003986 */ /* 0x0001e2000c101126 */
[----:B------:R-:W-:Y:S02]  /*58d00*/  LOP3.LUT P1, RZ, R11, 0x200, RZ, 0xc0, !PT ;  /* 0x000002000bff7812 */ /* 0x000fe4000782c0ff */
[----:B0-----:R-:W-:-:S05]  /*58d10*/  PRMT R0, R9, 0x7773, RZ ;  /* 0x0000777309007816 */ /* 0x001fca00000000ff */
[----:B------:R2:W-:Y:S01]  /*58d20*/  @P6 STG.E.U8 desc[UR38][R16.64], R0 ;  /* 0x0000000010006986 */ /* 0x0005e2000c101126 */
[C---:B------:R-:W-:Y:S02]  /*58d30*/  LOP3.LUT P0, RZ, R11.reuse, 0x100, RZ, 0xc0, !PT ;  /* 0x000001000bff7812 */ /* 0x040fe4000780c0ff */
[----:B------:R-:W-:Y:S02]  /*58d40*/  LOP3.LUT P5, RZ, R11, 0x80, RZ, 0xc0, !PT ;  /* 0x000000800bff7812 */ /* 0x000fe400078ac0ff */
[----:B--2---:R-:W-:-:S05]  /*58d50*/  PRMT R0, R20, 0x7770, RZ ;  /* 0x0000777014007816 */ /* 0x004fca00000000ff */
[----:B------:R0:W-:Y:S02]  /*58d60*/  @P2 STG.E.U8 desc[UR38][R14.64], R0 ;  /* 0x000000000e002986 */ /* 0x0001e4000c101126 */
[----:B0-----:R-:W-:-:S05]  /*58d70*/  PRMT R0, R20, 0x7771, RZ ;  /* 0x0000777114007816 */ /* 0x001fca00000000ff */
[----:B---3--:R0:W-:Y:S02]  /*58d80*/  @P1 STG.E.U8 desc[UR38][R12.64], R0 ;  /* 0x000000000c001986 */ /* 0x0081e4000c101126 */
[----:B0-----:R-:W-:-:S05]  /*58d90*/  PRMT R0, R20, 0x7772, RZ ;  /* 0x0000777214007816 */ /* 0x001fca00000000ff */
[----:B------:R0:W-:Y:S02]  /*58da0*/  @P0 STG.E.U8 desc[UR38][R28.64], R0 ;  /* 0x000000001c000986 */ /* 0x0001e4000c101126 */
[----:B0-----:R-:W-:Y:S02]  /*58db0*/  PRMT R0, R20, 0x7773, RZ ;  /* 0x0000777314007816 */ /* 0x001fe400000000ff */
[----:B------:R-:W2:Y:S04]  /*58dc0*/  LDL.LU R20, [R1+0x16f0] ;  /* 0x0016f00001147983 */ /* 0x000ea80000300800 */
[----:B----4-:R0:W-:Y:S04]  /*58dd0*/  @P5 STG.E.U8 desc[UR38][R6.64], R0 ;  /* 0x0000000006005986 */ /* 0x0101e8000c101126 */
[----:B------:R-:W3:Y:S04]  /*58de0*/  LDL.LU.64 R28, [R1+0xa88] ;  /* 0x000a8800011c7983 */ /* 0x000ee80000300a00 */
[----:B0-----:R-:W4:Y:S04]  /*58df0*/  LDL.LU.64 R6, [R1+0xa80] ;  /* 0x000a800001067983 */ /* 0x001f280000300a00 */
[----:B------:R-:W3:Y:S04]  /*58e00*/  LDL.LU.64 R18, [R1+0xa78] ;  /* 0x000a780001127983 */ /* 0x000ee80000300a00 */
[----:B------:R-:W3:Y:S01]  /*58e10*/  LDL.LU R9, [R1+0xd8] ;  /* 0x0000d80001097983 */ /* 0x000ee20000300800 */
[----:B------:R-:W-:-:S02]  /*58e20*/  LOP3.LUT R22, R22, 0xffffffbf, RZ, 0xc0, !PT ;  /* 0xffffffbf16167812 */ /* 0x000fc400078ec0ff */
[C---:B------:R-:W-:Y:S01]  /*58e30*/  LOP3.LUT P2, RZ, R11.reuse, 0x40, RZ, 0xc0, !PT ;  /* 0x000000400bff7812 */ /* 0x040fe2000784c0ff */
[----:B------:R-:W3:Y:S01]  /*58e40*/  LDL.LU.64 R14, [R1+0xa70] ;  /* 0x000a7000010e7983 */ /* 0x000ee20000300a00 */
[----:B------:R-:W-:-:S03]  /*58e50*/  LOP3.LUT P1, RZ, R11, 0x20, RZ, 0xc0, !PT ;  /* 0x000000200bff7812 */ /* 0x000fc6000782c0ff */
[----:B------:R-:W3:Y:S04]  /*58e60*/  LDL.LU.64 R12, [R1+0xa68] ;  /* 0x000a6800010c7983 */ /* 0x000ee80000300a00 */
[----:B------:R-:W3:Y:S01]  /*58e70*/  LDL.LU R23, [R1+0xdc] ;  /* 0x0000dc0001177983 */ /* 0x000ee20000300800 */
[----:B------:R-:W-:-:S03]  /*58e80*/  LOP3.LUT P0, RZ, R11, 0x10, RZ, 0xc0, !PT ;  /* 0x000000100bff7812 */ /* 0x000fc6000780c0ff */
[----:B------:R-:W-:Y:S01]  /*58e90*/  STL.64 [R1+0x16d8], R10 ;  /* 0x0016d80a01007387 */ /* 0x000fe20000100a00 */
[----:B------:R-:W-:Y:S02]  /*58ea0*/  LOP3.LUT P5, RZ, R11, 0x8, RZ, 0xc0, !PT ;  /* 0x000000080bff7812 */ /* 0x000fe400078ac0ff */
[----:B--2---:R-:W-:-:S13]  /*58eb0*/  LOP3.LUT P4, RZ, R20, 0x4000000, RZ, 0xc0, !PT ;  /* 0x0400000014ff7812 */ /* 0x004fda000788c0ff */
        /* <DEDUP_REMOVED lines=18> */
[----:B---3--:R-:W-:-:S09]  /*58fe0*/  PRMT R0, R9, 0x7770, RZ ;  /* 0x0000777009007816 */ /* 0x008fd200000000ff */
[----:B------:R-:W-:Y:S02]  /*58ff0*/  @P4 LOP3.LUT R22, R22, 0x1000, RZ, 0xfc, !PT ;  /* 0x0000100016164812 */ /* 0x000fe400078efcff */
[----:B------:R-:W-:Y:S01]  /*59000*/  LOP3.LUT P4, RZ, R11, 0x2, RZ, 0xc0, !PT ;  /* 0x000000020bff7812 */ /* 0x000fe2000788c0ff */
[----:B------:R0:W-:Y:S01]  /*59010*/  @P2 STG.E.U8 desc[UR38][R28.64], R0 ;  /* 0x000000001c002986 */ /* 0x0001e2000c101126 */
[----:B------:R-:W-:Y:S02]  /*59020*/  LOP3.LUT R22, R22, 0xffffdfff, RZ, 0xc0, !PT ;  /* 0xffffdfff16167812 */ /* 0x000fe400078ec0ff */
[----:B0-----:R-:W-:Y:S01]  /*59030*/  PRMT R0, R9, 0x7771, RZ ;  /* 0x0000777109007816 */ /* 0x001fe200000000ff */
[----:B------:R-:W2:Y:S08]  /*59040*/  LDL.LU.64 R28, [R1+0xa60] ;  /* 0x000a6000011c7983 */ /* 0x000eb00000300a00 */
[----:B------:R-:W-:Y:S01]  /*59050*/  @P4 LOP3.LUT R22, R22, 0x2000, RZ, 0xfc, !PT ;  /* 0x0000200016164812 */ /* 0x000fe200078efcff */
[----:B----4-:R0:W-:Y:S01]  /*59060*/  @P1 STG.E.U8 desc[UR38][R6.64], R0 ;  /* 0x0000000006001986 */ /* 0x0101e2000c101126 */
[----:B------:R-:W-:-:S03]  /*59070*/  LOP3.LUT P4, RZ, R11, 0x4, RZ, 0xc0, !PT ;  /* 0x000000040bff7812 */ /* 0x000fc6000788c0ff */
[----:B0-----:R-:W3:Y:S04]  /*59080*/  LDL.LU.64 R6, [R1+0xa58] ;  /* 0x000a580001067983 */ /* 0x001ee80000300a00 */
[----:B------:R-:W4:Y:S04]  /*59090*/  LDL.LU R16, [R1+0xc0] ;  /* 0x0000c00001107983 */ /* 0x000f280000300800 */
[----:B------:R-:W2:Y:S04]  /*590a0*/  LDL.LU.64 R10, [R1+0xa40] ;  /* 0x000a4000010a7983 */ /* 0x000ea80000300a00 */
[----:B--2---:R0:W-:Y:S04]  /*590b0*/  STL.64 [R1+0x16e0], R10 ;  /* 0x0016e00a01007387 */ /* 0x0041e80000100a00 */
[----:B0-----:R-:W2:Y:S01]  /*590c0*/  LDL.LU.64 R10, [R1+0xa48] ;  /* 0x000a4800010a7983 */ /* 0x001ea20000300a00 */
[----:B------:R-:W-:-:S05]  /*590d0*/  PRMT R0, R9, 0x7772, RZ ;  /* 0x0000777209007816 */ /* 0x000fca00000000ff */
[----:B------:R0:W-:Y:S02]  /*590e0*/  @P0 STG.E.U8 desc[UR38][R18.64], R0 ;  /* 0x0000000012000986 */ /* 0x0001e4000c101126 */
[----:B0-----:R-:W-:-:S05]  /*590f0*/  PRMT R0, R9, 0x7773, RZ ;  /* 0x0000777309007816 */ /* 0x001fca00000000ff */
[----:B------:R0:W-:Y:S02]  /*59100*/  @P5 STG.E.U8 desc[UR38][R14.64], R0 ;  /* 0x000000000e005986 */ /* 0x0001e4000c101126 */
[----:B0-----:R-:W-:-:S05]  /*59110*/  PRMT R0, R23, 0x7770, RZ ;  /* 0x0000777017007816 */ /* 0x001fca00000000ff */
[----:B------:R-:W-:Y:S04]  /*59120*/  @P4 STG.E.U8 desc[UR38][R12.64], R0 ;  /* 0x000000000c004986 */ /* 0x000fe8000c101126 */
[----:B--2---:R0:W-:Y:S04]  /*59130*/  STL.64 [R1+0x16e8], R10 ;  /* 0x0016e80a01007387 */ /* 0x0041e80000100a00 */
[----:B0-----:R-:W2:Y:S01]  /*59140*/  LDL.LU.64 R10, [R1+0xa50] ;  /* 0x000a5000010a7983 */ /* 0x001ea20000300a00 */
[C---:B------:R-:W-:Y:S02]  /*59150*/  LOP3.LUT P4, RZ, R22.reuse, 0x2000, RZ, 0xc0, !PT ;  /* 0x0000200016ff7812 */ /* 0x040fe4000788c0ff */
        /* <DEDUP_REMOVED lines=12> */
[----:B------:R-:W3:Y:S04]  /*59220*/  LDL.LU.64 R14, [R1+0xa10] ;  /* 0x000a1000010e7983 */ /* 0x000ee80000300a00 */
[----:B------:R-:W3:Y:S01]  /*59230*/  LDL.LU R9, [R1+0xc8] ;  /* 0x0000c80001097983 */ /* 0x000ee20000300800 */
[----:B0-----:R-:W-:-:S03]  /*59240*/  PRMT R0, R23, 0x7773, RZ ;  /* 0x0000777317007816 */ /* 0x001fc600000000ff */
[----:B------:R-:W3:Y:S04]  /*59250*/  LDL.LU.64 R12, [R1+0xa08] ;  /* 0x000a0800010c7983 */ /* 0x000ee80000300a00 */
[----:B------:R-:W3:Y:S04]  /*59260*/  LDL.LU.64 R28, [R1+0xa00] ;  /* 0x000a0000011c7983 */ /* 0x000ee80000300a00 */
[----:B------:R-:W3:Y:S04]  /*59270*/  LDL.LU.64 R6, [R1+0x9f8] ;  /* 0x0009f80001067983 */ /* 0x000ee80000300a00 */
[----:B--2---:R0:W-:Y:S04]  /*59280*/  @P4 STG.E.U8 desc[UR38][R10.64], R0 ;  /* 0x000000000a004986 */ /* 0x0041e8000c101126 */
[----:B0-----:R-:W2:Y:S01]  /*59290*/  LDL.LU.64 R10, [R1+0x16e8] ;  /* 0x0016e800010a7983 */ /* 0x001ea20000300a00 */
[----:B------:R-:W-:-:S02]  /*592a0*/  LOP3.LUT P4, RZ, R22, 0x400, RZ, 0xc0, !PT ;  /* 0x0000040016ff7812 */ /* 0x000fc4000788c0ff */
[----:B----4-:R-:W-:-:S11]  /*592b0*/  PRMT R0, R16, 0x7770, RZ ;  /* 0x0000777010007816 */ /* 0x010fd600000000ff */
        /* <DEDUP_REMOVED lines=8> */
[----:B------:R-:W-:Y:S01]  /*59340*/  LOP3.LUT P0, RZ, R20, 0x200000, RZ, 0xc0, !PT ;  /* 0x0020000014ff7812 */ /* 0x000fe2000780c0ff */
[----:B--2---:R0:W-:Y:S01]  /*59350*/  @P4 STG.E.U8 desc[UR38][R10.64], R0 ;  /* 0x000000000a004986 */ /* 0x0041e2000c101126 */
[----:B------:R-:W-:Y:S02]  /*59360*/  LOP3.LUT P4, RZ, R22, 0x100, RZ, 0xc0, !PT ;  /* 0x0000010016ff7812 */ /* 0x000fe4000788c0ff */
        /* <DEDUP_REMOVED lines=16> */
[----:B------:R0:W-:Y:S02]  /*59470*/  @P1 STG.E.U8 desc[UR38][R12.64], R0 ;  /* 0x000000000c001986 */ /* 0x0001e4000c101126 */
[----:B0-----:R-:W-:-:S05]  /*59480*/  PRMT R0, R9, 0x7771, RZ ;  /* 0x0000777109007816 */ /* 0x001fca00000000ff */
[----:B------:R0:W-:Y:S04]  /*59490*/  @P0 STG.E.U8 desc[UR38][R28.64], R0 ;  /* 0x000000001c000986 */ /* 0x0001e8000c101126 */
[----:B0-----:R-:W3:Y:S01]  /*594a0*/  LDL.LU.64 R28, [R1+0x9f0] ;  /* 0x0009f000011c7983 */ /* 0x001ee20000300a00 */
[C---:B------:R-:W-:Y:S02]  /*594b0*/  LOP3.LUT P4, RZ, R20.reuse, 0x80, RZ, 0xc0, !PT ;  /* 0x0000008014ff7812 */ /* 0x040fe4000788c0ff */
[C---:B------:R-:W-:Y:S02]  /*594c0*/  LOP3.LUT P5, RZ, R20.reuse, 0x100000, RZ, 0xc0, !PT ;  /* 0x0010000014ff7812 */ /* 0x040fe400078ac0ff */
[----:B------:R-:W-:Y:S02]  /*594d0*/  LOP3.LUT P2, RZ, R20, 0x80000, RZ, 0xc0, !PT ;  /* 0x0008000014ff7812 */ /* 0x000fe4000784c0ff */
[----:B------:R-:W-:-:S09]  /*594e0*/  PRMT R0, R9, 0x7772, RZ ;  /* 0x0000777209007816 */ /* 0x000fd200000000ff */
[----:B------:R0:W-:Y:S04]  /*594f0*/  @P5 STG.E.U8 desc[UR38][R6.64], R0 ;  /* 0x0000000006005986 */ /* 0x0001e8000c101126 */
[----:B0-----:R-:W4:Y:S01]  /*59500*/  LDL.LU.64 R6, [R1+0x9e8] ;  /* 0x0009e80001067983 */ /* 0x001f220000300a00 */
[----:B------:R-:W-:-:S03]  /*59510*/  PRMT R0, R9, 0x7773, RZ ;  /* 0x0000777309007816 */ /* 0x000fc600000000ff */
[----:B------:R-:W4:Y:S04]  /*59520*/  LDL.LU.64 R26, [R1+0x9e0] ;  /* 0x0009e000011a7983 */ /* 0x000f280000300a00 */
[----:B------:R-:W4:Y:S04]  /*59530*/  LDL.LU.64 R18, [R1+0x9d8] ;  /* 0x0009d80001127983 */ /* 0x000f280000300a00 */
[----:B------:R-:W4:Y:S04]  /*59540*/  LDL.LU R17, [R1+0xcc] ;  /* 0x0000cc0001117983 */ /* 0x000f280000300800 */
        /* <DEDUP_REMOVED lines=8> */
[----:B------:R-:W-:Y:S04]  /*595d0*/  STL.64 [R1+0x16c8], R10 ;  /* 0x0016c80a01007387 */ /* 0x000fe80000100a00 */
        /* <DEDUP_REMOVED lines=21> */
[C---:B------:R-:W-:Y:S02]  /*59730*/  LOP3.LUT P4, RZ, R20.reuse, 0x4000, RZ, 0xc0, !PT ;  /* 0x0000400014ff7812 */ /* 0x040fe4000788c0ff */
[C---:B------:R-:W-:Y:S02]  /*59740*/  LOP3.LUT P0, RZ, R20.reuse, 0x20000, RZ, 0xc0, !PT ;  /* 0x0002000014ff7812 */ /* 0x040fe4000780c0ff */
[----:B----4-:R-:W-:Y:S02]  /*59750*/  PRMT R0, R17, 0x7770, RZ ;  /* 0x0000777011007816 */ /* 0x010fe400000000ff */
[----:B------:R-:W-:Y:S02]  /*59760*/  LOP3.LUT P5, RZ, R20, 0x10000, RZ, 0xc0, !PT ;  /* 0x0001000014ff7812 */ /* 0x000fe400078ac0ff */
[----:B------:R-:W-:Y:S01]  /*59770*/  LOP3.LUT R22, R22, 0xffffffdf, RZ, 0xc0, !PT ;  /* 0xffffffdf16167812 */ /* 0x000fe200078ec0ff */
[----:B------:R0:W-:Y:S04]  /*59780*/  @P1 STG.E.U8 desc[UR38][R6.64], R0 ;  /* 0x0000000006001986 */ /* 0x0001e8000c101126 */
[----:B------:R-:W-:-:S02]  /*59790*/  @P4 LOP3.LUT R22, R22, 0x20, RZ, 0xfc, !PT ;  /* 0x0000002016164812 */ /* 0x000fc400078efcff */
[----:B------:R-:W-:Y:S02]  /*597a0*/  LOP3.LUT P4, RZ, R20, 0x8000, RZ, 0xc0, !PT ;  /* 0x0000800014ff7812 */ /* 0x000fe4000788c0ff */
[C---:B0-----:R-:W-:Y:S01]  /*597b0*/  PRMT R0, R17.reuse, 0x7771, RZ ;  /* 0x0000777111007816 */ /* 0x041fe200000000ff */
[----:B------:R-:W4:Y:S04]  /*597c0*/  LDL.LU.64 R6, [R1+0x9a8] ;  /* 0x0009a80001067983 */ /* 0x000f280000300a00 */
[----:B------:R0:W-:Y:S04]  /*597d0*/  @P0 STG.E.U8 desc[UR38][R26.64], R0 ;  /* 0x000000001a000986 */ /* 0x0001e8000c101126 */
[----:B------:R-:W4:Y:S04]  /*597e0*/  LDL.LU R9, [R1+0xb4] ;  /* 0x0000b40001097983 */ /* 0x000f280000300800 */
[----:B------:R-:W4:Y:S01]  /*597f0*/  LDL.LU.64 R4, [R1+0x998] ;  /* 0x0009980001047983 */ /* 0x000f220000300a00 */
[----:B0-----:R-:W-:-:S03]  /*59800*/  PRMT R0, R17, 0x7772, RZ ;  /* 0x0000777211007816 */ /* 0x001fc600000000ff */
[----:B------:R-:W4:Y:S04]  /*59810*/  LDL.LU.64 R24, [R1+0x990] ;  /* 0x0009900001187983 */ /* 0x000f280000300a00 */
[----:B------:R0:W-:Y:S04]  /*59820*/  @P5 STG.E.U8 desc[UR38][R18.64], R0 ;  /* 0x0000000012005986 */ /* 0x0001e8000c101126 */
        /* <DEDUP_REMOVED lines=9> */
[----:B------:R0:W-:Y:S01]  /*598c0*/  @P4 STG.E.U8 desc[UR38][R12.64], R0 ;  /* 0x000000000c004986 */ /* 0x0001e2000c101126 */
[----:B------:R-:W-:Y:S02]  /*598d0*/  LOP3.LUT P4, RZ, R22, 0x10, RZ, 0xc0, !PT ;  /* 0x0000001016ff7812 */ /* 0x000fe4000788c0ff */
[----:B0-----:R-:W-:Y:S01]  /*598e0*/  PRMT R0, R2, 0x7771, RZ ;  /* 0x0000777102007816 */ /* 0x001fe200000000ff */
[----:B------:R-:W4:Y:S10]  /*598f0*/  LDL.LU.64 R12, [R1+0x968] ;  /* 0x00096800010c7983 */ /* 0x000f340000300a00 */
[----:B--2---:R0:W-:Y:S01]  /*59900*/  @P4 STG.E.U8 desc[UR38][R28.64], R0 ;  /* 0x000000001c004986 */ /* 0x0041e2000c101126 */
[----:B------:R-:W-:-:S02]  /*59910*/  LOP3.LUT P4, RZ, R22, 0x8, RZ, 0xc0, !PT ;  /* 0x0000000816ff7812 */ /* 0x000fc4000788c0ff */
[----:B0-----:R-:W-:Y:S01]  /*59920*/  PRMT R0, R2, 0x7772, RZ ;  /* 0x0000777202007816 */ /* 0x001fe200000000ff */
[----:B------:R-:W2:Y:S10]  /*59930*/  LDL.LU.64 R28, [R1+0x960] ;  /* 0x00096000011c7983 */ /* 0x000eb40000300a00 */
[----:B---3--:R0:W-:Y:S04]  /*59940*/  @P4 STG.E.U8 desc[UR38][R10.64], R0 ;  /* 0x000000000a004986 */ /* 0x0081e8000c101126 */
[----:B0-----:R-:W3:Y:S01]  /*59950*/  LDL.LU.64 R10, [R1+0x16d0] ;  /* 0x0016d000010a7983 */ /* 0x001ee20000300a00 */
[----:B------:R-:W-:-:S02]  /*59960*/  LOP3.LUT P4, RZ, R22, 0x4, RZ, 0xc0, !PT ;  /* 0x0000000416ff7812 */ /* 0x000fc4000788c0ff */
[----:B------:R-:W-:-:S11]  /*59970*/  PRMT R0, R2, 0x7773, RZ ;  /* 0x0000777302007816 */ /* 0x000fd600000000ff */
[----:B---3--:R4:W-:Y:S01]  /*59980*/  @P4 STG.E.U8 desc[UR38][R10.64], R0 ;  /* 0x000000000a004986 */ /* 0x0089e2000c101126 */
[C---:B------:R-:W-:Y:S02]  /*59990*/  LOP3.LUT P4, RZ, R22.reuse, 0x2, RZ, 0xc0, !PT ;  /* 0x0000000216ff7812 */ /* 0x040fe4000788c0ff */
[----:B----4-:R-:W-:Y:S01]  /*599a0*/  PRMT R0, R9, 0x7770, RZ ;  /* 0x0000777009007816 */ /* 0x010fe200000000ff */
[----:B------:R-:W3:Y:S10]  /*599b0*/  LDL.LU.64 R10, [R1+0x16c8] ;  /* 0x0016c800010a7983 */ /* 0x000ef40000300a00 */
[----:B------:R0:W-:Y:S01]  /*599c0*/  @P4 STG.E.U8 desc[UR38][R6.64], R0 ;  /* 0x0000000006004986 */ /* 0x0001e2000c101126 */
[----:B------:R-:W-:-:S03]  /*599d0*/  LOP3.LUT P4, RZ, R22, 0x1, RZ, 0xc0, !PT ;  /* 0x0000000116ff7812 */ /* 0x000fc6000788c0ff */
[----:B0-----:R-:W4:Y:S04]  /*599e0*/  LDL.LU.64 R6, [R1+0x16c0] ;  /* 0x0016c00001067983 */ /* 0x001f280000300a00 */
[----:B------:R-:W2:Y:S01]  /*599f0*/  LDL.LU.64 R22, [R1+0x9a0] ;  /* 0x0009a00001167983 */ /* 0x000ea20000300a00 */
[----:B------:R-:W-:Y:S02]  /*59a00*/  PRMT R0, R9, 0x7771, RZ ;  /* 0x0000777109007816 */ /* 0x000fe400000000ff */
[C---:B------:R-:W-:Y:S02]  /*59a10*/  LOP3.LUT P3, RZ, R20.reuse, 0x40, RZ, 0xc0, !PT ;  /* 0x0000004014ff7812 */ /* 0x040fe4000786c0ff */
[C---:B------:R-:W-:Y:S02]  /*59a20*/  LOP3.LUT P6, RZ, R20.reuse, 0x20, RZ, 0xc0, !PT ;  /* 0x0000002014ff7812 */ /* 0x040fe400078cc0ff */
[----:B------:R-:W-:-:S02]  /*59a30*/  LOP3.LUT P2, RZ, R20, 0x10, RZ, 0xc0, !PT ;  /* 0x0000001014ff7812 */ /* 0x000fc4000784c0ff */
[C---:B------:R-:W-:Y:S02]  /*59a40*/  LOP3.LUT P1, RZ, R20.reuse, 0x8, RZ, 0xc0, !PT ;  /* 0x0000000814ff7812 */ /* 0x040fe4000782c0ff */
[C---:B------:R-:W-:Y:S02]  /*59a50*/  LOP3.LUT P0, RZ, R20.reuse, 0x4, RZ, 0xc0, !PT ;  /* 0x0000000414ff7812 */ /* 0x040fe4000780c0ff */
[----:B------:R-:W-:Y:S01]  /*59a60*/  LOP3.LUT P5, RZ, R20, 0x2, RZ, 0xc0, !PT ;  /* 0x0000000214ff7812 */ /* 0x000fe200078ac0ff */
[----:B--2---:R0:W-:Y:S01]  /*59a70*/  @P4 STG.E.U8 desc[UR38][R22.64], R0 ;  /* 0x0000000016004986 */ /* 0x0041e2000c101126 */
[----:B---3--:R-:W-:Y:S02]  /*59a80*/  LOP3.LUT P4, RZ, R11, 0x80000000, RZ, 0xc0, !PT ;  /* 0x800000000bff7812 */ /* 0x008fe4000788c0ff */
        /* <DEDUP_REMOVED lines=16> */
[----:B------:R0:W-:Y:S02]  /*59b90*/  @P0 STG.E.U8 desc[UR38][R12.64], R0 ;  /* 0x000000000c000986 */ /* 0x0001e4000c101126 */
[----:B0-----:R-:W-:-:S05]  /*59ba0*/  PRMT R0, R3, 0x7771, RZ ;  /* 0x0000777103007816 */ /* 0x001fca00000000ff */
[----:B------:R0:W-:Y:S04]  /*59bb0*/  @P5 STG.E.U8 desc[UR38][R28.64], R0 ;  /* 0x000000001c005986 */ /* 0x0001e8000c101126 */
[----:B0-----:R-:W4:Y:S01]  /*59bc0*/  LDL.LU.64 R28, [R1+0x950] ;  /* 0x00095000011c7983 */ /* 0x001f220000300a00 */
[----:B------:R-:W-:Y:S02]  /*59bd0*/  LOP3.LUT P2, RZ, R20, 0x1, RZ, 0xc0, !PT ;  /* 0x0000000114ff7812 */ /* 0x000fe4000784c0ff */
[----:B------:R-:W-:Y:S01]  /*59be0*/  PRMT R0, R3, 0x7772, RZ ;  /* 0x0000777203007816 */ /* 0x000fe200000000ff */
[----:B------:R-:W4:Y:S04]  /*59bf0*/  LDL.LU.64 R18, [R1+0x948] ;  /* 0x0009480001127983 */ /* 0x000f280000300a00 */
[----:B------:R-:W4:Y:S04]  /*59c00*/  LDL.LU.64 R16, [R1+0x940] ;  /* 0x0009400001107983 */ /* 0x000f280000300a00 */
[----:B------:R-:W4:Y:S04]  /*59c10*/  LDL.LU.64 R14, [R1+0x938] ;  /* 0x00093800010e7983 */ /* 0x000f280000300a00 */
[----:B------:R-:W4:Y:S04]  /*59c20*/  LDL.LU R9, [R1+0xa0] ;  /* 0x0000a00001097983 */ /* 0x000f280000300800 */
[----:B------:R-:W4:Y:S04]  /*59c30*/  LDL.LU.64 R12, [R1+0x930] ;  /* 0x00093000010c7983 */ /* 0x000f280000300a00 */
[----:B------:R-:W4:Y:S01]  /*59c40*/  LDL.LU R2, [R1+0xa4] ;  /* 0x0000a40001027983 */ /* 0x000f220000300800 */
[----:B--2---:R-:W-:-:S03]  /*59c50*/  LOP3.LUT P1, RZ, R6, 0x80000000, RZ, 0xc0, !PT ;  /* 0x8000000006ff7812 */ /* 0x004fc6000782c0ff */
[----:B---3--:R0:W-:Y:S02]  /*59c60*/  @P2 STG.E.U8 desc[UR38][R26.64], R0 ;  /* 0x000000001a002986 */ /* 0x0081e4000c101126 */
[----:B0-----:R-:W-:-:S08]  /*59c70*/  PRMT R0, R3, 0x7773, RZ ;  /* 0x0000777303007816 */ /* 0x001fd000000000ff */
[----:B----4-:R0:W-:Y:S04]  /*59c80*/  @P1 STG.E.U8 desc[UR38][R28.64], R0 ;  /* 0x000000001c001986 */ /* 0x0101e8000c101126 */
[----:B0-----:R-:W2:Y:S04]  /*59c90*/  LDL.LU.64 R28, [R1+0x928] ;  /* 0x00092800011c7983 */ /* 0x001ea80000300a00 */
[----:B------:R-:W3:Y:S04]  /*59ca0*/  LDL.LU R3, [R1+0xa8] ;  /* 0x0000a80001037983 */ /* 0x000ee80000300800 */
[----:B------:R-:W4:Y:S04]  /*59cb0*/  LDL.LU.64 R20, [R1+0x910] ;  /* 0x0009100001147983 */ /* 0x000f280000300a00 */
[----:B----4-:R0:W-:Y:S04]  /*59cc0*/  STL.64 [R1+0x16a8], R20 ;  /* 0x0016a81401007387 */ /* 0x0101e80000100a00 */
[----:B0-----:R-:W4:Y:S01]  /*59cd0*/  LDL.LU.64 R20, [R1+0x918] ;  /* 0x0009180001147983 */ /* 0x001f220000300a00 */
        /* <DEDUP_REMOVED lines=18> */
[----:B0-----:R-:W4:Y:S06]  /*59e00*/  LDL.LU.64 R20, [R1+0x920] ;  /* 0x0009200001147983 */ /* 0x001f2c0000300a00 */
[----:B------:R-:W-:-:S02]  /*59e10*/  @P4 LOP3.LUT R11, R11, 0x8000000, RZ, 0xfc, !PT ;  /* 0x080000000b0b4812 */ /* 0x000fc400078efcff */
[C---:B------:R-:W-:Y:S01]  /*59e20*/  LOP3.LUT P4, RZ, R6.reuse, 0x4000000, RZ, 0xc0, !PT ;  /* 0x0400000006ff7812 */ /* 0x040fe2000788c0ff */
[----:B------:R-:W3:Y:S01]  /*59e30*/  LDL.LU.64 R22, [R1+0x908] ;  /* 0x0009080001167983 */ /* 0x000ee20000300a00 */
[----:B------:R-:W-:Y:S02]  /*59e40*/  LOP3.LUT R11, R11, 0xefffffff, RZ, 0xc0, !PT ;  /* 0xefffffff0b0b7812 */ /* 0x000fe400078ec0ff */
[C---:B------:R-:W-:Y:S01]  /*59e50*/  LOP3.LUT P0, RZ, R6.reuse, 0x40000000, RZ, 0xc0, !PT ;  /* 0x4000000006ff7812 */ /* 0x040fe2000780c0ff */
[----:B------:R-:W3:Y:S01]  /*59e60*/  LDL.LU.64 R4, [R1+0x900] ;  /* 0x0009000001047983 */ /* 0x000ee20000300a00 */
[C---:B------:R-:W-:Y:S02]  /*59e70*/  LOP3.LUT P5, RZ, R6.reuse, 0x20000000, RZ, 0xc0, !PT ;  /* 0x2000000006ff7812 */ /* 0x040fe400078ac0ff */
[----:B------:R-:W-:Y:S01]  /*59e80*/  PRMT R0, R9, 0x7770, RZ ;  /* 0x0000777009007816 */ /* 0x000fe200000000ff */
[----:B------:R-:W3:Y:S04]  /*59e90*/  LDL.LU.64 R24, [R1+0x8f8] ;  /* 0x0008f80001187983 */ /* 0x000ee80000300a00 */
[----:B------:R-:W-:Y:S01]  /*59ea0*/  @P4 LOP3.LUT R11, R11, 0x10000000, RZ, 0xfc, !PT ;  /* 0x100000000b0b4812 */ /* 0x000fe200078efcff */
[----:B------:R-:W3:Y:S01]  /*59eb0*/  LDL.LU.64 R26, [R1+0x8f0] ;  /* 0x0008f000011a7983 */ /* 0x000ee20000300a00 */
[----:B------:R-:W-:-:S02]  /*59ec0*/  LOP3.LUT P4, RZ, R6, 0x8000000, RZ, 0xc0, !PT ;  /* 0x0800000006ff7812 */ /* 0x000fc4000788c0ff */
[----:B------:R-:W-:Y:S01]  /*59ed0*/  LOP3.LUT R11, R11, 0xdfffffff, RZ, 0xc0, !PT ;  /* 0xdfffffff0b0b7812 */ /* 0x000fe200078ec0ff */
[----:B------:R0:W-:Y:S10]  /*59ee0*/  @P0 STG.E.U8 desc[UR38][R18.64], R0 ;  /* 0x0000000012000986 */ /* 0x0001f4000c101126 */
        /* <DEDUP_REMOVED lines=11> */
[----:B------:R0:W-:Y:S01]  /*59fa0*/  @P4 STG.E.U8 desc[UR38][R12.64], R0 ;  /* 0x000000000c004986 */ /* 0x0001e2000c101126 */
[----:B------:R-:W-:-:S02]  /*59fb0*/  LOP3.LUT P4, RZ, R11, 0x10000000, RZ, 0xc0, !PT ;  /* 0x100000000bff7812 */ /* 0x000fc4000788c0ff */
[----:B0-----:R-:W-:Y:S01]  /*59fc0*/  PRMT R0, R2, 0x7770, RZ ;  /* 0x0000777002007816 */ /* 0x001fe200000000ff */
[----:B------:R-:W3:Y:S10]  /*59fd0*/  LDL.LU.64 R12, [R1+0x8d0] ;  /* 0x0008d000010c7983 */ /* 0x000ef40000300a00 */
[----:B--2---:R0:W-:Y:S01]  /*59fe0*/  @P4 STG.E.U8 desc[UR38][R28.64], R0 ;  /* 0x000000001c004986 */ /* 0x0041e2000c101126 */
[----:B------:R-:W-:-:S03]  /*59ff0*/  LOP3.LUT P4, RZ, R11, 0x8000000, RZ, 0xc0, !PT ;  /* 0x080000000bff7812 */ /* 0x000fc6000788c0ff */
[----:B------:R-:W2:Y:S01]  /*5a000*/  LDL.LU R9, [R1+0x90] ;  /* 0x0000900001097983 */ /* 0x000ea20000300800 */
[----:B0-----:R-:W-:-:S03]  /*5a010*/  PRMT R0, R2, 0x7771, RZ ;  /* 0x0000777102007816 */ /* 0x001fc600000000ff */
[----:B------:R-:W2:Y:S06]  /*5a020*/  LDL.LU.64 R28, [R1+0x8c8] ;  /* 0x0008c800011c7983 */ /* 0x000eac0000300a00 */
[----:B----4-:R0:W-:Y:S04]  /*5a030*/  @P4 STG.E.U8 desc[UR38][R20.64], R0 ;  /* 0x0000000014004986 */ /* 0x0101e8000c101126 */
[----:B0-----:R-:W4:Y:S01]  /*5a040*/  LDL.LU.64 R20, [R1+0x16b0] ;  /* 0x0016b00001147983 */ /* 0x001f220000300a00 */
[----:B------:R-:W-:-:S02]  /*5a050*/  LOP3.LUT P4, RZ, R11, 0x4000000, RZ, 0xc0, !PT ;  /* 0x040000000bff7812 */ /* 0x000fc4000788c0ff */
[----:B------:R-:W-:-:S11]  /*5a060*/  PRMT R0, R2, 0x7772, RZ ;  /* 0x0000777202007816 */ /* 0x000fd600000000ff */
[----:B----4-:R0:W-:Y:S04]  /*5a070*/  @P4 STG.E.U8 desc[UR38][R20.64], R0 ;  /* 0x0000000014004986 */ /* 0x0101e8000c101126 */
[----:B0-----:R-:W4:Y:S01]  /*5a080*/  LDL.LU.64 R20, [R1+0x16a8] ;  /* 0x0016a80001147983 */ /* 0x001f220000300a00 */
        /* <DEDUP_REMOVED lines=8> */
[----:B----4-:R3:W-:Y:S01]  /*5a110*/  @P4 STG.E.U8 desc[UR38][R20.64], R0 ;  /* 0x0000000014004986 */ /* 0x0107e2000c101126 */
[----:B------:R-:W-:Y:S02]  /*5a120*/  LOP3.LUT P4, RZ, R11, 0x1000000, RZ, 0xc0, !PT ;  /* 0x010000000bff7812 */ /* 0x000fe4000788c0ff */
[----:B---3--:R-:W-:-:S11]  /*5a130*/  PRMT R0, R3, 0x7770, RZ ;  /* 0x0000777003007816 */ /* 0x008fd600000000ff */
        /* <DEDUP_REMOVED lines=18> */
[----:B--2---:R-:W-:-:S05]  /*5a260*/  PRMT R0, R9, 0x7770, RZ ;  /* 0x0000777009007816 */ /* 0x004fca00000000ff */
[----:B------:R0:W-:Y:S04]  /*5a270*/  @P5 STG.E.U8 desc[UR38][R28.64], R0 ;  /* 0x000000001c005986 */ /* 0x0001e8000c101126 */
[----:B0-----:R-:W2:Y:S01]  /*5a280*/  LDL.LU.64 R28, [R1+0x8c0] ;  /* 0x0008c000011c7983 */ /* 0x001ea20000300a00 */
[----:B------:R-:W-:Y:S02]  /*5a290*/  LOP3.LUT P2, RZ, R6, 0x20, RZ, 0xc0, !PT ;  /* 0x0000002006ff7812 */ /* 0x000fe4000784c0ff */
[----:B------:R-:W-:Y:S01]  /*5a2a0*/  PRMT R0, R9, 0x7771, RZ ;  /* 0x0000777109007816 */ /* 0x000fe200000000ff */
[----:B------:R-:W4:Y:S04]  /*5a2b0*/  LDL.LU.64 R26, [R1+0x8b8] ;  /* 0x0008b800011a7983 */ /* 0x000f280000300a00 */
[----:B------:R-:W3:Y:S04]  /*5a2c0*/  LDL.LU.64 R18, [R1+0x8a8] ;  /* 0x0008a80001127983 */ /* 0x000ee80000300a00 */
[----:B------:R-:W3:Y:S04]  /*5a2d0*/  LDL.LU.64 R16, [R1+0x8a0] ;  /* 0x0008a00001107983 */ /* 0x000ee80000300a00 */
[----:B------:R-:W3:Y:S04]  /*5a2e0*/  LDL.LU.64 R14, [R1+0x898] ;  /* 0x00089800010e7983 */ /* 0x000ee80000300a00 */
[----:B------:R-:W3:Y:S04]  /*5a2f0*/  LDL.LU R22, [R1+0x94] ;  /* 0x0000940001167983 */ /* 0x000ee80000300800 */
[----:B------:R-:W3:Y:S04]  /*5a300*/  LDL.LU.64 R12, [R1+0x890] ;  /* 0x00089000010c7983 */ /* 0x000ee80000300a00 */
[----:B--2---:R0:W-:Y:S04]  /*5a310*/  @P2 STG.E.U8 desc[UR38][R28.64], R0 ;  /* 0x000000001c002986 */ /* 0x0041e8000c101126 */
[----:B0-----:R-:W2:Y:S04]  /*5a320*/  LDL.LU.64 R28, [R1+0x888] ;  /* 0x00088800011c7983 */ /* 0x001ea80000300a00 */
[----:B------:R-:W2:Y:S04]  /*5a330*/  LDL.LU R23, [R1+0x98] ;  /* 0x0000980001177983 */ /* 0x000ea80000300800 */
[----:B------:R-:W2:Y:S04]  /*5a340*/  LDL.LU.64 R20, [R1+0x870] ;  /* 0x0008700001147983 */ /* 0x000ea80000300a00 */
        /* <DEDUP_REMOVED lines=25> */
[C---:B------:R-:W-:Y:S02]  /*5a4e0*/  LOP3.LUT P1, RZ, R6.reuse, 0x10, RZ, 0xc0, !PT ;  /* 0x0000001006ff7812 */ /* 0x040fe4000782c0ff */
[----:B------:R-:W-:Y:S02]  /*5a4f0*/  LOP3.LUT P0, RZ, R6, 0x4, RZ, 0xc0, !PT ;  /* 0x0000000406ff7812 */ /* 0x000fe4000780c0ff */
[----:B------:R-:W-:-:S05]  /*5a500*/  PRMT R0, R9, 0x7772, RZ ;  /* 0x0000777209007816 */ /* 0x000fca00000000ff */
[----:B------:R-:W-:Y:S02]  /*5a510*/  @P4 LOP3.LUT R11, R11, 0x100000, RZ, 0xfc, !PT ;  /* 0x001000000b0b4812 */ /* 0x000fe400078efcff */
[----:B------:R-:W-:Y:S02]  /*5a520*/  LOP3.LUT P4, RZ, R7, 0x20000000, RZ, 0xc0, !PT ;  /* 0x2000000007ff7812 */ /* 0x000fe4000788c0ff */
[----:B------:R-:W-:Y:S01]  /*5a530*/  LOP3.LUT P5, RZ, R6, 0x2, RZ, 0xc0, !PT ;  /* 0x0000000206ff7812 */ /* 0x000fe200078ac0ff */
[----:B----4-:R0:W-:Y:S01]  /*5a540*/  @P1 STG.E.U8 desc[UR38][R26.64], R0 ;  /* 0x000000001a001986 */ /* 0x0101e2000c101126 */
[----:B------:R-:W-:Y:S02]  /*5a550*/  LOP3.LUT R11, R11, 0xffdfffff, RZ, 0xc0, !PT ;  /* 0xffdfffff0b0b7812 */ /* 0x000fe400078ec0ff */
[----:B0-----:R-:W-:-:S07]  /*5a560*/  PRMT R0, R9, 0x7773, RZ ;  /* 0x0000777309007816 */ /* 0x001fce00000000ff */
[----:B------:R-:W-:Y:S01]  /*5a570*/  @P4 LOP3.LUT R11, R11, 0x200000, RZ, 0xfc, !PT ;  /* 0x002000000b0b4812 */ /* 0x000fe200078efcff */
[----:B------:R-:W4:Y:S01]  /*5a580*/  LDL.LU R9, [R1+0x9c] ;  /* 0x00009c0001097983 */ /* 0x000f220000300800 */
[----:B------:R-:W-:-:S03]  /*5a590*/  LOP3.LUT P4, RZ, R7, 0x80000000, RZ, 0xc0, !PT ;  /* 0x8000000007ff7812 */ /* 0x000fc6000788c0ff */
[----:B------:R0:W-:Y:S04]  /*5a5a0*/  @P0 STG.E.U8 desc[UR38][R18.64], R0 ;  /* 0x0000000012000986 */ /* 0x0001e8000c101126 */
[----:B------:R-:W3:Y:S04]  /*5a5b0*/  LDL.LU.64 R2, [R1+0x860] ;  /* 0x0008600001027983 */ /* 0x000ee80000300a00 */
[----:B------:R-:W3:Y:S01]  /*5a5c0*/  LDL.LU.64 R24, [R1+0x858] ;  /* 0x0008580001187983 */ /* 0x000ee20000300a00 */
[----:B0-----:R-:W-:-:S03]  /*5a5d0*/  PRMT R0, R22, 0x7770, RZ ;  /* 0x0000777016007816 */ /* 0x001fc600000000ff */
[----:B------:R-:W3:Y:S04]  /*5a5e0*/  LDL.LU.64 R26, [R1+0x850] ;  /* 0x00085000011a7983 */ /* 0x000ee80000300a00 */
[----:B------:R0:W-:Y:S04]  /*5a5f0*/  @P5 STG.E.U8 desc[UR38][R16.64], R0 ;  /* 0x0000000010005986 */ /* 0x0001e8000c101126 */
[----:B------:R-:W3:Y:S01]  /*5a600*/  LDL.LU.64 R18, [R1+0x848] ;  /* 0x0008480001127983 */ /* 0x000ee20000300a00 */
[----:B0-----:R-:W-:-:S03]  /*5a610*/  PRMT R0, R22, 0x7771, RZ ;  /* 0x0000777116007816 */ /* 0x001fc600000000ff */
[----:B------:R-:W3:Y:S04]  /*5a620*/  LDL.LU.64 R16, [R1+0x840] ;  /* 0x0008400001107983 */ /* 0x000ee80000300a00 */
[----:B------:R0:W-:Y:S01]  /*5a630*/  @P4 STG.E.U8 desc[UR38][R14.64], R0 ;  /* 0x000000000e004986 */ /* 0x0001e2000c101126 */
[C---:B------:R-:W-:Y:S02]  /*5a640*/  LOP3.LUT P4, RZ, R11.reuse, 0x200000, RZ, 0xc0, !PT ;  /* 0x002000000bff7812 */ /* 0x040fe4000788c0ff */
[----:B0-----:R-:W-:Y:S01]  /*5a650*/  PRMT R0, R22, 0x7772, RZ ;  /* 0x0000777216007816 */ /* 0x001fe200000000ff */
[----:B------:R-:W3:Y:S10]  /*5a660*/  LDL.LU.64 R14, [R1+0x838] ;  /* 0x00083800010e7983 */ /* 0x000ef40000300a00 */
[----:B------:R0:W-:Y:S01]  /*5a670*/  @P4 STG.E.U8 desc[UR38][R12.64], R0 ;  /* 0x000000000c004986 */ /* 0x0001e2000c101126 */
[----:B------:R-:W-:-:S02]  /*5a680*/  LOP3.LUT P4, RZ, R11, 0x100000, RZ, 0xc0, !PT ;  /* 0x001000000bff7812 */ /* 0x000fc4000788c0ff */
[----:B0-----:R-:W-:Y:S01]  /*5a690*/  PRMT R0, R22, 0x7773, RZ ;  /* 0x0000777316007816 */ /* 0x001fe200000000ff */
[----:B------:R-:W3:Y:S10]  /*5a6a0*/  LDL.LU.64 R12, [R1+0x830] ;  /* 0x00083000010c7983 */ /* 0x000ef40000300a00 */
[----:B------:R0:W-:Y:S01]  /*5a6b0*/  @P4 STG.E.U8 desc[UR38][R28.64], R0 ;  /* 0x000000001c004986 */ /* 0x0001e2000c101126 */
[----:B------:R-:W-:-:S02]  /*5a6c0*/  LOP3.LUT P4, RZ, R11, 0x80000, RZ, 0xc0, !PT ;  /* 0x000800000bff7812 */ /* 0x000fc4000788c0ff */
[----:B0-----:R-:W-:Y:S01]  /*5a6d0*/  PRMT R0, R23, 0x7770, RZ ;  /* 0x0000777017007816 */ /* 0x001fe200000000ff */
[----:B------:R-:W3:Y:S10]  /*5a6e0*/  LDL.LU.64 R28, [R1+0x828] ;  /* 0x00082800011c7983 */ /* 0x000ef40000300a00 */
        /* <DEDUP_REMOVED lines=15> */
[----:B------:R-:W-:Y:S02]  /*5a7e0*/  LOP3.LUT P4, RZ, R11, 0x10000, RZ, 0xc0, !PT ;  /* 0x000100000bff7812 */ /* 0x000fe4000788c0ff */
[----:B0-----:R-:W-:-:S11]  /*5a7f0*/  PRMT R0, R23, 0x7773, RZ ;  /* 0x0000777317007816 */ /* 0x001fd600000000ff */
[----:B---3--:R4:W-:Y:S01]  /*5a800*/  @P4 STG.E.U8 desc[UR38][R4.64], R0 ;  /* 0x0000000004004986 */ /* 0x0089e2000c101126 */
        /* <DEDUP_REMOVED lines=19> */
[----:B0-----:R-:W3:Y:S04]  /*5a940*/  LDL.LU.64 R28, [R1+0x820] ;  /* 0x00082000011c7983 */ /* 0x001ee80000300a00 */
[----:B------:R-:W4:Y:S04]  /*5a950*/  LDL.LU.64 R24, [R1+0x818] ;  /* 0x0008180001187983 */ /* 0x000f280000300a00 */
[----:B------:R-:W2:Y:S04]  /*5a960*/  LDL.LU.64 R26, [R1+0x810] ;  /* 0x00081000011a7983 */ /* 0x000ea80000300a00 */
[----:B------:R-:W2:Y:S01]  /*5a970*/  LDL.LU R19, [R1+0x84] ;  /* 0x0000840001137983 */ /* 0x000ea20000300800 */
[----:B------:R-:W-:-:S03]  /*5a980*/  LOP3.LUT P2, RZ, R7, 0x8, RZ, 0xc0, !PT ;  /* 0x0000000807ff7812 */ /* 0x000fc6000784c0ff */
[----:B------:R-:W3:Y:S04]  /*5a990*/  LDL.LU.64 R16, [R1+0x808] ;  /* 0x0008080001107983 */ /* 0x000ee80000300a00 */
[----:B------:R-:W4:Y:S04]  /*5a9a0*/  LDL.LU.64 R14, [R1+0x800] ;  /* 0x00080000010e7983 */ /* 0x000f280000300a00 */
[----:B------:R-:W4:Y:S04]  /*5a9b0*/  LDL.LU.64 R12, [R1+0x7f8] ;  /* 0x0007f800010c7983 */ /* 0x000f280000300a00 */
[----:B------:R-:W4:Y:S04]  /*5a9c0*/  LDL.LU R9, [R1+0x88] ;  /* 0x0000880001097983 */ /* 0x000f280000300800 */
[----:B------:R-:W-:Y:S01]  /*5a9d0*/  STL.64 [R1+0x1650], R6 ;  /* 0x0016500601007387 */ /* 0x000fe20000100a00 */
[----:B--2---:R-:W-:-:S05]  /*5a9e0*/  PRMT R0, R19, 0x7770, RZ ;  /* 0x0000777013007816 */ /* 0x004fca00000000ff */
[----:B---3--:R0:W-:Y:S04]  /*5a9f0*/  @P2 STG.E.U8 desc[UR38][R28.64], R0 ;  /* 0x000000001c002986 */ /* 0x0081e8000c101126 */
[----:B0-----:R-:W2:Y:S04]  /*5aa00*/  LDL.LU.64 R28, [R1+0x7f0] ;  /* 0x0007f000011c7983 */ /* 0x001ea80000300a00 */
[----:B------:R-:W3:Y:S01]  /*5aa10*/  LDL.LU R23, [R1+0x8c] ;  /* 0x00008c0001177983 */ /* 0x000ee20000300800 */
        /* <DEDUP_REMOVED lines=17> */
[----:B---3--:R0:W-:Y:S04]  /*5ab30*/  STL [R1+0x1684], R23 ;  /* 0x0016841701007387 */ /* 0x0081e80000100800 */
[----:B0-----:R-:W3:Y:S06]  /*5ab40*/  LDL.LU.64 R22, [R1+0x7e8] ;  /* 0x0007e80001167983 */ /* 0x001eec0000300a00 */
[----:B------:R-:W-:-:S02]  /*5ab50*/  @P4 LOP3.LUT R11, R11, 0x800, RZ, 0xfc, !PT ;  /* 0x000008000b0b4812 */ /* 0x000fc400078efcff */
[C---:B------:R-:W-:Y:S01]  /*5ab60*/  LOP3.LUT P4, RZ, R8.reuse, 0x1000000, RZ, 0xc0, !PT ;  /* 0x0100000008ff7812 */ /* 0x040fe2000788c0ff */
[----:B------:R-:W3:Y:S01]  /*5ab70*/  LDL.LU.64 R4, [R1+0x7e0] ;  /* 0x0007e00001047983 */ /* 0x000ee20000300a00 */
[----:B------:R-:W-:Y:S02]  /*5ab80*/  LOP3.LUT R11, R11, 0xffffefff, RZ, 0xc0, !PT ;  /* 0xffffefff0b0b7812 */ /* 0x000fe400078ec0ff */
[----:B------:R-:W-:Y:S02]  /*5ab90*/  LOP3.LUT P1, RZ, R7, 0x2, RZ, 0xc0, !PT ;  /* 0x0000000207ff7812 */ /* 0x000fe4000782c0ff */
[C---:B------:R-:W-:Y:S01]  /*5aba0*/  LOP3.LUT P0, RZ, R8.reuse, 0x80000000, RZ, 0xc0, !PT ;  /* 0x8000000008ff7812 */ /* 0x040fe2000780c0ff */
[----:B------:R-:W3:Y:S01]  /*5abb0*/  LDL.LU.64 R6, [R1+0x7d8] ;  /* 0x0007d80001067983 */ /* 0x000ee20000300a00 */
[----:B------:R-:W-:Y:S02]  /*5abc0*/  PRMT R0, R19, 0x7771, RZ ;  /* 0x0000777113007816 */ /* 0x000fe400000000ff */
[----:B------:R-:W-:Y:S01]  /*5abd0*/  LOP3.LUT P5, RZ, R8, 0x20000000, RZ, 0xc0, !PT ;  /* 0x2000000008ff7812 */ /* 0x000fe200078ac0ff */
[----:B------:R-:W3:Y:S02]  /*5abe0*/  LDL.LU.64 R20, [R1+0x7d0] ;  /* 0x0007d00001147983 */ /* 0x000ee40000300a00 */
[----:B------:R-:W-:-:S02]  /*5abf0*/  @P4 LOP3.LUT R11, R11, 0x1000, RZ, 0xfc, !PT ;  /* 0x000010000b0b4812 */ /* 0x000fc400078efcff */
[----:B------:R-:W-:Y:S01]  /*5ac00*/  LOP3.LUT P4, RZ, R8, 0x2000000, RZ, 0xc0, !PT ;  /* 0x0200000008ff7812 */ /* 0x000fe2000788c0ff */
[----:B------:R-:W3:Y:S01]  /*5ac10*/  LDL.LU.64 R2, [R1+0x7c8] ;  /* 0x0007c80001027983 */ /* 0x000ee20000300a00 */
[----:B------:R-:W-:-:S03]  /*5ac20*/  LOP3.LUT R11, R11, 0xffffdfff, RZ, 0xc0, !PT ;  /* 0xffffdfff0b0b7812 */ /* 0x000fc600078ec0ff */
[----:B----4-:R0:W-:Y:S08]  /*5ac30*/  @P1 STG.E.U8 desc[UR38][R24.64], R0 ;  /* 0x0000000018001986 */ /* 0x0101f0000c101126 */
[----:B------:R-:W-:Y:S02]  /*5ac40*/  @P4 LOP3.LUT R11, R11, 0x2000, RZ, 0xfc, !PT ;  /* 0x000020000b0b4812 */ /* 0x000fe400078efcff */
[----:B0-----:R-:W-:Y:S01]  /*5ac50*/  PRMT R0, R19, 0x7772, RZ ;  /* 0x0000777213007816 */ /* 0x001fe200000000ff */
[----:B------:R-:W4:Y:S01]  /*5ac60*/  LDL.LU.64 R24, [R1+0x7c0] ;  /* 0x0007c00001187983 */ /* 0x000f220000300a00 */
[----:B------:R-:W-:-:S03]  /*5ac70*/  LOP3.LUT P4, RZ, R8, 0x10000000, RZ, 0xc0, !PT ;  /* 0x1000000008ff7812 */ /* 0x000fc6000788c0ff */
[----:B------:R0:W-:Y:S02]  /*5ac80*/  @P0 STG.E.U8 desc[UR38][R26.64], R0 ;  /* 0x000000001a000986 */ /* 0x0001e4000c101126 */
[----:B0-----:R-:W-:Y:S02]  /*5ac90*/  PRMT R0, R19, 0x7773, RZ ;  /* 0x0000777313007816 */ /* 0x001fe400000000ff */
[----:B------:R-:W4:Y:S04]  /*5aca0*/  LDL.LU.64 R26, [R1+0x7b8] ;  /* 0x0007b800011a7983 */ /* 0x000f280000300a00 */
[----:B------:R0:W-:Y:S04]  /*5acb0*/  @P5 STG.E.U8 desc[UR38][R16.64], R0 ;  /* 0x0000000010005986 */ /* 0x0001e8000c101126 */
[----:B------:R-:W4:Y:S01]  /*5acc0*/  LDL.LU.64 R18, [R1+0x7b0] ;  /* 0x0007b00001127983 */ /* 0x000f220000300a00 */
[----:B0-----:R-:W-:-:S03]  /*5acd0*/  PRMT R0, R9, 0x7770, RZ ;  /* 0x0000777009007816 */ /* 0x001fc600000000ff */
[----:B------:R-:W4:Y:S04]  /*5ace0*/  LDL.LU.64 R16, [R1+0x7a8] ;  /* 0x0007a80001107983 */ /* 0x000f280000300a00 */
[----:B------:R0:W-:Y:S01]  /*5acf0*/  @P4 STG.E.U8 desc[UR38][R14.64], R0 ;  /* 0x000000000e004986 */ /* 0x0001e2000c101126 */
[----:B------:R-:W-:Y:S02]  /*5ad00*/  LOP3.LUT P4, RZ, R11, 0x2000, RZ, 0xc0, !PT ;  /* 0x000020000bff7812 */ /* 0x000fe4000788c0ff */
[----:B0-----:R-:W-:Y:S01]  /*5ad10*/  PRMT R0, R9, 0x7771, RZ ;  /* 0x0000777109007816 */ /* 0x001fe200000000ff */
[----:B------:R-:W4:Y:S10]  /*5ad20*/  LDL.LU.64 R14, [R1+0x7a0] ;  /* 0x0007a000010e7983 */ /* 0x000f340000300a00 */
[----:B------:R0:W-:Y:S01]  /*5ad30*/  @P4 STG.E.U8 desc[UR38][R12.64], R0 ;  /* 0x000000000c004986 */ /* 0x0001e2000c101126 */
[----:B------:R-:W-:-:S02]  /*5ad40*/  LOP3.LUT P4, RZ, R11, 0x1000, RZ, 0xc0, !PT ;  /* 0x000010000bff7812 */ /* 0x000fc4000788c0ff */
[----:B0-----:R-:W-:Y:S01]  /*5ad50*/  PRMT R0, R9, 0x7772, RZ ;  /* 0x0000777209007816 */ /* 0x001fe200000000ff */
[----:B------:R-:W4:Y:S10]  /*5ad60*/  LDL.LU.64 R12, [R1+0x798] ;  /* 0x00079800010c7983 */ /* 0x000f340000300a00 */
[----:B--2---:R0:W-:Y:S01]  /*5ad70*/  @P4 STG.E.U8 desc[UR38][R28.64], R0 ;  /* 0x000000001c004986 */ /* 0x0041e2000c101126 */
[----:B------:R-:W-:-:S02]  /*5ad80*/  LOP3.LUT P4, RZ, R11, 0x800, RZ, 0xc0, !PT ;  /* 0x000008000bff7812 */ /* 0x000fc4000788c0ff */
[----:B0-----:R-:W-:Y:S01]  /*5ad90*/  PRMT R0, R9, 0x7773, RZ ;  /* 0x0000777309007816 */ /* 0x001fe200000000ff */
[----:B------:R-:W2:Y:S04]  /*5ada0*/  LDL.LU.64 R28, [R1+0x790] ;  /* 0x00079000011c7983 */ /* 0x000ea80000300a00 */
[----:B------:R-:W2:Y:S06]  /*5adb0*/  LDL.LU R9, [R1+0x1688] ;  /* 0x0016880001097983 */ /* 0x000eac0000300800 */
[----:B---3--:R0:W-:Y:S04]  /*5adc0*/  @P4 STG.E.U8 desc[UR38][R22.64], R0 ;  /* 0x0000000016004986 */ /* 0x0081e8000c101126 */
[----:B0-----:R-:W3:Y:S01]  /*5add0*/  LDL.LU R23, [R1+0x1684] ;  /* 0x0016840001177983 */ /* 0x001ee20000300800 */
[----:B------:R-:W-:-:S02]  /*5ade0*/  LOP3.LUT P4, RZ, R11, 0x400, RZ, 0xc0, !PT ;  /* 0x000004000bff7812 */ /* 0x000fc4000788c0ff */
[C---:B------:R-:W-:Y:S02]  /*5adf0*/  LOP3.LUT P3, RZ, R8.reuse, 0x800, RZ, 0xc0, !PT ;  /* 0x0000080008ff7812 */ /* 0x040fe4000786c0ff */
[C---:B------:R-:W-:Y:S02]  /*5ae00*/  LOP3.LUT P6, RZ, R8.reuse, 0x200, RZ, 0xc0, !PT ;  /* 0x0000020008ff7812 */ /* 0x040fe400078cc0ff */
[C---:B------:R-:W-:Y:S02]  /*5ae10*/  LOP3.LUT P2, RZ, R8.reuse, 0x80, RZ, 0xc0, !PT ;  /* 0x0000008008ff7812 */ /* 0x040fe4000784c0ff */
[C---:B------:R-:W-:Y:S02]  /*5ae20*/  LOP3.LUT P1, RZ, R8.reuse, 0x40, RZ, 0xc0, !PT ;  /* 0x0000004008ff7812 */ /* 0x040fe4000782c0ff */
[----:B------:R-:W-:Y:S02]  /*5ae30*/  LOP3.LUT P0, RZ, R8, 0x8, RZ, 0xc0, !PT ;  /* 0x0000000808ff7812 */ /* 0x000fe4000780c0ff */
[----:B---3--:R-:W-:-:S05]  /*5ae40*/  PRMT R0, R23, 0x7770, RZ ;  /* 0x0000777017007816 */ /* 0x008fca00000000ff */
[----:B------:R0:W-:Y:S01]  /*5ae50*/  @P4 STG.E.U8 desc[UR38][R4.64], R0 ;  /* 0x0000000004004986 */ /* 0x0001e2000c101126 */
[----:B------:R-:W-:Y:S02]  /*5ae60*/  LOP3.LUT P4, RZ, R11, 0x200, RZ, 0xc0, !PT ;  /* 0x000002000bff7812 */ /* 0x000fe4000788c0ff */
[----:B0-----:R-:W-:Y:S01]  /*5ae70*/  PRMT R0, R23, 0x7771, RZ ;  /* 0x0000777117007816 */ /* 0x001fe200000000ff */
[----:B------:R-:W3:Y:S10]  /*5ae80*/  LDL.LU R5, [R1+0x1680] ;  /* 0x0016800001057983 */ /* 0x000ef40000300800 */
[----:B------:R0:W-:Y:S01]  /*5ae90*/  @P4 STG.E.U8 desc[UR38][R6.64], R0 ;  /* 0x0000000006004986 */ /* 0x0001e2000c101126 */
[----:B------:R-:W-:-:S02]  /*5aea0*/  LOP3.LUT P4, RZ, R11, 0x100, RZ, 0xc0, !PT ;  /* 0x000001000bff7812 */ /* 0x000fc4000788c0ff */
[----:B0-----:R-:W-:-:S11]  /*5aeb0*/  PRMT R0, R23, 0x7772, RZ ;  /* 0x0000777217007816 */ /* 0x001fd600000000ff */
[----:B------:R0:W-:Y:S01]  /*5aec0*/  @P4 STG.E.U8 desc[UR38][R20.64], R0 ;  /* 0x0000000014004986 */ /* 0x0001e2000c101126 */
[----:B------:R-:W-:Y:S02]  /*5aed0*/  LOP3.LUT P4, RZ, R11, 0x80, RZ, 0xc0, !PT ;  /* 0x000000800bff7812 */ /* 0x000fe4000788c0ff */
[----:B0-----:R-:W-:-:S11]  /*5aee0*/  PRMT R0, R23, 0x7773, RZ ;  /* 0x0000777317007816 */ /* 0x001fd600000000ff */
[----:B------:R2:W-:Y:S01]  /*5aef0*/  @P4 STG.E.U8 desc[UR38][R2.64], R0 ;  /* 0x0000000002004986 */ /* 0x0005e2000c101126 */
[----:B------:R-:W-:Y:S02]  /*5af00*/  LOP3.LUT P4, RZ, R11, 0x40, RZ, 0xc0, !PT ;  /* 0x000000400bff7812 */ /* 0x000fe4000788c0ff */
[----:B--2---:R-:W-:-:S11]  /*5af10*/  PRMT R0, R9, 0x7770, RZ ;  /* 0x0000777009007816 */ /* 0x004fd600000000ff */
[----:B----4-:R0:W-:Y:S02]  /*5af20*/  @P4 STG.E.U8 desc[UR38][R24.64], R0 ;  /* 0x0000000018004986 */ /* 0x0101e4000c101126 */
[----:B0-----:R-:W-:-:S05]  /*5af30*/  PRMT R0, R9, 0x7771, RZ ;  /* 0x0000777109007816 */ /* 0x001fca00000000ff */
[----:B------:R0:W-:Y:S02]  /*5af40*/  @P3 STG.E.U8 desc[UR38][R26.64], R0 ;  /* 0x000000001a003986 */ /* 0x0001e4000c101126 */
[----:B0-----:R-:W-:-:S05]  /*5af50*/  PRMT R0, R9, 0x7772, RZ ;  /* 0x0000777209007816 */ /* 0x001fca00000000ff */
[----:B------:R0:W-:Y:S02]  /*5af60*/  @P6 STG.E.U8 desc[UR38][R18.64], R0 ;  /* 0x0000000012006986 */ /* 0x0001e4000c101126 */
[----:B0-----:R-:W-:Y:S02]  /*5af70*/  PRMT R0, R9, 0x7773, RZ ;  /* 0x0000777309007816 */ /* 0x001fe400000000ff */
[----:B------:R-:W2:Y:S04]  /*5af80*/  LDL.LU R9, [R1+0x167c] ;  /* 0x00167c0001097983 */ /* 0x000ea80000300800 */
[----:B------:R0:W-:Y:S02]  /*5af90*/  @P2 STG.E.U8 desc[UR38][R16.64], R0 ;  /* 0x0000000010002986 */ /* 0x0001e4000c101126 */
[----:B0-----:R-:W-:-:S02]  /*5afa0*/  PRMT R0, R10, 0x7770, RZ ;  /* 0x000077700a007816 */ /* 0x001fc400000000ff */
[----:B------:R-:W4:Y:S04]  /*5afb0*/  LDL.LU.64 R16, [R1+0x788] ;  /* 0x0007880001107983 */ /* 0x000f280000300a00 */
[----:B------:R0:W-:Y:S02]  /*5afc0*/  @P1 STG.E.U8 desc[UR38][R14.64], R0 ;  /* 0x000000000e001986 */ /* 0x0001e4000c101126 */
[----:B0-----:R-:W-:-:S05]  /*5afd0*/  PRMT R0, R10, 0x7771, RZ ;  /* 0x000077710a007816 */ /* 0x001fca00000000ff */
[----:B------:R0:W-:Y:S04]  /*5afe0*/  @P0 STG.E.U8 desc[UR38][R12.64], R0 ;  /* 0x000000000c000986 */ /* 0x0001e8000c101126 */
[----:B0-----:R-:W4:Y:S04]  /*5aff0*/  LDL.LU.64 R12, [R1+0x780] ;  /* 0x00078000010c7983 */ /* 0x001f280000300a00 */
[----:B------:R-:W4:Y:S04]  /*5b000*/  LDL.LU.64 R24, [R1+0x778] ;  /* 0x0007780001187983 */ /* 0x000f280000300a00 */
[----:B------:R-:W4:Y:S04]  /*5b010*/  LDL.LU.64 R26, [R1+0x770] ;  /* 0x00077000011a7983 */ /* 0x000f280000300a00 */
[----:B------:R-:W4:Y:S01]  /*5b020*/  LDL.LU R14, [R1+0x78] ;  /* 0x00007800010e7983 */ /* 0x000f220000300800 */
[----:B------:R-:W-:-:S02]  /*5b030*/  LOP3.LUT P5, RZ, R8, 0x4, RZ, 0xc0, !PT ;  /* 0x0000000408ff7812 */ /* 0x000fc400078ac0ff */
[----:B------:R-:W-:Y:S01]  /*5b040*/  LOP3.LUT P2, RZ, R8, 0x1, RZ, 0xc0, !PT ;  /* 0x0000000108ff7812 */ /* 0x000fe2000784c0ff */
[----:B------:R-:W4:Y:S01]  /*5b050*/  LDL.LU.64 R18, [R1+0x768] ;  /* 0x0007680001127983 */ /* 0x000f220000300a00 */
[----:B------:R-:W-:-:S09]  /*5b060*/  PRMT R0, R10, 0x7772, RZ ;  /* 0x000077720a007816 */ /* 0x000fd200000000ff */
[----:B------:R0:W-:Y:S02]  /*5b070*/  @P5 STG.E.U8 desc[UR38][R28.64], R0 ;  /* 0x000000001c005986 */ /* 0x0001e4000c101126 */
[----:B0-----:R-:W-:Y:S02]  /*5b080*/  PRMT R0, R10, 0x7773, RZ ;  /* 0x000077730a007816 */ /* 0x001fe400000000ff */
[----:B------:R-:W4:Y:S01]  /*5b090*/  LDL.LU R29, [R1+0x7c] ;  /* 0x00007c00011d7983 */ /* 0x000f220000300800 */
[----:B---3--:R-:W-:Y:S02]  /*5b0a0*/  LOP3.LUT R5, R5, 0xbfffffff, RZ, 0xc0, !PT ;  /* 0xbfffffff05057812 */ /* 0x008fe400078ec0ff */
[C---:B--2---:R-:W-:Y:S02]  /*5b0b0*/  LOP3.LUT P4, RZ, R9.reuse, 0x400, RZ, 0xc0, !PT ;  /* 0x0000040009ff7812 */ /* 0x044fe4000788c0ff */
[----:B------:R-:W-:-:S11]  /*5b0c0*/  LOP3.LUT P1, RZ, R9, 0x80000000, RZ, 0xc0, !PT ;  /* 0x8000000009ff7812 */ /* 0x000fd6000782c0ff */
[----:B------:R-:W-:Y:S02]  /*5b0d0*/  @P4 LOP3.LUT R5, R5, 0x40000000, RZ, 0xfc, !PT ;  /* 0x4000000005054812 */ /* 0x000fe400078efcff */
[----:B------:R-:W-:Y:S02]  /*5b0e0*/  LOP3.LUT P4, RZ, R9, 0x1000, RZ, 0xc0, !PT ;  /* 0x0000100009ff7812 */ /* 0x000fe4000788c0ff */
[----:B------:R-:W-:Y:S01]  /*5b0f0*/  LOP3.LUT R5, R5, 0x7fffffff, RZ, 0xc0, !PT ;  /* 0x7fffffff05057812 */ /* 0x000fe200078ec0ff */
[----:B----4-:R0:W-:Y:S10]  /*5b100*/  @P2 STG.E.U8 desc[UR38][R16.64], R0 ;  /* 0x0000000010002986 */ /* 0x0101f4000c101126 */
[----:B------:R-:W-:-:S05]  /*5b110*/  @P4 LOP3.LUT R5, R5, 0x80000000, RZ, 0xfc, !PT ;  /* 0x8000000005054812 */ /* 0x000fca00078efcff */
[----:B------:R-:W-:Y:S04]  /*5b120*/  STL [R1+0x165c], R5 ;  /* 0x00165c0501007387 */ /* 0x000fe80000100800 */
[----:B------:R-:W2:Y:S04]  /*5b130*/  LDL.LU R10, [R1+0x1678] ;  /* 0x00167800010a7983 */ /* 0x000ea80000300800 */
[----:B0-----:R-:W3:Y:S01]  /*5b140*/  LDL.LU.64 R16, [R1+0x760] ;  /* 0x0007600001107983 */ /* 0x001ee20000300a00 */
[----:B------:R-:W-:-:S05]  /*5b150*/  PRMT R0, R14, 0x7770, RZ ;  /* 0x000077700e007816 */ /* 0x000fca00000000ff */
[----:B------:R0:W-:Y:S04]  /*5b160*/  @P1 STG.E.U8 desc[UR38][R12.64], R0 ;  /* 0x000000000c001986 */ /* 0x0001e8000c101126 */
[----:B0-----:R-:W4:Y:S04]  /*5b170*/  LDL.LU.64 R12, [R1+0x758] ;  /* 0x00075800010c7983 */ /* 0x001f280000300a00 */
[----:B------:R-:W2:Y:S04]  /*5b180*/  LDL.LU R15, [R1+0x60] ;  /* 0x00006000010f7983 */ /* 0x000ea80000300800 */
        /* <DEDUP_REMOVED lines=18> */
[----:B--2---:R0:W-:Y:S04]  /*5b2b0*/  STL.64 [R1+0x1670], R4 ;  /* 0x0016700401007387 */ /* 0x0041e80000100a00 */
[----:B0-----:R-:W2:Y:S04]  /*5b2c0*/  LDL.LU.64 R4, [R1+0x750] ;  /* 0x0007500001047983 */ /* 0x001ea80000300a00 */
[----:B------:R-:W-:-:S02]  /*5b2d0*/  @P4 LOP3.LUT R11, R11, 0x10, RZ, 0xfc, !PT ;  /* 0x000000100b0b4812 */ /* 0x000fc400078efcff */
        /* <DEDUP_REMOVED lines=10> */
[----:B------:R-:W2:Y:S04]  /*5b380*/  LDL.LU.64 R26, [R1+0x738] ;  /* 0x00073800011a7983 */ /* 0x000ea80000300a00 */
        /* <DEDUP_REMOVED lines=9> */
[----:B------:R-:W3:Y:S01]  /*5b420*/  LDL.LU.64 R2, [R1+0x718] ;  /* 0x0007180001027983 */ /* 0x000ee20000300a00 */
[----:B0-----:R-:W-:-:S03]  /*5b430*/  PRMT R0, R29, 0x7771, RZ ;  /* 0x000077711d007816 */ /* 0x001fc600000000ff */
[----:B------:R-:W3:Y:S04]  /*5b440*/  LDL.LU.64 R24, [R1+0x710] ;  /* 0x0007100001187983 */ /* 0x000ee80000300a00 */
[----:B----4-:R0:W-:Y:S01]  /*5b450*/  @P4 STG.E.U8 desc[UR38][R12.64], R0 ;  /* 0x000000000c004986 */ /* 0x0101e2000c101126 */
[----:B------:R-:W-:-:S03]  /*5b460*/  LOP3.LUT P4, RZ, R11, 0x8, RZ, 0xc0, !PT ;  /* 0x000000080bff7812 */ /* 0x000fc6000788c0ff */
[----:B------:R-:W4:Y:S04]  /*5b470*/  LDL.LU R14, [R1+0x68] ;  /* 0x00006800010e7983 */ /* 0x000f280000300800 */
[----:B------:R-:W3:Y:S01]  /*5b480*/  LDL.LU.64 R18, [R1+0x708] ;  /* 0x0007080001127983 */ /* 0x000ee20000300a00 */
[----:B0-----:R-:W-:-:S03]  /*5b490*/  PRMT R0, R29, 0x7772, RZ ;  /* 0x000077721d007816 */ /* 0x001fc600000000ff */
[----:B------:R-:W3:Y:S04]  /*5b4a0*/  LDL.LU.64 R16, [R1+0x700] ;  /* 0x0007000001107983 */ /* 0x000ee80000300a00 */
[----:B------:R-:W3:Y:S04]  /*5b4b0*/  LDL.LU.64 R12, [R1+0x6f8] ;  /* 0x0006f800010c7983 */ /* 0x000ee80000300a00 */
        /* <DEDUP_REMOVED lines=8> */
[----:B------:R-:W-:-:S11]  /*5b540*/  PRMT R0, R15, 0x7770, RZ ;  /* 0x000077700f007816 */ /* 0x000fd600000000ff */
[----:B--2---:R0:W-:Y:S04]  /*5b550*/  @P4 STG.E.U8 desc[UR38][R4.64], R0 ;  /* 0x0000000004004986 */ /* 0x0041e8000c101126 */
[----:B0-----:R-:W2:Y:S01]  /*5b560*/  LDL.LU R5, [R1+0x165c] ;  /* 0x00165c0001057983 */ /* 0x001ea20000300800 */
[----:B------:R-:W-:Y:S02]  /*5b570*/  LOP3.LUT P4, RZ, R11, 0x1, RZ, 0xc0, !PT ;  /* 0x000000010bff7812 */ /* 0x000fe4000788c0ff */
[----:B------:R-:W-:-:S11]  /*5b580*/  PRMT R0, R15, 0x7771, RZ ;  /* 0x000077710f007816 */ /* 0x000fd600000000ff */
[----:B------:R0:W-:Y:S02]  /*5b590*/  @P4 STG.E.U8 desc[UR38][R26.64], R0 ;  /* 0x000000001a004986 */ /* 0x0001e4000c101126 */
[----:B0-----:R-:W-:Y:S02]  /*5b5a0*/  PRMT R0, R15, 0x7772, RZ ;  /* 0x000077720f007816 */ /* 0x001fe400000000ff */
[----:B------:R-:W3:Y:S01]  /*5b5b0*/  LDL.LU R27, [R1+0x1658] ;  /* 0x00165800011b7983 */ /* 0x000ee20000300800 */
[C---:B------:R-:W-:Y:S02]  /*5b5c0*/  LOP3.LUT P3, RZ, R9.reuse, 0x200, RZ, 0xc0, !PT ;  /* 0x0000020009ff7812 */ /* 0x040fe4000786c0ff */
[C---:B------:R-:W-:Y:S02]  /*5b5d0*/  LOP3.LUT P6, RZ, R9.reuse, 0x80, RZ, 0xc0, !PT ;  /* 0x0000008009ff7812 */ /* 0x040fe400078cc0ff */
[C---:B------:R-:W-:Y:S02]  /*5b5e0*/  LOP3.LUT P2, RZ, R9.reuse, 0x20, RZ, 0xc0, !PT ;  /* 0x0000002009ff7812 */ /* 0x040fe4000784c0ff */
[----:B------:R-:W-:-:S02]  /*5b5f0*/  LOP3.LUT P1, RZ, R9, 0x8, RZ, 0xc0, !PT ;  /* 0x0000000809ff7812 */ /* 0x000fc4000782c0ff */
[----:B------:R-:W-:Y:S02]  /*5b600*/  LOP3.LUT P5, RZ, R9, 0x2, RZ, 0xc0, !PT ;  /* 0x0000000209ff7812 */ /* 0x000fe400078ac0ff */
[----:B--2---:R-:W-:-:S13]  /*5b610*/  LOP3.LUT P4, RZ, R5, 0x80000000, RZ, 0xc0, !PT ;  /* 0x8000000005ff7812 */ /* 0x004fda000788c0ff */
[----:B------:R0:W-:Y:S01]  /*5b620*/  @P4 STG.E.U8 desc[UR38][R6.64], R0 ;  /* 0x0000000006004986 */ /* 0x0001e2000c101126 */
[----:B------:R-:W-:Y:S02]  /*5b630*/  LOP3.LUT P4, RZ, R5, 0x40000000, RZ, 0xc0, !PT ;  /* 0x4000000005ff7812 */ /* 0x000fe4000788c0ff */
[----:B0-----:R-:W-:-:S11]  /*5b640*/  PRMT R0, R15, 0x7773, RZ ;  /* 0x000077730f007816 */ /* 0x001fd600000000ff */
[----:B------:R0:W-:Y:S02]  /*5b650*/  @P4 STG.E.U8 desc[UR38][R20.64], R0 ;  /* 0x0000000014004986 */ /* 0x0001e4000c101126 */
[----:B0-----:R-:W-:-:S05]  /*5b660*/  PRMT R0, R28, 0x7770, RZ ;  /* 0x000077701c007816 */ /* 0x001fca00000000ff */
[----:B---3--:R0:W-:Y:S02]  /*5b670*/  @P3 STG.E.U8 desc[UR38][R22.64], R0 ;  /* 0x0000000016003986 */ /* 0x0081e4000c101126 */
[----:B0-----:R-:W-:-:S05]  /*5b680*/  PRMT R0, R28, 0x7771, RZ ;  /* 0x000077711c007816 */ /* 0x001fca00000000ff */
[----:B------:R0:W-:Y:S04]  /*5b690*/  @P6 STG.E.U8 desc[UR38][R2.64], R0 ;  /* 0x0000000002006986 */ /* 0x0001e8000c101126 */
[----:B0-----:R-:W2:Y:S01]  /*5b6a0*/  LDL.LU.64 R2, [R1+0x6f0] ;  /* 0x0006f00001027983 */ /* 0x001ea20000300a00 */
[----:B------:R-:W-:-:S03]  /*5b6b0*/  PRMT R0, R28, 0x7772, RZ ;  /* 0x000077721c007816 */ /* 0x000fc600000000ff */
[----:B------:R-:W3:Y:S04]  /*5b6c0*/  LDL.LU.64 R20, [R1+0x6e8] ;  /* 0x0006e80001147983 */ /* 0x000ee80000300a00 */
[----:B------:R0:W-:Y:S04]  /*5b6d0*/  @P2 STG.E.U8 desc[UR38][R24.64], R0 ;  /* 0x0000000018002986 */ /* 0x0001e8000c101126 */
[----:B------:R-:W3:Y:S01]  /*5b6e0*/  LDL.LU.64 R22, [R1+0x6e0] ;  /* 0x0006e00001167983 */ /* 0x000ee20000300a00 */
[----:B0-----:R-:W-:-:S03]  /*5b6f0*/  PRMT R0, R28, 0x7773, RZ ;  /* 0x000077731c007816 */ /* 0x001fc600000000ff */
[----:B------:R-:W3:Y:S04]  /*5b700*/  LDL.LU.64 R24, [R1+0x6d8] ;  /* 0x0006d80001187983 */ /* 0x000ee80000300a00 */
[----:B------:R4:W-:Y:S02]  /*5b710*/  @P1 STG.E.U8 desc[UR38][R18.64], R0 ;  /* 0x0000000012001986 */ /* 0x0009e4000c101126 */
[----:B----4-:R-:W-:-:S05]  /*5b720*/  PRMT R0, R14, 0x7770, RZ ;  /* 0x000077700e007816 */ /* 0x010fca00000000ff */
[----:B------:R0:W-:Y:S04]  /*5b730*/  @P5 STG.E.U8 desc[UR38][R16.64], R0 ;  /* 0x0000000010005986 */ /* 0x0001e8000c101126 */
[----:B0-----:R-:W4:Y:S04]  /*5b740*/  LDL.LU.64 R16, [R1+0x6d0] ;  /* 0x0006d00001107983 */ /* 0x001f280000300a00 */
[----:B------:R-:W4:Y:S01]  /*5b750*/  LDL.LU R15, [R1+0x6c] ;  /* 0x00006c00010f7983 */ /* 0x000f220000300800 */
[----:B------:R-:W-:Y:S01]  /*5b760*/  IMAD.MOV.U32 R19, RZ, RZ, R29 ;  /* 0x000000ffff137224 */ /* 0x000fe200078e001d */
[----:B------:R-:W-:-:S02]  /*5b770*/  LOP3.LUT P0, RZ, R10, 0x80000000, RZ, 0xc0, !PT ;  /* 0x800000000aff7812 */ /* 0x000fc4000780c0ff */
[----:B------:R-:W4:Y:S01]  /*5b780*/  LDL.LU.64 R28, [R1+0x6c8] ;  /* 0x0006c800011c7983 */ /* 0x000f220000300a00 */
[----:B------:R-:W-:Y:S02]  /*5b790*/  PRMT R0, R14, 0x7771, RZ ;  /* 0x000077710e007816 */ /* 0x000fe400000000ff */
[----:B------:R-:W-:-:S08]  /*5b7a0*/  LOP3.LUT P5, RZ, R10, 0x20000000, RZ, 0xc0, !PT ;  /* 0x200000000aff7812 */ /* 0x000fd000078ac0ff */
[----:B------:R0:W-:Y:S04]  /*5b7b0*/  @P0 STG.E.U8 desc[UR38][R12.64], R0 ;  /* 0x000000000c000986 */ /* 0x0001e8000c101126 */
[----:B0-----:R-:W4:Y:S01]  /*5b7c0*/  LDL.LU.64 R12, [R1+0x6c0] ;  /* 0x0006c000010c7983 */ /* 0x001f220000300a00 */
[----:B------:R-:W-:Y:S02]  /*5b7d0*/  PRMT R0, R14, 0x7772, RZ ;  /* 0x000077720e007816 */ /* 0x000fe400000000ff */
[C---:B------:R-:W-:Y:S02]  /*5b7e0*/  LOP3.LUT P0, RZ, R10.reuse, 0x8000000, RZ, 0xc0, !PT ;  /* 0x080000000aff7812 */ /* 0x040fe4000780c0ff */
[C---:B------:R-:W-:Y:S02]  /*5b7f0*/  LOP3.LUT P1, RZ, R10.reuse, 0x4000000, RZ, 0xc0, !PT ;  /* 0x040000000aff7812 */ /* 0x040fe4000782c0ff */
[----:B------:R-:W-:-:S02]  /*5b800*/  LOP3.LUT P2, RZ, R10, 0x800000, RZ, 0xc0, !PT ;  /* 0x008000000aff7812 */ /* 0x000fc4000784c0ff */
        /* <DEDUP_REMOVED lines=8> */
[----:B--2---:R0:W-:Y:S04]  /*5b890*/  @P5 STG.E.U8 desc[UR38][R2.64], R0 ;  /* 0x0000000002005986 */ /* 0x0041e8000c101126 */
[----:B0-----:R-:W2:Y:S01]  /*5b8a0*/  LDL.LU.64 R2, [R1+0x6b8] ;  /* 0x0006b80001027983 */ /* 0x001ea20000300a00 */
[----:B------:R-:W-:-:S05]  /*5b8b0*/  PRMT R0, R14, 0x7773, RZ ;  /* 0x000077730e007816 */ /* 0x000fca00000000ff */
[----:B---3--:R0:W-:Y:S04]  /*5b8c0*/  @P0 STG.E.U8 desc[UR38][R20.64], R0 ;  /* 0x0000000014000986 */ /* 0x0081e8000c101126 */
[----:B0-----:R-:W3:Y:S01]  /*5b8d0*/  LDL.LU.64 R20, [R1+0x6b0] ;  /* 0x0006b00001147983 */ /* 0x001ee20000300a00 */
[----:B----4-:R-:W-:-:S05]  /*5b8e0*/  PRMT R0, R15, 0x7770, RZ ;  /* 0x000077700f007816 */ /* 0x010fca00000000ff */
[----:B------:R0:W-:Y:S02]  /*5b8f0*/  @P1 STG.E.U8 desc[UR38][R22.64], R0 ;  /* 0x0000000016001986 */ /* 0x0001e4000c101126 */
[----:B0-----:R-:W-:-:S05]  /*5b900*/  PRMT R0, R15, 0x7771, RZ ;  /* 0x000077710f007816 */ /* 0x001fca00000000ff */
[----:B------:R0:W-:Y:S04]  /*5b910*/  @P2 STG.E.U8 desc[UR38][R24.64], R0 ;  /* 0x0000000018002986 */ /* 0x0001e8000c101126 */
[----:B0-----:R-:W4:Y:S01]  /*5b920*/  LDL.LU.64 R24, [R1+0x6a8] ;  /* 0x0006a80001187983 */ /* 0x001f220000300a00 */
[----:B------:R-:W-:Y:S02]  /*5b930*/  @P3 LOP3.LUT R5, R5, 0x1000000, RZ, 0xfc, !PT ;  /* 0x0100000005053812 */ /* 0x000fe400078efcff */
[----:B------:R-:W-:Y:S01]  /*5b940*/  LOP3.LUT P3, RZ, R10, 0x2000, RZ, 0xc0, !PT ;  /* 0x000020000aff7812 */ /* 0x000fe2000786c0ff */
[----:B------:R-:W4:Y:S04]  /*5b950*/  LDL.LU.64 R6, [R1+0x6a0] ;  /* 0x0006a00001067983 */ /* 0x000f280000300a00 */
[----:B------:R-:W4:Y:S01]  /*5b960*/  LDL.LU R4, [R1+0x54] ;  /* 0x0000540001047983 */ /* 0x000f220000300800 */
[----:B------:R-:W-:-:S03]  /*5b970*/  LOP3.LUT R5, R5, 0xfdffffff, RZ, 0xc0, !PT ;  /* 0xfdffffff05057812 */ /* 0x000fc600078ec0ff */
[----:B------:R-:W4:Y:S04]  /*5b980*/  LDL.LU.64 R22, [R1+0x698] ;  /* 0x0006980001167983 */ /* 0x000f280000300a00 */
        /* <DEDUP_REMOVED lines=12> */
[----:B------:R-:W-:-:S09]  /*5ba50*/  PRMT R0, R15, 0x7772, RZ ;  /* 0x000077720f007816 */ /* 0x000fd200000000ff */
[----:B------:R-:W-:Y:S02]  /*5ba60*/  @P3 LOP3.LUT R5, R5, 0x20000000, RZ, 0xfc, !PT ;  /* 0x2000000005053812 */ /* 0x000fe400078efcff */
[----:B------:R-:W-:-:S13]  /*5ba70*/  LOP3.LUT P3, RZ, R10, 0x400000, RZ, 0xc0, !PT ;  /* 0x004000000aff7812 */ /* 0x000fda000786c0ff */
[----:B------:R0:W-:Y:S01]  /*5ba80*/  @P3 STG.E.U8 desc[UR38][R16.64], R0 ;  /* 0x0000000010003986 */ /* 0x0001e2000c101126 */
[----:B------:R-:W-:Y:S02]  /*5ba90*/  LOP3.LUT P3, RZ, R5, 0x20000000, RZ, 0xc0, !PT ;  /* 0x2000000005ff7812 */ /* 0x000fe4000786c0ff */
[----:B0-----:R-:W-:Y:S02]  /*5baa0*/  PRMT R0, R15, 0x7773, RZ ;  /* 0x000077730f007816 */ /* 0x001fe400000000ff */
[----:B------:R-:W4:Y:S09]  /*5bab0*/  LDL.LU.64 R14, [R1+0x690] ;  /* 0x00069000010e7983 */ /* 0x000f320000300a00 */
[----:B------:R0:W-:Y:S01]  /*5bac0*/  @P3 STG.E.U8 desc[UR38][R28.64], R0 ;  /* 0x000000001c003986 */ /* 0x0001e2000c101126 */
[----:B------:R-:W-:-:S03]  /*5bad0*/  LOP3.LUT P3, RZ, R5, 0x10000000, RZ, 0xc0, !PT ;  /* 0x1000000005ff7812 */ /* 0x000fc6000786c0ff */
[----:B0-----:R-:W4:Y:S01]  /*5bae0*/  LDL.LU R28, [R1+0x58] ;  /* 0x00005800011c7983 */ /* 0x001f220000300800 */
[----:B------:R-:W-:-:S03]  /*5baf0*/  PRMT R0, R19, 0x7770, RZ ;  /* 0x0000777013007816 */ /* 0x000fc600000000ff */
[----:B------:R-:W4:Y:S06]  /*5bb00*/  LDL.LU.64 R16, [R1+0x688] ;  /* 0x0006880001107983 */ /* 0x000f2c0000300a00 */
[----:B------:R0:W-:Y:S01]  /*5bb10*/  @P3 STG.E.U8 desc[UR38][R12.64], R0 ;  /* 0x000000000c003986 */ /* 0x0001e2000c101126 */
[----:B------:R-:W-:-:S03]  /*5bb20*/  LOP3.LUT P3, RZ, R5, 0x8000000, RZ, 0xc0, !PT ;  /* 0x0800000005ff7812 */ /* 0x000fc6000786c0ff */
[----:B0-----:R-:W4:Y:S01]  /*5bb30*/  LDL.LU.64 R12, [R1+0x680] ;  /* 0x00068000010c7983 */ /* 0x001f220000300a00 */
[----:B------:R-:W-:-:S09]  /*5bb40*/  PRMT R0, R19, 0x7771, RZ ;  /* 0x0000777113007816 */ /* 0x000fd200000000ff */
[----:B--2---:R0:W-:Y:S01]  /*5bb50*/  @P3 STG.E.U8 desc[UR38][R2.64], R0 ;  /* 0x0000000002003986 */ /* 0x0041e2000c101126 */
[----:B------:R-:W-:-:S03]  /*5bb60*/  LOP3.LUT P3, RZ, R5, 0x4000000, RZ, 0xc0, !PT ;  /* 0x0400000005ff7812 */ /* 0x000fc6000786c0ff */
[----:B0-----:R-:W2:Y:S01]  /*5bb70*/  LDL.LU.64 R2, [R1+0x678] ;  /* 0x0006780001027983 */ /* 0x001ea20000300a00 */
[----:B------:R-:W-:-:S03]  /*5bb80*/  PRMT R0, R19, 0x7772, RZ ;  /* 0x0000777213007816 */ /* 0x000fc600000000ff */
[----:B------:R-:W2:Y:S06]  /*5bb90*/  LDL.LU R29, [R1+0x8b0] ;  /* 0x0008b000011d7983 */ /* 0x000eac0000300800 */
[----:B---3--:R0:W-:Y:S02]  /*5bba0*/  @P3 STG.E.U8 desc[UR38][R20.64], R0 ;  /* 0x0000000014003986 */ /* 0x0081e4000c101126 */
[----:B0-----:R-:W-:Y:S02]  /*5bbb0*/  IMAD.MOV.U32 R0, RZ, RZ, R19 ;  /* 0x000000ffff007224 */ /* 0x001fe400078e0013 */
[----:B------:R-:W3:Y:S04]  /*5bbc0*/  LDL.LU.64 R18, [R1+0x670] ;  /* 0x0006700001127983 */ /* 0x000ee80000300a00 */
[----:B------:R-:W3:Y:S01]  /*5bbd0*/  LDL.LU.64 R20, [R1+0x668] ;  /* 0x0006680001147983 */ /* 0x000ee20000300a00 */
[----:B------:R-:W-:-:S02]  /*5bbe0*/  LOP3.LUT P3, RZ, R5, 0x2000000, RZ, 0xc0, !PT ;  /* 0x0200000005ff7812 */ /* 0x000fc4000786c0ff */
[----:B------:R-:W-:Y:S01]  /*5bbf0*/  PRMT R0, R0, 0x7773, RZ ;  /* 0x0000777300007816 */ /* 0x000fe200000000ff */
[----:B------:R-:W3:Y:S04]  /*5bc00*/  LDL.LU R11, [R1+0x5c] ;  /* 0x00005c00010b7983 */ /* 0x000ee80000300800 */
[----:B------:R-:W3:Y:S06]  /*5bc10*/  LDL.LU R26, [R1+0x8b4] ;  /* 0x0008b400011a7983 */ /* 0x000eec0000300800 */
[----:B----4-:R0:W-:Y:S04]  /*5bc20*/  @P3 STG.E.U8 desc[UR38][R24.64], R0 ;  /* 0x0000000018003986 */ /* 0x0101e8000c101126 */
[----:B0-----:R-:W4:Y:S01]  /*5bc30*/  LDL.LU.64 R24, [R1+0x660] ;  /* 0x0006600001187983 */ /* 0x001f220000300a00 */
[----:B------:R-:W-:-:S02]  /*5bc40*/  LOP3.LUT P3, RZ, R5, 0x1000000, RZ, 0xc0, !PT ;  /* 0x0100000005ff7812 */ /* 0x000fc4000786c0ff */
[----:B------:R-:W-:-:S11]  /*5bc50*/  PRMT R0, R4, 0x7770, RZ ;  /* 0x0000777004007816 */ /* 0x000fd600000000ff */
[----:B------:R0:W-:Y:S01]  /*5bc60*/  @P3 STG.E.U8 desc[UR38][R6.64], R0 ;  /* 0x0000000006003986 */ /* 0x0001e2000c101126 */
[C---:B------:R-:W-:Y:S02]  /*5bc70*/  LOP3.LUT P3, RZ, R5.reuse, 0x800000, RZ, 0xc0, !PT ;  /* 0x0080000005ff7812 */ /* 0x040fe4000786c0ff */
[----:B0-----:R-:W-:Y:S01]  /*5bc80*/  PRMT R0, R4, 0x7771, RZ ;  /* 0x0000777104007816 */ /* 0x001fe200000000ff */
[----:B------:R-:W4:Y:S10]  /*5bc90*/  LDL.LU.64 R6, [R1+0x1650] ;  /* 0x0016500001067983 */ /* 0x000f340000300a00 */
[----:B------:R0:W-:Y:S04]  /*5bca0*/  @P3 STG.E.U8 desc[UR38][R22.64], R0 ;  /* 0x0000000016003986 */ /* 0x0001e8000c101126 */
[----:B0-----:R-:W4:Y:S01]  /*5bcb0*/  LDL.LU.64 R22, [R1+0x658] ;  /* 0x0006580001167983 */ /* 0x001f220000300a00 */
[----:B------:R-:W-:-:S02]  /*5bcc0*/  LOP3.LUT P3, RZ, R5, 0x400000, RZ, 0xc0, !PT ;  /* 0x0040000005ff7812 */ /* 0x000fc4000786c0ff */
[----:B------:R-:W-:Y:S02]  /*5bcd0*/  PRMT R0, R4, 0x7772, RZ ;  /* 0x0000777204007816 */ /* 0x000fe400000000ff */
[C---:B------:R-:W-:Y:S02]  /*5bce0*/  LOP3.LUT P5, RZ, R10.reuse, 0x40, RZ, 0xc0, !PT ;  /* 0x000000400aff7812 */ /* 0x040fe400078ac0ff */
[C---:B------:R-:W-:Y:S02]  /*5bcf0*/  LOP3.LUT P0, RZ, R10.reuse, 0x20, RZ, 0xc0, !PT ;  /* 0x000000200aff7812 */ /* 0x040fe4000780c0ff */
[C---:B------:R-:W-:Y:S02]  /*5bd00*/  LOP3.LUT P4, RZ, R10.reuse, 0x8, RZ, 0xc0, !PT ;  /* 0x000000080aff7812 */ /* 0x040fe4000788c0ff */
[----:B------:R-:W-:-:S03]  /*5bd10*/  LOP3.LUT P1, RZ, R10, 0x4, RZ, 0xc0, !PT ;  /* 0x000000040aff7812 */ /* 0x000fc6000782c0ff */
[----:B------:R0:W-:Y:S04]  /*5bd20*/  @P3 STG.E.U8 desc[UR38][R14.64], R0 ;  /* 0x000000000e003986 */ /* 0x0001e8000c101126 */
[----:B0-----:R-:W4:Y:S01]  /*5bd30*/  LDL.LU.64 R14, [R1+0x650] ;  /* 0x00065000010e7983 */ /* 0x001f220000300a00 */
[----:B------:R-:W-:-:S05]  /*5bd40*/  PRMT R0, R4, 0x7773, RZ ;  /* 0x0000777304007816 */ /* 0x000fca00000000ff */
[----:B------:R0:W-:Y:S02]  /*5bd50*/  @P5 STG.E.U8 desc[UR38][R16.64], R0 ;  /* 0x0000000010005986 */ /* 0x0001e4000c101126 */
[C---:B0-----:R-:W-:Y:S02]  /*5bd60*/  PRMT R0, R28.reuse, 0x7770, RZ ;  /* 0x000077701c007816 */ /* 0x041fe400000000ff */
[----:B------:R-:W4:Y:S04]  /*5bd70*/  LDL.LU.64 R16, [R1+0x1648] ;  /* 0x0016480001107983 */ /* 0x000f280000300a00 */
[----:B------:R0:W-:Y:S04]  /*5bd80*/  @P0 STG.E.U8 desc[UR38][R12.64], R0 ;  /* 0x000000000c000986 */ /* 0x0001e8000c101126 */
[----:B0-----:R-:W4:Y:S01]  /*5bd90*/  LDL.LU.64 R12, [R1+0x648] ;  /* 0x00064800010c7983 */ /* 0x001f220000300a00 */
[----:B------:R-:W-:-:S03]  /*5bda0*/  PRMT R0, R28, 0x7771, RZ ;  /* 0x000077711c007816 */ /* 0x000fc600000000ff */
[----:B------:R-:W4:Y:S01]  /*5bdb0*/  LDL.LU R4, [R1+0x40] ;  /* 0x0000400001047983 */ /* 0x000f220000300800 */
[C---:B------:R-:W-:Y:S02]  /*5bdc0*/  LOP3.LUT P6, RZ, R10.reuse, 0x2, RZ, 0xc0, !PT ;  /* 0x000000020aff7812 */ /* 0x040fe400078cc0ff */
[----:B------:R-:W-:Y:S01]  /*5bdd0*/  LOP3.LUT P2, RZ, R10, 0x1, RZ, 0xc0, !PT ;  /* 0x000000010aff7812 */ /* 0x000fe2000784c0ff */
[----:B--2---:R0:W-:Y:S04]  /*5bde0*/  @P4 STG.E.U8 desc[UR38][R2.64], R0 ;  /* 0x0000000002004986 */ /* 0x0041e8000c101126 */
[----:B0-----:R-:W2:Y:S01]  /*5bdf0*/  LDL.LU.64 R2, [R1+0x640] ;  /* 0x0006400001027983 */ /* 0x001ea20000300a00 */
[----:B------:R-:W-:-:S05]  /*5be00*/  PRMT R0, R28, 0x7772, RZ ;  /* 0x000077721c007816 */ /* 0x000fca00000000ff */
[----:B---3--:R0:W-:Y:S01]  /*5be10*/  @P1 STG.E.U8 desc[UR38][R18.64], R0 ;  /* 0x0000000012001986 */ /* 0x0081e2000c101126 */
[----:B------:R-:W-:Y:S02]  /*5be20*/  ISETP.LT.AND P4, PT, R29, UR16, !P2 ;  /* 0x000000101d007c0c */ /* 0x000fe4000d781270 */
[----:B0-----:R-:W-:Y:S01]  /*5be30*/  PRMT R0, R28, 0x7773, RZ ;  /* 0x000077731c007816 */ /* 0x001fe200000000ff */
[----:B------:R-:W3:Y:S04]  /*5be40*/  LDL.LU.64 R18, [R1+0x1640] ;  /* 0x0016400001127983 */ /* 0x000ee80000300a00 */
[----:B------:R0:W-:Y:S04]  /*5be50*/  @P6 STG.E.U8 desc[UR38][R20.64], R0 ;  /* 0x0000000014006986 */ /* 0x0001e8000c101126 */
[----:B0-----:R-:W3:Y:S01]  /*5be60*/  LDL.LU.64 R20, [R1+0x638] ;  /* 0x0006380001147983 */ /* 0x001ee20000300a00 */
[----:B------:R-:W-:-:S05]  /*5be70*/  PRMT R0, R11, 0x7770, RZ ;  /* 0x000077700b007816 */ /* 0x000fca00000000ff */
[----:B----4-:R0:W-:Y:S04]  /*5be80*/  @P4 STG.E.U8 desc[UR38][R24.64], R0 ;  /* 0x0000000018004986 */ /* 0x0101e8000c101126 */
[----:B0-----:R-:W4:Y:S01]  /*5be90*/  LDL.LU.64 R24, [R1+0x630] ;  /* 0x0006300001187983 */ /* 0x001f220000300a00 */
[----:B------:R-:W-:Y:S01]  /*5bea0*/  ISETP.LT.AND P4, PT, R26, UR4, !P2 ;  /* 0x000000041a007c0c */ /* 0x000fe2000d781270 */
[----:B------:R-:W0:Y:S01]  /*5beb0*/  LDCU UR4, c[0x0][0x398] ;  /* 0x00007300ff0477ac */ /* 0x000e220008000800 */
[----:B------:R-:W-:-:S11]  /*5bec0*/  PRMT R0, R11, 0x7771, RZ ;  /* 0x000077710b007816 */ /* 0x000fd600000000ff */
[----:B------:R1:W-:Y:S04]  /*5bed0*/  @P4 STG.E.U8 desc[UR38][R22.64], R0 ;  /* 0x0000000016004986 */ /* 0x0003e8000c101126 */
[----:B-1----:R-:W4:Y:S01]  /*5bee0*/  LDL.LU.64 R22, [R1+0x628] ;  /* 0x0006280001167983 */ /* 0x002f220000300a00 */
[----:B------:R-:W-:Y:S02]  /*5bef0*/  LOP3.LUT P5, RZ, R5, 0x200000, RZ, 0xc0, !PT ;  /* 0x0020000005ff7812 */ /* 0x000fe400078ac0ff */
[----:B------:R-:W-:Y:S01]  /*5bf00*/  PRMT R0, R11, 0x7772, RZ ;  /* 0x000077720b007816 */ /* 0x000fe200000000ff */
[----:B------:R-:W4:Y:S01]  /*5bf10*/  LDL.LU R28, [R1+0x44] ;  /* 0x00004400011c7983 */ /* 0x000f220000300800 */
[----:B0-----:R-:W-:Y:S01]  /*5bf20*/  ISETP.LT.AND P4, PT, R29, UR4, !P5 ;  /* 0x000000041d007c0c */ /* 0x001fe2000ef81270 */
[----:B------:R-:W0:Y:S01]  /*5bf30*/  LDCU UR4, c[0x0][0x398] ;  /* 0x00007300ff0477ac */ /* 0x000e220008000800 */
[----:B------:R-:W-:-:S02]  /*5bf40*/  LOP3.LUT P3, RZ, R10, 0x10, RZ, 0xc0, !PT ;  /* 0x000000100aff7812 */ /* 0x000fc4000786c0ff */
[----:B0-----:R-:W-:Y:S01]  /*5bf50*/  ISETP.LT.AND P5, PT, R26, UR4, !P5 ;  /* 0x000000041a007c0c */ /* 0x001fe2000efa1270 */
[----:B------:R-:W0:Y:S08]  /*5bf60*/  LDCU UR4, c[0x0][0x398] ;  /* 0x00007300ff0477ac */ /* 0x000e300008000800 */
[----:B------:R1:W-:Y:S04]  /*5bf70*/  @P4 STG.E.U8 desc[UR38][R14.64], R0 ;  /* 0x000000000e004986 */ /* 0x0003e8000c101126 */
[----:B-1----:R-:W4:Y:S01]  /*5bf80*/  LDL.LU.64 R14, [R1+0x620] ;  /* 0x00062000010e7983 */ /* 0x002f220000300a00 */
[----:B------:R-:W-:-:S05]  /*5bf90*/  PRMT R0, R11, 0x7773, RZ ;  /* 0x000077730b007816 */ /* 0x000fca00000000ff */
[----:B------:R1:W-:Y:S01]  /*5bfa0*/  @P5 STG.E.U8 desc[UR38][R12.64], R0 ;  /* 0x000000000c005986 */ /* 0x0003e2000c101126 */
[----:B0-----:R-:W-:Y:S01]  /*5bfb0*/  ISETP.LT.AND P5, PT, R29, UR4, !P3 ;  /* 0x000000041d007c0c */ /* 0x001fe2000dfa1270 */
[----:B------:R-:W0:Y:S02]  /*5bfc0*/  LDCU UR4, c[0x0][0x398] ;  /* 0x00007300ff0477ac */ /* 0x000e240008000800 */
[----:B-1----:R-:W4:Y:S01]  /*5bfd0*/  LDL.LU.64 R12, [R1+0x618] ;  /* 0x00061800010c7983 */ /* 0x002f220000300a00 */
[----:B------:R-:W-:Y:S02]  /*5bfe0*/  PRMT R0, R4, 0x7770, RZ ;  /* 0x0000777004007816 */ /* 0x000fe400000000ff */
[----:B------:R-:W-:-:S07]  /*5bff0*/  LOP3.LUT P1, RZ, R10, 0x100, RZ, 0xc0, !PT ;  /* 0x000001000aff7812 */ /* 0x000fce000782c0ff */
[----:B--2---:R1:W-:Y:S01]  /*5c000*/  @P5 STG.E.U8 desc[UR38][R2.64], R0 ;  /* 0x0000000002005986 */ /* 0x0043e2000c101126 */
[----:B0-----:R-:W-:Y:S01]  /*5c010*/  ISETP.LT.AND P5, PT, R26, UR4, !P3 ;  /* 0x000000041a007c0c */ /* 0x001fe2000dfa1270 */
[----:B------:R-:W0:Y:S02]  /*5c020*/  LDCU UR4, c[0x0][0x398] ;  /* 0x00007300ff0477ac */ /* 0x000e240008000800 */
[----:B-1----:R-:W2:Y:S01]  /*5c030*/  LDL.LU.64 R2, [R1+0x610] ;  /* 0x0006100001027983 */ /* 0x002ea20000300a00 */
[----:B------:R-:W-:-:S09]  /*5c040*/  PRMT R0, R4, 0x7771, RZ ;  /* 0x0000777104007816 */ /* 0x000fd200000000ff */
[----:B---3--:R1:W-:Y:S01]  /*5c050*/  @P5 STG.E.U8 desc[UR38][R20.64], R0 ;  /* 0x0000000014005986 */ /* 0x0083e2000c101126 */
[----:B0-----:R-:W-:Y:S01]  /*5c060*/  ISETP.LT.AND P5, PT, R29, UR4, !P1 ;  /* 0x000000041d007c0c */ /* 0x001fe2000cfa1270 */
[----:B------:R-:W0:Y:S02]  /*5c070*/  LDCU UR4, c[0x0][0x398] ;  /* 0x00007300ff0477ac */ /* 0x000e240008000800 */
[----:B-1----:R-:W3:Y:S01]  /*5c080*/  LDL.LU.64 R20, [R1+0x608] ;  /* 0x0006080001147983 */ /* 0x002ee20000300a00 */
[----:B------:R-:W-:-:S03]  /*5c090*/  PRMT R0, R4, 0x7772, RZ ;  /* 0x0000777204007816 */ /* 0x000fc600000000ff */
[----:B------:R-:W3:Y:S06]  /*5c0a0*/  LDL.LU R11, [R1+0x48] ;  /* 0x00004800010b7983 */ /* 0x000eec0000300800 */
[----:B----4-:R1:W-:Y:S04]  /*5c0b0*/  @P5 STG.E.U8 desc[UR38][R24.64], R0 ;  /* 0x0000000018005986 */ /* 0x0103e8000c101126 */
[----:B-1----:R-:W4:Y:S01]  /*5c0c0*/  LDL.LU.64 R24, [R1+0x600] ;  /* 0x0006000001187983 */ /* 0x002f220000300a00 */
[----:B0-----:R-:W-:Y:S01]  /*5c0d0*/  ISETP.LT.AND P5, PT, R26, UR4, !P1 ;  /* 0x000000041a007c0c */ /* 0x001fe2000cfa1270 */
[----:B------:R-:W0:Y:S01]  /*5c0e0*/  LDCU UR4, c[0x0][0x398] ;  /* 0x00007300ff0477ac */ /* 0x000e220008000800 */
[----:B------:R-:W-:-:S11]  /*5c0f0*/  PRMT R0, R4, 0x7773, RZ ;  /* 0x0000777304007816 */ /* 0x000fd600000000ff */
[----:B------:R1:W-:Y:S04]  /*5c100*/  @P5 STG.E.U8 desc[UR38][R22.64], R0 ;  /* 0x0000000016005986 */ /* 0x0003e8000c101126 */
[----:B-1----:R-:W4:Y:S01]  /*5c110*/  LDL.LU.64 R22, [R1+0x5f8] ;  /* 0x0005f80001167983 */ /* 0x002f220000300a00 */
[----:B------:R-:W-:-:S04]  /*5c120*/  LOP3.LUT P2, RZ, R10, 0x400, RZ, 0xc0, !PT ;  /* 0x000004000aff7812 */ /* 0x000fc8000784c0ff */
[----:B0-----:R-:W-:Y:S01]  /*5c130*/  ISETP.LT.AND P5, PT, R29, UR4, !P2 ;  /* 0x000000041d007c0c */ /* 0x001fe2000d7a1270 */
[----:B------:R-:W0:Y:S01]  /*5c140*/  LDCU UR4, c[0x0][0x398] ;  /* 0x00007300ff0477ac */ /* 0x000e220008000800 */
[----:B------:R-:W-:Y:S02]  /*5c150*/  PRMT R0, R28, 0x7770, RZ ;  /* 0x000077701c007816 */ /* 0x000fe400000000ff */
[----:B------:R-:W-:-:S09]  /*5c160*/  LOP3.LUT P6, RZ, R10, 0x1000, RZ, 0xc0, !PT ;  /* 0x000010000aff7812 */ /* 0x000fd200078cc0ff */
[----:B------:R1:W-:Y:S01]  /*5c170*/  @P5 STG.E.U8 desc[UR38][R14.64], R0 ;  /* 0x000000000e005986 */ /* 0x0003e2000c101126 */
[----:B0-----:R-:W-:Y:S01]  /*5c180*/  ISETP.LT.AND P5, PT, R26, UR4, !P2 ;  /* 0x000000041a007c0c */ /* 0x001fe2000d7a1270 */
[----:B------:R-:W0:Y:S02]  /*5c190*/  LDCU UR4, c[0x0][0x398] ;  /* 0x00007300ff0477ac */ /* 0x000e240008000800 */
[----:B-1----:R-:W4:Y:S01]  /*5c1a0*/  LDL.LU.64 R14, [R1+0x5f0] ;  /* 0x0005f000010e7983 */ /* 0x002f220000300a00 */
[----:B------:R-:W-:-:S09]  /*5c1b0*/  PRMT R0, R28, 0x7771, RZ ;  /* 0x000077711c007816 */ /* 0x000fd200000000ff */
[----:B------:R1:W-:Y:S01]  /*5c1c0*/  @P5 STG.E.U8 desc[UR38][R12.64], R0 ;  /* 0x000000000c005986 */ /* 0x0003e2000c101126 */
[----:B0-----:R-:W-:Y:S01]  /*5c1d0*/  ISETP.LT.AND P5, PT, R29, UR4, !P6 ;  /* 0x000000041d007c0c */ /* 0x001fe2000f7a1270 */
[----:B------:R-:W0:Y:S02]  /*5c1e0*/  LDCU UR4, c[0x0][0x398] ;  /* 0x00007300ff0477ac */ /* 0x000e240008000800 */
[----:B-1----:R-:W4:Y:S01]  /*5c1f0*/  LDL.LU.64 R12, [R1+0x5e8] ;  /* 0x0005e800010c7983 */ /* 0x002f220000300a00 */
[----:B------:R-:W-:-:S03]  /*5c200*/  PRMT R0, R28, 0x7772, RZ ;  /* 0x000077721c007816 */ /* 0x000fc600000000ff */
[----:B------:R-:W4:Y:S01]  /*5c210*/  LDL.LU R4, [R1+0x4c] ;  /* 0x00004c0001047983 */ /* 0x000f220000300800 */
[----:B------:R-:W-:-:S05]  /*5c220*/  LOP3.LUT P3, RZ, R10, 0x4000, RZ, 0xc0, !PT ;  /* 0x000040000aff7812 */ /* 0x000fca000786c0ff */
        /* <DEDUP_REMOVED lines=9> */
[----:B------:R-:W-:-:S09]  /*5c2c0*/  PRMT R0, R11, 0x7770, RZ ;  /* 0x000077700b007816 */ /* 0x000fd200000000ff */
[----:B----4-:R1:W-:Y:S04]  /*5c2d0*/  @P5 STG.E.U8 desc[UR38][R24.64], R0 ;  /* 0x0000000018005986 */ /* 0x0103e8000c101126 */
[----:B-1----:R-:W4:Y:S01]  /*5c2e0*/  LDL.LU.64 R24, [R1+0x5d0] ;  /* 0x0005d00001187983 */ /* 0x002f220000300a00 */
[----:B0-----:R-:W-:Y:S01]  /*5c2f0*/  ISETP.LT.AND P5, PT, R26, UR4, !P3 ;  /* 0x000000041a007c0c */ /* 0x001fe2000dfa1270 */
[----:B------:R-:W0:Y:S01]  /*5c300*/  LDCU UR4, c[0x0][0x398] ;  /* 0x00007300ff0477ac */ /* 0x000e220008000800 */
[----:B------:R-:W-:-:S11]  /*5c310*/  PRMT R0, R11, 0x7771, RZ ;  /* 0x000077710b007816 */ /* 0x000fd600000000ff */
[----:B------:R1:W-:Y:S04]  /*5c320*/  @P5 STG.E.U8 desc[UR38][R22.64], R0 ;  /* 0x0000000016005986 */ /* 0x0003e8000c101126 */
[----:B-1----:R-:W4:Y:S01]  /*5c330*/  LDL.LU.64 R22, [R1+0x5c8] ;  /* 0x0005c80001167983 */ /* 0x002f220000300a00 */
[C---:B------:R-:W-:Y:S02]  /*5c340*/  LOP3.LUT P1, RZ, R10.reuse, 0x10000, RZ, 0xc0, !PT ;  /* 0x000100000aff7812 */ /* 0x040fe4000782c0ff */
[----:B------:R-:W-:Y:S01]  /*5c350*/  PRMT R0, R11, 0x7772, RZ ;  /* 0x000077720b007816 */ /* 0x000fe200000000ff */
[----:B------:R-:W4:Y:S01]  /*5c360*/  LDL.LU R28, [R1+0x30] ;  /* 0x00003000011c7983 */ /* 0x000f220000300800 */
[----:B0-----:R-:W-:Y:S01]  /*5c370*/  ISETP.LT.AND P5, PT, R29, UR4, !P1 ;  /* 0x000000041d007c0c */ /* 0x001fe2000cfa1270 */
[----:B------:R-:W0:Y:S01]  /*5c380*/  LDCU UR4, c[0x0][0x398] ;  /* 0x00007300ff0477ac */ /* 0x000e220008000800 */
[----:B------:R-:W-:-:S11]  /*5c390*/  LOP3.LUT P2, RZ, R10, 0x40000, RZ, 0xc0, !PT ;  /* 0x000400000aff7812 */ /* 0x000fd6000784c0ff */
[----:B------:R1:W-:Y:S01]  /*5c3a0*/  @P5 STG.E.U8 desc[UR38][R14.64], R0 ;  /* 0x000000000e005986 */ /* 0x0003e2000c101126 */
[----:B0-----:R-:W-:Y:S01]  /*5c3b0*/  ISETP.LT.AND P5, PT, R26, UR4, !P1 ;  /* 0x000000041a007c0c */ /* 0x001fe2000cfa1270 */
[----:B------:R-:W0:Y:S01]  /*5c3c0*/  LDCU UR4, c[0x0][0x398] ;  /* 0x00007300ff0477ac */ /* 0x000e220008000800 */
[----:B-1----:R-:W-:Y:S01]  /*5c3d0*/  PRMT R0, R11, 0x7773, RZ ;  /* 0x000077730b007816 */ /* 0x002fe200000000ff */
[----:B------:R-:W4:Y:S10]  /*5c3e0*/  LDL.LU.64 R14, [R1+0x5c0] ;  /* 0x0005c000010e7983 */ /* 0x000f340000300a00 */
[----:B------:R1:W-:Y:S01]  /*5c3f0*/  @P5 STG.E.U8 desc[UR38][R12.64], R0 ;  /* 0x000000000c005986 */ /* 0x0003e2000c101126 */
[----:B0-----:R-:W-:Y:S01]  /*5c400*/  ISETP.LT.AND P5, PT, R29, UR4, !P2 ;  /* 0x000000041d007c0c */ /* 0x001fe2000d7a1270 */
[----:B------:R-:W0:Y:S01]  /*5c410*/  LDCU UR4, c[0x0][0x398] ;  /* 0x00007300ff0477ac */ /* 0x000e220008000800 */
[----:B-1----:R-:W-:Y:S01]  /*5c420*/  PRMT R0, R4, 0x7770, RZ ;  /* 0x0000777004007816 */ /* 0x002fe200000000ff */
[----:B------:R-:W4:Y:S01]  /*5c430*/  LDL.LU R12, [R1+0x1638] ;  /* 0x00163800010c7983 */ /* 0x000f220000300800 */
[----:B------:R-:W-:-:S02]  /*5c440*/  LOP3.LUT P6, RZ, R10, 0x200000, RZ, 0xc0, !PT ;  /* 0x002000000aff7812 */ /* 0x000fc400078cc0ff */
[C---:B------:R-:W-:Y:S02]  /*5c450*/  LOP3.LUT P3, RZ, R10.reuse, 0x1000000, RZ, 0xc0, !PT ;  /* 0x010000000aff7812 */ /* 0x040fe4000786c0ff */
[----:B------:R-:W-:-:S05]  /*5c460*/  LOP3.LUT P1, RZ, R10, 0x2000000, RZ, 0xc0, !PT ;  /* 0x020000000aff7812 */ /* 0x000fca000782c0ff */
[----:B--2---:R1:W-:Y:S01]  /*5c470*/  @P5 STG.E.U8 desc[UR38][R2.64], R0 ;  /* 0x0000000002005986 */ /* 0x0043e2000c101126 */
[----:B0-----:R-:W-:Y:S01]  /*5c480*/  ISETP.LT.AND P5, PT, R26, UR4, !P2 ;  /* 0x000000041a007c0c */ /* 0x001fe2000d7a1270 */
[----:B------:R-:W0:Y:S01]  /*5c490*/  LDCU UR4, c[0x0][0x398] ;  /* 0x00007300ff0477ac */ /* 0x000e220008000800 */
[----:B-1----:R-:W-:Y:S01]  /*5c4a0*/  PRMT R0, R4, 0x7771, RZ ;  /* 0x0000777104007816 */ /* 0x002fe200000000ff */
[----:B------:R-:W2:Y:S01]  /*5c4b0*/  LDL.LU.64 R2, [R1+0x5b0] ;  /* 0x0005b00001027983 */ /* 0x000ea20000300a00 */
[----:B------:R-:W-:-:S09]  /*5c4c0*/  LOP3.LUT P2, RZ, R10, 0x10000000, RZ, 0xc0, !PT ;  /* 0x100000000aff7812 */ /* 0x000fd2000784c0ff */
[----:B---3--:R1:W-:Y:S01]  /*5c4d0*/  @P5 STG.E.U8 desc[UR38][R20.64], R0 ;  /* 0x0000000014005986 */ /* 0x0083e2000c101126 */
[----:B0-----:R-:W-:Y:S01]  /*5c4e0*/  ISETP.LT.AND P5, PT, R29, UR4, !P6 ;  /* 0x000000041d007c0c */ /* 0x001fe2000f7a1270 */
[----:B------:R-:W0:Y:S01]  /*5c4f0*/  LDCU UR4, c[0x0][0x398] ;  /* 0x00007300ff0477ac */ /* 0x000e220008000800 */
[----:B-1----:R-:W-:Y:S01]  /*5c500*/  PRMT R0, R4, 0x7772, RZ ;  /* 0x0000777204007816 */ /* 0x002fe200000000ff */
[----:B------:R-:W3:Y:S04]  /*5c510*/  LDL.LU.64 R20, [R1+0x5a8] ;  /* 0x0005a80001147983 */ /* 0x000ee80000300a00 */
[----:B------:R-:W2:Y:S06]  /*5c520*/  LDL.LU R13, [R1+0x34] ;  /* 0x00003400010d7983 */ /* 0x000eac0000300800 */
[----:B----4-:R1:W-:Y:S01]  /*5c530*/  @P5 STG.E.U8 desc[UR38][R24.64], R0 ;  /* 0x0000000018005986 */ /* 0x0103e2000c101126 */
[----:B0-----:R-:W-:Y:S01]  /*5c540*/  ISETP.LT.AND P5, PT, R26, UR4, !P6 ;  /* 0x000000041a007c0c */ /* 0x001fe2000f7a1270 */
[----:B------:R-:W0:Y:S01]  /*5c550*/  LDCU UR4, c[0x0][0x398] ;  /* 0x00007300ff0477ac */ /* 0x000e220008000800 */
[----:B------:R-:W-:Y:S01]  /*5c560*/  LOP3.LUT P6, RZ, R10, 0x40000000, RZ, 0xc0, !PT ;  /* 0x400000000aff7812 */ /* 0x000fe200078cc0ff */
[----:B-1----:R-:W4:Y:S04]  /*5c570*/  LDL.LU.64 R24, [R1+0x5a0] ;  /* 0x0005a00001187983 */ /* 0x002f280000300a00 */
[----:B------:R-:W2:Y:S01]  /*5c580*/  LDL.LU.64 R10, [R1+0x5b8] ;  /* 0x0005b800010a7983 */ /* 0x000ea20000300a00 */
[----:B------:R-:W-:-:S05]  /*5c590*/  PRMT R0, R4, 0x7773, RZ ;  /* 0x0000777304007816 */ /* 0x000fca00000000ff */
[----:B------:R1:W-:Y:S04]  /*5c5a0*/  @P5 STG.E.U8 desc[UR38][R22.64], R0 ;  /* 0x0000000016005986 */ /* 0x0003e8000c101126 */
[----:B-1----:R-:W3:Y:S01]  /*5c5b0*/  LDL.LU.64 R22, [R1+0x588] ;  /* 0x0005880001167983 */ /* 0x002ee20000300a00 */
[----:B0-----:R-:W-:Y:S01]  /*5c5c0*/  ISETP.LT.AND P5, PT, R29, UR4, !P3 ;  /* 0x000000041d007c0c */ /* 0x001fe2000dfa1270 */
[----:B------:R-:W0:Y:S01]  /*5c5d0*/  LDCU UR4, c[0x0][0x398] ;  /* 0x00007300ff0477ac */ /* 0x000e220008000800 */
[----:B------:R-:W-:-:S11]  /*5c5e0*/  PRMT R0, R28, 0x7770, RZ ;  /* 0x000077701c007816 */ /* 0x000fd600000000ff */
[----:B------:R1:W-:Y:S01]  /*5c5f0*/  @P5 STG.E.U8 desc[UR38][R14.64], R0 ;  /* 0x000000000e005986 */ /* 0x0003e2000c101126 */
[----:B0-----:R-:W-:Y:S01]  /*5c600*/  ISETP.LT.AND P5, PT, R26, UR4, !P3 ;  /* 0x000000041a007c0c */ /* 0x001fe2000dfa1270 */
[----:B------:R-:W0:Y:S02]  /*5c610*/  LDCU UR4, c[0x0][0x398] ;  /* 0x00007300ff0477ac */ /* 0x000e240008000800 */
[----:B-1----:R-:W4:Y:S01]  /*5c620*/  LDL.LU.64 R14, [R1+0x580] ;  /* 0x00058000010e7983 */ /* 0x002f220000300a00 */
[----:B------:R-:W-:-:S09]  /*5c630*/  PRMT R0, R28, 0x7771, RZ ;  /* 0x000077711c007816 */ /* 0x000fd200000000ff */
[----:B--2---:R1:W-:Y:S01]  /*5c640*/  @P5 STG.E.U8 desc[UR38][R10.64], R0 ;  /* 0x000000000a005986 */ /* 0x0043e2000c101126 */
[----:B0-----:R-:W-:Y:S01]  /*5c650*/  ISETP.LT.AND P5, PT, R29, UR4, !P1 ;  /* 0x000000041d007c0c */ /* 0x001fe2000cfa1270 */
[----:B------:R-:W0:Y:S02]  /*5c660*/  LDCU UR4, c[0x0][0x398] ;  /* 0x00007300ff0477ac */ /* 0x000e240008000800 */
[----:B-1----:R-:W2:Y:S01]  /*5c670*/  LDL.LU.64 R10, [R1+0x530] ;  /* 0x00053000010a7983 */ /* 0x002ea20000300a00 */
[----:B------:R-:W-:-:S03]  /*5c680*/  PRMT R0, R28, 0x7772, RZ ;  /* 0x000077721c007816 */ /* 0x000fc600000000ff */
[----:B------:R-:W2:Y:S06]  /*5c690*/  LDL.LU R4, [R1+0x38] ;  /* 0x0000380001047983 */ /* 0x000eac0000300800 */
[----:B------:R1:W-:Y:S04]  /*5c6a0*/  @P5 STG.E.U8 desc[UR38][R2.64], R0 ;  /* 0x0000000002005986 */ /* 0x0003e8000c101126 */
[----:B-1----:R-:W2:Y:S01]  /*5c6b0*/  LDL.LU.64 R2, [R1+0x528] ;  /* 0x0005280001027983 */ /* 0x002ea20000300a00 */
[----:B0-----:R-:W-:Y:S01]  /*5c6c0*/  ISETP.LT.AND P5, PT, R26, UR4, !P1 ;  /* 0x000000041a007c0c */ /* 0x001fe2000cfa1270 */
[----:B------:R-:W0:Y:S01]  /*5c6d0*/  LDCU UR4, c[0x0][0x398] ;  /* 0x00007300ff0477ac */ /* 0x000e220008000800 */
[----:B------:R-:W-:-:S11]  /*5c6e0*/  PRMT R0, R28, 0x7773, RZ ;  /* 0x000077731c007816 */ /* 0x000fd600000000ff */
        /* <DEDUP_REMOVED lines=12> */
[----:B0-----:R-:W-:Y:S01]  /*5c7b0*/  ISETP.LT.AND P5, PT, R29, UR4, !P6 ;  /* 0x000000041d007c0c */ /* 0x001fe2000f7a1270 */
[----:B------:R-:W0:Y:S01]  /*5c7c0*/  LDCU UR4, c[0x0][0x398] ;  /* 0x00007300ff0477ac */ /* 0x000e220008000800 */
[C---:B------:R-:W-:Y:S01]  /*5c7d0*/  PRMT R0, R13.reuse, 0x7772, RZ ;  /* 0x000077720d007816 */ /* 0x040fe200000000ff */
[----:B------:R-:W4:Y:S10]  /*5c7e0*/  LDL.LU R28, [R1+0x3c] ;  /* 0x00003c00011c7983 */ /* 0x000f340000300800 */
[----:B------:R1:W-:Y:S01]  /*5c7f0*/  @P5 STG.E.U8 desc[UR38][R14.64], R0 ;  /* 0x000000000e005986 */ /* 0x0003e2000c101126 */
[----:B0-----:R-:W-:Y:S01]  /*5c800*/  ISETP.LT.AND P5, PT, R26, UR4, !P6 ;  /* 0x000000041a007c0c */ /* 0x001fe2000f7a1270 */
[----:B------:R-:W0:Y:S02]  /*5c810*/  LDCU UR4, c[0x0][0x398] ;  /* 0x00007300ff0477ac */ /* 0x000e240008000800 */
[----:B-1----:R-:W4:Y:S01]  /*5c820*/  LDL.LU.64 R14, [R1+0x4e0] ;  /* 0x0004e000010e7983 */ /* 0x002f220000300a00 */
[----:B------:R-:W-:-:S02]  /*5c830*/  PRMT R0, R13, 0x7773, RZ ;  /* 0x000077730d007816 */ /* 0x000fc400000000ff */
[C---:B------:R-:W-:Y:S02]  /*5c840*/  LOP3.LUT P3, RZ, R9.reuse, 0x1, RZ, 0xc0, !PT ;  /* 0x0000000109ff7812 */ /* 0x040fe4000786c0ff */
[----:B------:R-:W-:-:S05]  /*5c850*/  LOP3.LUT P1, RZ, R9, 0x4, RZ, 0xc0, !PT ;  /* 0x0000000409ff7812 */ /* 0x000fca000782c0ff */
[----:B--2---:R1:W-:Y:S01]  /*5c860*/  @P5 STG.E.U8 desc[UR38][R10.64], R0 ;  /* 0x000000000a005986 */ /* 0x0043e2000c101126 */
[----:B0-----:R-:W-:Y:S01]  /*5c870*/  ISETP.LT.AND P5, PT, R29, UR4, !P3 ;  /* 0x000000041d007c0c */ /* 0x001fe2000dfa1270 */
[----:B------:R-:W0:Y:S02]  /*5c880*/  LDCU UR4, c[0x0][0x398] ;  /* 0x00007300ff0477ac */ /* 0x000e240008000800 */
[----:B-1----:R-:W2:Y:S01]  /*5c890*/  LDL.LU.64 R10, [R1+0x380] ;  /* 0x00038000010a7983 */ /* 0x002ea20000300a00 */
[----:B------:R-:W-:-:S09]  /*5c8a0*/  PRMT R0, R4, 0x7770, RZ ;  /* 0x0000777004007816 */ /* 0x000fd200000000ff */
        /* <DEDUP_REMOVED lines=21> */
[----:B------:R-:W-:-:S11]  /*5ca00*/  PRMT R0, R28, 0x7770, RZ ;  /* 0x000077701c007816 */ /* 0x000fd600000000ff */
[----:B------:R1:W-:Y:S01]  /*5ca10*/  @P5 STG.E.U8 desc[UR38][R14.64], R0 ;  /* 0x000000000e005986 */ /* 0x0003e2000c101126 */
[----:B0-----:R-:W-:Y:S01]  /*5ca20*/  ISETP.LT.AND P5, PT, R26, UR4, !P2 ;  /* 0x000000041a007c0c */ /* 0x001fe2000d7a1270 */
[----:B------:R-:W0:Y:S02]  /*5ca30*/  LDCU UR4, c[0x0][0x398] ;  /* 0x00007300ff0477ac */ /* 0x000e240008000800 */
[----:B-1----:R-:W4:Y:S01]  /*5ca40*/  LDL.LU.64 R14, [R1+0x4c8] ;  /* 0x0004c800010e7983 */ /* 0x002f220000300a00 */
[----:B------:R-:W-:Y:S02]  /*5ca50*/  PRMT R0, R28, 0x7771, RZ ;  /* 0x000077711c007816 */ /* 0x000fe400000000ff */
[C---:B------:R-:W-:Y:S02]  /*5ca60*/  LOP3.LUT P6, RZ, R9.reuse, 0x40, RZ, 0xc0, !PT ;  /* 0x0000004009ff7812 */ /* 0x040fe400078cc0ff */
[----:B------:R-:W-:-:S05]  /*5ca70*/  LOP3.LUT P3, RZ, R9, 0x100, RZ, 0xc0, !PT ;  /* 0x0000010009ff7812 */ /* 0x000fca000786c0ff */
        /* <DEDUP_REMOVED lines=27> */
[----:B------:R-:W0:-:S12]  /*5cc30*/  LDCU UR4, c[0x0][0x398] ;  /* 0x00007300ff0477ac */ /* 0x000e180008000800 */
        /* <DEDUP_REMOVED lines=73> */
[----:B------:R-:W-:-:S03]  /*5d0d0*/  PRMT R0, R13, 0x7773, RZ ;  /* 0x000077730d007816 */ /* 0x000fc600000000ff */
[----:B------:R-:W4:Y:S01]  /*5d0e0*/  LDL.LU R13, [R1+0x1634] ;  /* 0x00163400010d7983 */ /* 0x000f220000300800 */
[C---:B------:R-:W-:Y:S02]  /*5d0f0*/  LOP3.LUT P3, RZ, R9.reuse, 0x4000000, RZ, 0xc0, !PT ;  /* 0x0400000009ff7812 */ /* 0x040fe4000786c0ff */
[C---:B------:R-:W-:Y:S02]  /*5d100*/  LOP3.LUT P1, RZ, R9.reuse, 0x10000000, RZ, 0xc0, !PT ;  /* 0x1000000009ff7812 */ /* 0x040fe4000782c0ff */
[----:B------:R-:W-:Y:S01]  /*5d110*/  LOP3.LUT P2, RZ, R9, 0x40000000, RZ, 0xc0, !PT ;  /* 0x4000000009ff7812 */ /* 0x000fe2000784c0ff */
        /* <DEDUP_REMOVED lines=58> */
[----:B------:R-:W4:Y:S01]  /*5d4c0*/  LDL.LU R28, [R1] ;  /* 0x00000000011c7983 */ /* 0x000f220000300800 */
        /* <DEDUP_REMOVED lines=53> */
[----:B------:R-:W-:-:S02]  /*5d820*/  PRMT R0, R28, 0x7773, RZ ;  /* 0x000077731c007816 */ /* 0x000fc400000000ff */
[----:B------:R-:W2:Y:S09]  /*5d830*/  LDL.LU R28, [R1+0x1630] ;  /* 0x00163000011c7983 */ /* 0x000eb20000300800 */
        /* <DEDUP_REMOVED lines=18> */
[----:B------:R-:W0:Y:S01]  /*5d960*/  LDCU UR4, c[0x0][0x398] ;  /* 0x00007300ff0477ac */ /* 0x000e220008000800 */
[C---:B------:R-:W-:Y:S02]  /*5d970*/  LOP3.LUT P3, RZ, R8.reuse, 0x100000, RZ, 0xc0, !PT ;  /* 0x0010000008ff7812 */ /* 0x040fe4000786c0ff */
[----:B-1----:R-:W-:Y:S01]  /*5d980*/  PRMT R0, R9, 0x7773, RZ ;  /* 0x0000777309007816 */ /* 0x002fe200000000ff */
[----:B------:R-:W4:Y:S01]  /*5d990*/  LDL.LU.64 R14, [R1+0x1628] ;  /* 0x00162800010e7983 */ /* 0x000f220000300a00 */
[C---:B------:R-:W-:Y:S02]  /*5d9a0*/  LOP3.LUT P1, RZ, R8.reuse, 0x800000, RZ, 0xc0, !PT ;  /* 0x0080000008ff7812 */ /* 0x040fe4000782c0ff */
[C---:B------:R-:W-:Y:S02]  /*5d9b0*/  LOP3.LUT P2, RZ, R8.reuse, 0x4000000, RZ, 0xc0, !PT ;  /* 0x0400000008ff7812 */ /* 0x040fe4000784c0ff */
[----:B------:R-:W-:-:S03]  /*5d9c0*/  LOP3.LUT P6, RZ, R8, 0x8000000, RZ, 0xc0, !PT ;  /* 0x0800000008ff7812 */ /* 0x000fc600078cc0ff */
[----:B--2---:R1:W-:Y:S01]  /*5d9d0*/  @P5 STG.E.U8 desc[UR38][R10.64], R0 ;  /* 0x000000000a005986 */ /* 0x0043e2000c101126 */
[----:B0-----:R-:W-:Y:S01]  /*5d9e0*/  ISETP.LT.AND P5, PT, R29, UR4, !P3 ;  /* 0x000000041d007c0c */ /* 0x001fe2000dfa1270 */
[----:B------:R-:W0:Y:S01]  /*5d9f0*/  LDCU UR4, c[0x0][0x398] ;  /* 0x00007300ff0477ac */ /* 0x000e220008000800 */
[----:B-1----:R-:W-:Y:S01]  /*5da00*/  PRMT R0, R4, 0x7770, RZ ;  /* 0x0000777004007816 */ /* 0x002fe200000000ff */
[----:B------:R-:W2:Y:S10]  /*5da10*/  LDL.LU.64 R10, [R1+0x2c0] ;  /* 0x0002c000010a7983 */ /* 0x000eb40000300a00 */
[----:B------:R1:W-:Y:S01]  /*5da20*/  @P5 STG.E.U8 desc[UR38][R2.64], R0 ;  /* 0x0000000002005986 */ /* 0x0003e2000c101126 */
[----:B0-----:R-:W-:Y:S01]  /*5da30*/  ISETP.LT.AND P5, PT, R26, UR4, !P3 ;  /* 0x000000041a007c0c */ /* 0x001fe2000dfa1270 */
[----:B------:R-:W0:Y:S01]  /*5da40*/  LDCU UR4, c[0x0][0x398] ;  /* 0x00007300ff0477ac */ /* 0x000e220008000800 */
[----:B------:R-:W-:Y:S01]  /*5da50*/  LOP3.LUT P3, RZ, R8, 0x40000000, RZ, 0xc0, !PT ;  /* 0x4000000008ff7812 */ /* 0x000fe2000786c0ff */
[----:B-1----:R-:W2:Y:S04]  /*5da60*/  LDL.LU.64 R2, [R1+0x418] ;  /* 0x0004180001027983 */ /* 0x002ea80000300a00 */
[----:B------:R-:W2:Y:S01]  /*5da70*/  LDL.LU.64 R8, [R1+0x420] ;  /* 0x0004200001087983 */ /* 0x000ea20000300a00 */
[----:B------:R-:W-:-:S05]  /*5da80*/  PRMT R0, R4, 0x7771, RZ ;  /* 0x0000777104007816 */ /* 0x000fca00000000ff */
        /* <DEDUP_REMOVED lines=15> */
[----:B--2---:R1:W-:Y:S01]  /*5db80*/  @P5 STG.E.U8 desc[UR38][R8.64], R0 ;  /* 0x0000000008005986 */ /* 0x0043e2000c101126 */
[----:B0-----:R-:W-:Y:S01]  /*5db90*/  ISETP.LT.AND P5, PT, R26, UR4, !P2 ;  /* 0x000000041a007c0c */ /* 0x001fe2000d7a1270 */
[----:B------:R-:W0:Y:S02]  /*5dba0*/  LDCU UR4, c[0x0][0x398] ;  /* 0x00007300ff0477ac */ /* 0x000e240008000800 */
[----:B-1----:R-:W2:Y:S01]  /*5dbb0*/  LDL.LU.64 R8, [R1+0x408] ;  /* 0x0004080001087983 */ /* 0x002ea20000300a00 */
[----:B------:R-:W-:-:S09]  /*5dbc0*/  PRMT R0, R28, 0x7771, RZ ;  /* 0x000077711c007816 */ /* 0x000fd200000000ff */
[----:B------:R1:W-:Y:S01]  /*5dbd0*/  @P5 STG.E.U8 desc[UR38][R10.64], R0 ;  /* 0x000000000a005986 */ /* 0x0003e2000c101126 */
        /* <DEDUP_REMOVED lines=8> */
[----:B------:R-:W-:Y:S02]  /*5dc60*/  PRMT R0, R28, 0x7773, RZ ;  /* 0x000077731c007816 */ /* 0x000fe400000000ff */
        /* <DEDUP_REMOVED lines=16> */
[C---:B------:R-:W-:Y:S02]  /*5dd70*/  PRMT R0, R12.reuse, 0x7772, RZ ;  /* 0x000077720c007816 */ /* 0x040fe400000000ff */
[----:B------:R-:W-:Y:S02]  /*5dd80*/  PRMT R12, R12, 0x7773, RZ ;  /* 0x000077730c0c7816 */ /* 0x000fe400000000ff */
[C---:B------:R-:W-:Y:S02]  /*5dd90*/  LOP3.LUT P2, RZ, R7.reuse, 0x4, RZ, 0xc0, !PT ;  /* 0x0000000407ff7812 */ /* 0x040fe4000784c0ff */
[----:B------:R-:W-:-:S05]  /*5dda0*/  LOP3.LUT P6, RZ, R7, 0x10, RZ, 0xc0, !PT ;  /* 0x0000001007ff7812 */ /* 0x000fca00078cc0ff */
[----:B--2---:R1:W-:Y:S01]  /*5ddb0*/  @P5 STG.E.U8 desc[UR38][R8.64], R0 ;  /* 0x0000000008005986 */ /* 0x0043e2000c101126 */
[C---:B0-----:R-:W-:Y:S01]  /*5ddc0*/  ISETP.LT.AND P5, PT, R26.reuse, UR4, !P1 ;  /* 0x000000041a007c0c */ /* 0x041fe2000cfa1270 */
[----:B------:R-:W0:Y:S02]  /*5ddd0*/  LDCU UR4, c[0x0][0x398] ;  /* 0x00007300ff0477ac */ /* 0x000e240008000800 */
[----:B-1----:R-:W2:Y:S10]  /*5dde0*/  LDL.LU.64 R8, [R1+0x3f0] ;  /* 0x0003f00001087983 */ /* 0x002eb40000300a00 */
[----:B------:R1:W-:Y:S01]  /*5ddf0*/  @P5 STG.E.U8 desc[UR38][R10.64], R12 ;  /* 0x0000000c0a005986 */ /* 0x0003e2000c101126 */
[----:B0-----:R-:W-:Y:S01]  /*5de00*/  ISETP.LT.AND P5, PT, R29, UR4, !P2 ;  /* 0x000000041d007c0c */ /* 0x001fe2000d7a1270 */
[----:B------:R-:W0:Y:S01]  /*5de10*/  LDCU UR4, c[0x0][0x398] ;  /* 0x00007300ff0477ac */ /* 0x000e220008000800 */
[C---:B------:R-:W-:Y:S01]  /*5de20*/  PRMT R0, R13.reuse, 0x7770, RZ ;  /* 0x000077700d007816 */ /* 0x040fe200000000ff */
[----:B-1----:R-:W2:Y:S10]  /*5de30*/  LDL.LU.64 R10, [R1+0x290] ;  /* 0x00029000010a7983 */ /* 0x002eb40000300a00 */
        /* <DEDUP_REMOVED lines=21> */
[C---:B------:R-:W-:Y:S02]  /*5df90*/  LOP3.LUT P1, RZ, R7.reuse, 0x100, RZ, 0xc0, !PT ;  /* 0x0000010007ff7812 */ /* 0x040fe4000782c0ff */
[----:B------:R-:W-:-:S07]  /*5dfa0*/  LOP3.LUT P2, RZ, R7, 0x400, RZ, 0xc0, !PT ;  /* 0x0000040007ff7812 */ /* 0x000fce000784c0ff */
        /* <DEDUP_REMOVED lines=15> */
[----:B------:R-:W-:-:S09]  /*5e0a0*/  PRMT R0, R15, 0x7770, RZ ;  /* 0x000077700f007816 */ /* 0x000fd200000000ff */
[----:B---3--:R1:W-:Y:S01]  /*5e0b0*/  @P5 STG.E.U8 desc[UR38][R20.64], R14 ;  /* 0x0000000e14005986 */ /* 0x0083e2000c101126 */
[----:B0-----:R-:W-:Y:S01]  /*5e0c0*/  ISETP.LT.AND P5, PT, R29, UR4, !P2 ;  /* 0x000000041d007c0c */ /* 0x001fe2000d7a1270 */
[----:B------:R-:W0:Y:S02]  /*5e0d0*/  LDCU UR4, c[0x0][0x398] ;  /* 0x00007300ff0477ac */ /* 0x000e240008000800 */
[----:B-1----:R-:W3:Y:S10]  /*5e0e0*/  LDL.LU.64 R20, [R1+0x270] ;  /* 0x0002700001147983 */ /* 0x002ef40000300a00 */
        /* <DEDUP_REMOVED lines=15> */
[----:B0-----:R-:W-:Y:S01]  /*5e1e0*/  ISETP.LT.AND P5, PT, R26, UR4, !P6 ;  /* 0x000000041a007c0c */ /* 0x001fe2000f7a1270 */
[----:B------:R-:W0:Y:S02]  /*5e1f0*/  LDCU UR4, c[0x0][0x398] ;  /* 0x00007300ff0477ac */ /* 0x000e240008000800 */
[----:B-1----:R-:W2:Y:S10]  /*5e200*/  LDL.LU.64 R8, [R1+0x3c0] ;  /* 0x0003c00001087983 */ /* 0x002eb40000300a00 */
[----:B------:R1:W-:Y:S01]  /*5e210*/  @P5 STG.E.U8 desc[UR38][R10.64], R15 ;  /* 0x0000000f0a005986 */ /* 0x0003e2000c101126 */
[----:B0-----:R-:W-:Y:S01]  /*5e220*/  ISETP.LT.AND P5, PT, R29, UR4, !P3 ;  /* 0x000000041d007c0c */ /* 0x001fe2000dfa1270 */
[----:B------:R-:W0:Y:S01]  /*5e230*/  LDCU UR4, c[0x0][0x398] ;  /* 0x00007300ff0477ac */ /* 0x000e220008000800 */
[----:B------:R-:W-:Y:S01]  /*5e240*/  PRMT R0, R16, 0x7770, RZ ;  /* 0x0000777010007816 */ /* 0x000fe200000000ff */
        /* <DEDUP_REMOVED lines=52> */
[C---:B------:R-:W-:Y:S01]  /*5e590*/  PRMT R0, R18.reuse, 0x7772, RZ ;  /* 0x0000777212007816 */ /* 0x040fe200000000ff */
[----:B------:R-:W4:Y:S01]  /*5e5a0*/  LDL.LU.64 R14, [R1+0x570] ;  /* 0x00057000010e7983 */ /* 0x000f220000300a00 */
[----:B0-----:R-:W-:Y:S01]  /*5e5b0*/  ISETP.LT.AND P5, PT, R29, UR4, !P1 ;  /* 0x000000041d007c0c */ /* 0x001fe2000cfa1270 */
[----:B------:R-:W0:Y:S01]  /*5e5c0*/  LDCU UR4, c[0x0][0x398] ;  /* 0x00007300ff0477ac */ /* 0x000e220008000800 */
[----:B------:R-:W-:Y:S01]  /*5e5d0*/  PRMT R18, R18, 0x7773, RZ ;  /* 0x0000777312127816 */ /* 0x000fe200000000ff */
[----:B------:R-:W4:Y:S01]  /*5e5e0*/  LDL.LU.64 R12, [R1+0x520] ;  /* 0x00052000010c7983 */ /* 0x000f220000300a00 */
[----:B------:R-:W-:-:S02]  /*5e5f0*/  LOP3.LUT P2, RZ, R7, 0x10000000, RZ, 0xc0, !PT ;  /* 0x1000000007ff7812 */ /* 0x000fc4000784c0ff */
[----:B------:R-:W-:-:S07]  /*5e600*/  LOP3.LUT P6, RZ, R7, 0x40000000, RZ, 0xc0, !PT ;  /* 0x4000000007ff7812 */ /* 0x000fce00078cc0ff */
[----:B--2---:R1:W-:Y:S01]  /*5e610*/  @P5 STG.E.U8 desc[UR38][R8.64], R0 ;  /* 0x0000000008005986 */ /* 0x0043e2000c101126 */
[----:B0-----:R-:W-:Y:S01]  /*5e620*/  ISETP.LT.AND P5, PT, R26, UR4, !P1 ;  /* 0x000000041a007c0c */ /* 0x001fe2000cfa1270 */
[----:B------:R-:W0:-:S12]  /*5e630*/  LDCU UR4, c[0x0][0x398] ;  /* 0x00007300ff0477ac */ /* 0x000e180008000800 */
[----:B------:R-:W-:Y:S01]  /*5e640*/  @P5 STG.E.U8 desc[UR38][R10.64], R18 ;  /* 0x000000120a005986 */ /* 0x000fe2000c101126 */
[----:B0-----:R-:W-:Y:S01]  /*5e650*/  ISETP.LT.AND P5, PT, R29, UR4, !P2 ;  /* 0x000000041d007c0c */ /* 0x001fe2000d7a1270 */
[----:B------:R-:W0:Y:S01]  /*5e660*/  LDCU UR4, c[0x0][0x398] ;  /* 0x00007300ff0477ac */ /* 0x000e220008000800 */
[C---:B-1----:R-:W-:Y:S01]  /*5e670*/  PRMT R0, R19.reuse, 0x7770, RZ ;  /* 0x0000777013007816 */ /* 0x042fe200000000ff */
[----:B------:R-:W1:Y:S10]  /*5e680*/  LDS.128 R8, [R27] ;  /* 0x000000001b087984 */ /* 0x000e740000000c00 */
[----:B------:R2:W-:Y:S04]  /*5e690*/  @P5 STG.E.U8 desc[UR38][R2.64], R0 ;  /* 0x0000000002005986 */ /* 0x0005e8000c101126 */
[----:B--2---:R-:W2:Y:S01]  /*5e6a0*/  LDL.LU.64 R2, [R1+0x568] ;  /* 0x0005680001027983 */ /* 0x004ea20000300a00 */
[----:B0-----:R-:W-:Y:S01]  /*5e6b0*/  ISETP.LT.AND P5, PT, R26, UR4, !P2 ;  /* 0x000000041a007c0c */ /* 0x001fe2000d7a1270 */
[----:B------:R-:W0:Y:S01]  /*5e6c0*/  LDCU UR4, c[0x0][0x398] ;  /* 0x00007300ff0477ac */ /* 0x000e220008000800 */
[----:B------:R-:W-:-:S11]  /*5e6d0*/  PRMT R0, R19, 0x7771, RZ ;  /* 0x0000777113007816 */ /* 0x000fd600000000ff */
[----:B---3--:R3:W-:Y:S01]  /*5e6e0*/  @P5 STG.E.U8 desc[UR38][R20.64], R0 ;  /* 0x0000000014005986 */ /* 0x0087e2000c101126 */
[----:B0-----:R-:W-:Y:S01]  /*5e6f0*/  ISETP.LT.AND P5, PT, R29, UR4, !P6 ;  /* 0x000000041d007c0c */ /* 0x001fe2000f7a1270 */
[----:B------:R-:W0:Y:S02]  /*5e700*/  LDCU UR4, c[0x0][0x398] ;  /* 0x00007300ff0477ac */ /* 0x000e240008000800 */
[----:B---3--:R-:W3:Y:S01]  /*5e710*/  LDL.LU.64 R20, [R1+0x518] ;  /* 0x0005180001147983 */ /* 0x008ee20000300a00 */
[----:B------:R-:W-:-:S09]  /*5e720*/  PRMT R0, R19, 0x7772, RZ ;  /* 0x0000777213007816 */ /* 0x000fd200000000ff */
[----:B----4-:R4:W-:Y:S04]  /*5e730*/  @P5 STG.E.U8 desc[UR38][R24.64], R0 ;  /* 0x0000000018005986 */ /* 0x0109e8000c101126 */
[----:B----4-:R-:W4:Y:S01]  /*5e740*/  LDL.LU.64 R24, [R1+0x560] ;  /* 0x0005600001187983 */ /* 0x010f220000300a00 */
[----:B0-----:R-:W-:Y:S01]  /*5e750*/  ISETP.LT.AND P5, PT, R26, UR4, !P6 ;  /* 0x000000041a007c0c */ /* 0x001fe2000f7a1270 */
[----:B------:R-:W0:Y:S01]  /*5e760*/  LDCU UR4, c[0x0][0x398] ;  /* 0x00007300ff0477ac */ /* 0x000e220008000800 */
[----:B------:R-:W-:-:S11]  /*5e770*/  PRMT R19, R19, 0x7773, RZ ;  /* 0x0000777313137816 */ /* 0x000fd600000000ff */
[----:B------:R0:W-:Y:S04]  /*5e780*/  @P5 STG.E.U8 desc[UR38][R22.64], R19 ;  /* 0x0000001316005986 */ /* 0x0001e8000c101126 */
[----:B0-----:R-:W4:Y:S01]  /*5e790*/  LDL.LU.64 R22, [R1+0x510] ;  /* 0x0005100001167983 */ /* 0x001f220000300a00 */
[----:B------:R-:W-:-:S04]  /*5e7a0*/  LOP3.LUT P3, RZ, R6, 0x1, RZ, 0xc0, !PT ;  /* 0x0000000106ff7812 */ /* 0x000fc8000786c0ff */
[----:B------:R-:W-:Y:S01]  /*5e7b0*/  ISETP.LT.AND P5, PT, R29, UR4, !P3 ;  /* 0x000000041d007c0c */ /* 0x000fe2000dfa1270 */
[----:B------:R-:W0:Y:S01]  /*5e7c0*/  LDCU UR4, c[0x0][0x398] ;  /* 0x00007300ff0477ac */ /* 0x000e220008000800 */
[----:B-1----:R-:W-:-:S11]  /*5e7d0*/  PRMT R0, R8, 0x7770, RZ ;  /* 0x0000777008007816 */ /* 0x002fd600000000ff */
[----:B------:R1:W-:Y:S01]  /*5e7e0*/  @P5 STG.E.U8 desc[UR38][R14.64], R0 ;  /* 0x000000000e005986 */ /* 0x0003e2000c101126 */
[----:B0-----:R-:W-:Y:S01]  /*5e7f0*/  ISETP.LT.AND P5, PT, R26, UR4, !P3 ;  /* 0x000000041a007c0c */ /* 0x001fe2000dfa1270 */
[----:B------:R-:W0:Y:S02]  /*5e800*/  LDCU UR4, c[0x0][0x398] ;  /* 0x00007300ff0477ac */ /* 0x000e240008000800 */
[----:B-1----:R-:W4:Y:S01]  /*5e810*/  LDL.LU.64 R14, [R1+0x558] ;  /* 0x00055800010e7983 */ /* 0x002f220000300a00 */
[----:B------:R-:W-:Y:S02]  /*5e820*/  PRMT R0, R8, 0x7771, RZ ;  /* 0x0000777108007816 */ /* 0x000fe400000000ff */
[----:B------:R-:W-:-:S07]  /*5e830*/  LOP3.LUT P1, RZ, R6, 0x8, RZ, 0xc0, !PT ;  /* 0x0000000806ff7812 */ /* 0x000fce000782c0ff */
[----:B------:R1:W-:Y:S01]  /*5e840*/  @P5 STG.E.U8 desc[UR38][R12.64], R0 ;  /* 0x000000000c005986 */ /* 0x0003e2000c101126 */
[----:B0-----:R-:W-:Y:S01]  /*5e850*/  ISETP.LT.AND P5, PT, R29, UR4, !P1 ;  /* 0x000000041d007c0c */ /* 0x001fe2000cfa1270 */
[----:B------:R-:W0:Y:S02]  /*5e860*/  LDCU UR4, c[0x0][0x398] ;  /* 0x00007300ff0477ac */ /* 0x000e240008000800 */
[----:B-1----:R-:W4:Y:S01]  /*5e870*/  LDL.LU.64 R12, [R1+0x508] ;  /* 0x00050800010c7983 */ /* 0x002f220000300a00 */
[C---:B------:R-:W-:Y:S02]  /*5e880*/  PRMT R0, R8.reuse, 0x7772, RZ ;  /* 0x0000777208007816 */ /* 0x040fe400000000ff */
[----:B------:R-:W-:Y:S02]  /*5e890*/  PRMT R8, R8, 0x7773, RZ ;  /* 0x0000777308087816 */ /* 0x000fe400000000ff */
[----:B------:R-:W-:-:S05]  /*5e8a0*/  LOP3.LUT P2, RZ, R6, 0x40, RZ, 0xc0, !PT ;  /* 0x0000004006ff7812 */ /* 0x000fca000784c0ff */
[----:B--2---:R1:W-:Y:S04]  /*5e8b0*/  @P5 STG.E.U8 desc[UR38][R2.64], R0 ;  /* 0x0000000002005986 */ /* 0x0043e8000c101126 */
[----:B-1----:R-:W2:Y:S01]  /*5e8c0*/  LDL.LU.64 R2, [R1+0x550] ;  /* 0x0005500001027983 */ /* 0x002ea20000300a00 */
[----:B0-----:R-:W-:Y:S01]  /*5e8d0*/  ISETP.LT.AND P5, PT, R26, UR4, !P1 ;  /* 0x000000041a007c0c */ /* 0x001fe2000cfa1270 */
[----:B------:R-:W0:Y:S01]  /*5e8e0*/  LDCU UR4, c[0x0][0x398] ;  /* 0x00007300ff0477ac */ /* 0x000e220008000800 */
[----:B------:R-:W-:-:S11]  /*5e8f0*/  PRMT R0, R9, 0x7770, RZ ;  /* 0x0000777009007816 */ /* 0x000fd600000000ff */
        /* <DEDUP_REMOVED lines=13> */
[----:B------:R-:W4:Y:S01]  /*5e9d0*/  LDL.LU.64 R16, [R1+0x540] ;  /* 0x0005400001107983 */ /* 0x000f220000300a00 */
[----:B0-----:R-:W-:Y:S01]  /*5e9e0*/  ISETP.LT.AND P5, PT, R29, UR4, !P6 ;  /* 0x000000041d007c0c */ /* 0x001fe2000f7a1270 */
[----:B------:R-:W0:-:S12]  /*5e9f0*/  LDCU UR4, c[0x0][0x398] ;  /* 0x00007300ff0477ac */ /* 0x000e180008000800 */
[----:B------:R1:W-:Y:S01]  /*5ea00*/  @P5 STG.E.U8 desc[UR38][R14.64], R0 ;  /* 0x000000000e005986 */ /* 0x0003e2000c101126 */
[----:B0-----:R-:W-:Y:S01]  /*5ea10*/  ISETP.LT.AND P5, PT, R26, UR4, !P6 ;  /* 0x000000041a007c0c */ /* 0x001fe2000f7a1270 */
[----:B------:R-:W0:Y:S01]  /*5ea20*/  LDCU UR4, c[0x0][0x398] ;  /* 0x00007300ff0477ac */ /* 0x000e220008000800 */
[----:B------:R-:W-:Y:S02]  /*5ea30*/  PRMT R9, R9, 0x7773, RZ ;  /* 0x0000777309097816 */ /* 0x000fe400000000ff */
[----:B------:R-:W-:Y:S01]  /*5ea40*/  LOP3.LUT P3, RZ, R6, 0x400, RZ, 0xc0, !PT ;  /* 0x0000040006ff7812 */ /* 0x000fe2000786c0ff */
[----:B-1----:R-:W4:Y:S08]  /*5ea50*/  LDL.LU.64 R14, [R1+0x4f0] ;  /* 0x0004f000010e7983 */ /* 0x002f300000300a00 */
[----:B------:R-:W-:Y:S01]  /*5ea60*/  @P5 STG.E.U8 desc[UR38][R12.64], R9 ;  /* 0x000000090c005986 */ /* 0x000fe2000c101126 */
[----:B0-----:R-:W-:Y:S01]  /*5ea70*/  ISETP.LT.AND P5, PT, R29, UR4, !P3 ;  /* 0x000000041d007c0c */ /* 0x001fe2000dfa1270 */
[----:B------:R-:W0:Y:S01]  /*5ea80*/  LDCU UR4, c[0x0][0x398] ;  /* 0x00007300ff0477ac */ /* 0x000e220008000800 */
[----:B------:R-:W-:-:S02]  /*5ea90*/  PRMT R0, R10, 0x7770, RZ ;  /* 0x000077700a007816 */ /* 0x000fc400000000ff */
[----:B------:R-:W-:-:S09]  /*5eaa0*/  LOP3.LUT P1, RZ, R6, 0x1000, RZ, 0xc0, !PT ;  /* 0x0000100006ff7812 */ /* 0x000fd2000782c0ff */
[----:B--2---:R1:W-:Y:S04]  /*5eab0*/  @P5 STG.E.U8 desc[UR38][R2.64], R0 ;  /* 0x0000000002005986 */ /* 0x0043e8000c101126 */
[----:B-1----:R-:W2:Y:S04]  /*5eac0*/  LDL.LU.64 R2, [R1+0x538] ;  /* 0x0005380001027983 */ /* 0x002ea80000300a00 */
[----:B------:R-:W2:Y:S01]  /*5ead0*/  LDL.LU.64 R12, [R1+0x228] ;  /* 0x00022800010c7983 */ /* 0x000ea20000300a00 */
[----:B0-----:R-:W-:Y:S01]  /*5eae0*/  ISETP.LT.AND P5, PT, R26, UR4, !P3 ;  /* 0x000000041a007c0c */ /* 0x001fe2000dfa1270 */
[----:B------:R-:W0:Y:S01]  /*5eaf0*/  LDCU UR4, c[0x0][0x398] ;  /* 0x00007300ff0477ac */ /* 0x000e220008000800 */
[----:B------:R-:W-:-:S11]  /*5eb00*/  PRMT R0, R10, 0x7771, RZ ;  /* 0x000077710a007816 */ /* 0x000fd600000000ff */
[----:B---3--:R1:W-:Y:S01]  /*5eb10*/  @P5 STG.E.U8 desc[UR38][R20.64], R0 ;  /* 0x0000000014005986 */ /* 0x0083e2000c101126 */
[----:B0-----:R-:W-:Y:S01]  /*5eb20*/  ISETP.LT.AND P5, PT, R29, UR4, !P1 ;  /* 0x000000041d007c0c */ /* 0x001fe2000cfa1270 */
[----:B------:R-:W0:Y:S01]  /*5eb30*/  LDCU UR4, c[0x0][0x398] ;  /* 0x00007300ff0477ac */ /* 0x000e220008000800 */
[----:B-1----:R-:W-:-:S11]  /*5eb40*/  PRMT R0, R10, 0x7772, RZ ;  /* 0x000077720a007816 */ /* 0x002fd600000000ff */
[----:B----4-:R1:W-:Y:S04]  /*5eb50*/  @P5 STG.E.U8 desc[UR38][R24.64], R0 ;  /* 0x0000000018005986 */ /* 0x0103e8000c101126 */
[----:B-1----:R-:W3:Y:S04]  /*5eb60*/  LDL.LU.64 R24, [R1+0x598] ;  /* 0x0005980001187983 */ /* 0x002ee80000300a00 */
[----:B------:R-:W4:Y:S01]  /*5eb70*/  LDL.LU.64 R20, [R1+0x578] ;  /* 0x0005780001147983 */ /* 0x000f220000300a00 */
        /* <DEDUP_REMOVED lines=12> */
[----:B------:R-:W-:Y:S02]  /*5ec40*/  LOP3.LUT P6, RZ, R6, 0x10000, RZ, 0xc0, !PT ;  /* 0x0001000006ff7812 */ /* 0x000fe400078cc0ff */
[----:B-1----:R-:W-:-:S09]  /*5ec50*/  PRMT R0, R11, 0x7771, RZ ;  /* 0x000077710b007816 */ /* 0x002fd200000000ff */
[----:B------:R1:W-:Y:S01]  /*5ec60*/  @P5 STG.E.U8 desc[UR38][R14.64], R0 ;  /* 0x000000000e005986 */ /* 0x0003e2000c101126 */
[----:B0-----:R-:W-:Y:S01]  /*5ec70*/  ISETP.LT.AND P5, PT, R29, UR4, !P6 ;  /* 0x000000041d007c0c */ /* 0x001fe2000f7a1270 */
[----:B------:R-:W0:Y:S01]  /*5ec80*/  LDCU UR4, c[0x0][0x398] ;  /* 0x00007300ff0477ac */ /* 0x000e220008000800 */
[C---:B-1----:R-:W-:Y:S02]  /*5ec90*/  PRMT R0, R11.reuse, 0x7772, RZ ;  /* 0x000077720b007816 */ /* 0x042fe400000000ff */
[----:B------:R-:W-:Y:S02]  /*5eca0*/  PRMT R11, R11, 0x7773, RZ ;  /* 0x000077730b0b7816 */ /* 0x000fe400000000ff */
[C---:B------:R-:W-:Y:S02]  /*5ecb0*/  LOP3.LUT P3, RZ, R6.reuse, 0x40000, RZ, 0xc0, !PT ;  /* 0x0004000006ff7812 */ /* 0x040fe4000786c0ff */
[----:B------:R-:W-:Y:S02]  /*5ecc0*/  LOP3.LUT P4, RZ, R6, 0x100000, RZ, 0xc0, !PT ;  /* 0x0010000006ff7812 */ /* 0x000fe4000788c0ff */
[----:B------:R-:W-:-:S02]  /*5ecd0*/  LOP3.LUT P0, RZ, R5, 0x100000, RZ, 0xc0, !PT ;  /* 0x0010000005ff7812 */ /* 0x000fc4000780c0ff */
[C---:B------:R-:W-:Y:S02]  /*5ece0*/  LOP3.LUT P1, RZ, R5.reuse, 0x80000, RZ, 0xc0, !PT ;  /* 0x0008000005ff7812 */ /* 0x040fe4000782c0ff */
[----:B------:R-:W-:Y:S01]  /*5ecf0*/  LOP3.LUT P2, RZ, R5, 0x40000, RZ, 0xc0, !PT ;  /* 0x0004000005ff7812 */ /* 0x000fe2000784c0ff */
[----:B--2---:R1:W-:Y:S01]  /*5ed00*/  @P5 STG.E.U8 desc[UR38][R2.64], R0 ;  /* 0x0000000002005986 */ /* 0x0043e2000c101126 */
[----:B0-----:R-:W-:Y:S01]  /*5ed10*/  ISETP.LT.AND P5, PT, R26, UR4, !P6 ;  /* 0x000000041a007c0c */ /* 0x001fe2000f7a1270 */
[----:B------:R-:W0:Y:S02]  /*5ed20*/  LDCU UR4, c[0x0][0x398] ;  /* 0x00007300ff0477ac */ /* 0x000e240008000800 */
[----:B-1----:R-:W2:Y:S10]  /*5ed30*/  LDL.LU.64 R2, [R1+0x230] ;  /* 0x0002300001027983 */ /* 0x002eb40000300a00 */
[----:B------:R-:W-:Y:S04]  /*5ed40*/  @P5 STG.E.U8 desc[UR38][R12.64], R11 ;  /* 0x0000000b0c005986 */ /* 0x000fe8000c101126 */
[----:B------:R-:W1:Y:S01]  /*5ed50*/  LDS.128 R8, [R27+0x400] ;  /* 0x000400001b087984 */ /* 0x000e620000000c00 */
[----:B0-----:R-:W-:Y:S01]  /*5ed60*/  ISETP.LT.AND P5, PT, R29, UR4, !P3 ;  /* 0x000000041d007c0c */ /* 0x001fe2000dfa1270 */
[----:B------:R-:W0:Y:S01]  /*5ed70*/  LDCU UR4, c[0x0][0x398] ;  /* 0x00007300ff0477ac */ /* 0x000e220008000800 */
[----:B-1----:R-:W-:-:S11]  /*5ed80*/  PRMT R0, R8, 0x7770, RZ ;  /* 0x0000777008007816 */ /* 0x002fd600000000ff */
[----:B---3--:R1:W-:Y:S01]  /*5ed90*/  @P5 STG.E.U8 desc[UR38][R24.64], R0 ;  /* 0x0000000018005986 */ /* 0x0083e2000c101126 */
[----:B0-----:R-:W-:Y:S01]  /*5eda0*/  ISETP.LT.AND P5, PT, R26, UR4, !P3 ;  /* 0x000000041a007c0c */ /* 0x001fe2000dfa1270 */
[----:B------:R-:W0:Y:S01]  /*5edb0*/  LDCU UR4, c[0x0][0x398] ;  /* 0x00007300ff0477ac */ /* 0x000e220008000800 */
[----:B-1----:R-:W-:Y:S01]  /*5edc0*/  PRMT R0, R8, 0x7771, RZ ;  /* 0x0000777108007816 */ /* 0x002fe200000000ff */
[----:B------:R-:W3:Y:S10]  /*5edd0*/  LDL.LU.64 R24, [R1+0x220] ;  /* 0x0002200001187983 */ /* 0x000ef40000300a00 */
[----:B----4-:R1:W-:Y:S01]  /*5ede0*/  @P5 STG.E.U8 desc[UR38][R20.64], R0 ;  /* 0x0000000014005986 */ /* 0x0103e2000c101126 */
[----:B0-----:R-:W-:Y:S01]  /*5edf0*/  ISETP.LT.AND P5, PT, R29, UR4, !P4 ;  /* 0x000000041d007c0c */ /* 0x001fe2000e7a1270 */
[----:B------:R-:W0:Y:S02]  /*5ee00*/  LDCU UR4, c[0x0][0x398] ;  /* 0x00007300ff0477ac */ /* 0x000e240008000800 */
[----:B------:R-:W4:Y:S01]  /*5ee10*/  LDL.LU.64 R6, [R1+0x210] ;  /* 0x0002100001067983 */ /* 0x000f220000300a00 */
[----:B------:R-:W-:-:S02]  /*5ee20*/  LOP3.LUT P6, RZ, R5, 0x20000, RZ, 0xc0, !PT ;  /* 0x0002000005ff7812 */ /* 0x000fc400078cc0ff */
[----:B------:R-:W-:Y:S01]  /*5ee30*/  LOP3.LUT P3, RZ, R5, 0x10000, RZ, 0xc0, !PT ;  /* 0x0001000005ff7812 */ /* 0x000fe2000786c0ff */
[----:B------:R-:W4:Y:S01]  /*5ee40*/  LDL.LU.64 R18, [R1+0x208] ;  /* 0x0002080001127983 */ /* 0x000f220000300a00 */
[----:B-1----:R-:W-:-:S03]  /*5ee50*/  PRMT R0, R8, 0x7772, RZ ;  /* 0x0000777208007816 */ /* 0x002fc600000000ff */
[----:B------:R-:W4:Y:S04]  /*5ee60*/  LDL.LU.64 R16, [R1+0x200] ;  /* 0x0002000001107983 */ /* 0x000f280000300a00 */
[----:B------:R1:W-:Y:S01]  /*5ee70*/  @P5 STG.E.U8 desc[UR38][R22.64], R0 ;  /* 0x0000000016005986 */ /* 0x0003e2000c101126 */
[----:B0-----:R-:W-:Y:S01]  /*5ee80*/  ISETP.LT.AND P5, PT, R26, UR4, !P4 ;  /* 0x000000041a007c0c */ /* 0x001fe2000e7a1270 */
[----:B------:R-:W0:Y:S01]  /*5ee90*/  LDCU UR4, c[0x0][0x398] ;  /* 0x00007300ff0477ac */ /* 0x000e220008000800 */
[----:B------:R-:W-:Y:S02]  /*5eea0*/  LOP3.LUT P4, RZ, R5, 0x8000, RZ, 0xc0, !PT ;  /* 0x0000800005ff7812 */ /* 0x000fe4000788c0ff */
[----:B------:R-:W4:Y:S01]  /*5eeb0*/  LDL.LU.64 R4, [R1+0x218] ;  /* 0x0002180001047983 */ /* 0x000f220000300a00 */
[----:B------:R-:W-:-:S02]  /*5eec0*/  PRMT R8, R8, 0x7773, RZ ;  /* 0x0000777308087816 */ /* 0x000fc400000000ff */
[----:B-1----:R-:W-:Y:S01]  /*5eed0*/  PRMT R0, R9, 0x7770, RZ ;  /* 0x0000777009007816 */ /* 0x002fe200000000ff */
[----:B------:R-:W4:Y:S04]  /*5eee0*/  LDL.LU.64 R14, [R1+0x1f8] ;  /* 0x0001f800010e7983 */ /* 0x000f280000300a00 */
[----:B------:R-:W4:Y:S04]  /*5eef0*/  LDL.LU.64 R12, [R1+0x1f0] ;  /* 0x0001f000010c7983 */ /* 0x000f280000300a00 */
[----:B------:R-:W4:Y:S04]  /*5ef00*/  LDL.LU.64 R20, [R1+0x1e8] ;  /* 0x0001e80001147983 */ /* 0x000f280000300a00 */
[----:B------:R-:W4:Y:S04]  /*5ef10*/  LDL.LU.64 R22, [R1+0x1e0] ;  /* 0x0001e00001167983 */ /* 0x000f280000300a00 */
[----:B--2---:R1:W-:Y:S01]  /*5ef20*/  @P5 STG.E.U8 desc[UR38][R2.64], R8 ;  /* 0x0000000802005986 */ /* 0x0043e2000c101126 */
[----:B------:R-:W-:Y:S01]  /*5ef30*/  ISETP.LT.AND P5, PT, R29, UR5, !P0 ;  /* 0x000000051d007c0c */ /* 0x000fe2000c7a1270 */
[----:B------:R-:W2:Y:S01]  /*5ef40*/  LDCU UR5, c[0x0][0x398] ;  /* 0x00007300ff0577ac */ /* 0x000ea20008000800 */
[----:B0-----:R-:W-:Y:S01]  /*5ef50*/  ISETP.LT.AND P0, PT, R26, UR4, !P0 ;  /* 0x000000041a007c0c */ /* 0x001fe2000c701270 */
[----:B------:R-:W0:Y:S01]  /*5ef60*/  LDCU UR4, c[0x0][0x398] ;  /* 0x00007300ff0477ac */ /* 0x000e220008000800 */
[----:B-1----:R-:W-:-:S02]  /*5ef70*/  PRMT R2, R9, 0x7771, RZ ;  /* 0x0000777109027816 */ /* 0x002fc400000000ff */
[C---:B------:R-:W-:Y:S02]  /*5ef80*/  PRMT R3, R9.reuse, 0x7772, RZ ;  /* 0x0000777209037816 */ /* 0x040fe400000000ff */
[----:B------:R-:W-:-:S05]  /*5ef90*/  PRMT R9, R9, 0x7773, RZ ;  /* 0x0000777309097816 */ /* 0x000fca00000000ff */
[----:B---3--:R1:W-:Y:S01]  /*5efa0*/  @P5 STG.E.U8 desc[UR38][R24.64], R0 ;  /* 0x0000000018005986 */ /* 0x0083e2000c101126 */
[C---:B------:R-:W-:Y:S01]  /*5efb0*/  ISETP.LT.AND P5, PT, R29.reuse, UR6, !P1 ;  /* 0x000000061d007c0c */ /* 0x040fe2000cfa1270 */
[----:B------:R-:W3:Y:S01]  /*5efc0*/  LDCU UR6, c[0x0][0x398] ;  /* 0x00007300ff0677ac */ /* 0x000ee20008000800 */
[----:B------:R-:W-:Y:S01]  /*5efd0*/  ISETP.LT.AND P1, PT, R26, UR7, !P1 ;  /* 0x000000071a007c0c */ /* 0x000fe2000cf21270 */
[----:B-1----:R-:W4:Y:S04]  /*5efe0*/  LDL.LU.64 R24, [R1+0xe60] ;  /* 0x000e600001187983 */ /* 0x002f280000300a00 */
[----:B----4-:R1:W-:Y:S01]  /*5eff0*/  @P0 STG.E.U8 desc[UR38][R4.64], R2 ;  /* 0x0000000204000986 */ /* 0x0103e2000c101126 */
[C---:B--2---:R-:W-:Y:S01]  /*5f000*/  ISETP.LT.AND P0, PT, R29.reuse, UR5, !P2 ;  /* 0x000000051d007c0c */ /* 0x044fe2000d701270 */
[----:B------:R-:W2:Y:S04]  /*5f010*/  LDCU UR5, c[0x0][0x398] ;  /* 0x00007300ff0577ac */ /* 0x000ea80008000800 */
[----:B------:R4:W-:Y:S01]  /*5f020*/  @P5 STG.E.U8 desc[UR38][R6.64], R3 ;  /* 0x0000000306005986 */ /* 0x0009e2000c101126 */
[----:B------:R-:W-:-:S03]  /*5f030*/  ISETP.LT.AND P5, PT, R29, UR8, !P3 ;  /* 0x000000081d007c0c */ /* 0x000fc6000dfa1270 */
[----:B------:R-:W-:Y:S01]  /*5f040*/  @P1 STG.E.U8 desc[UR38][R18.64], R9 ;  /* 0x0000000912001986 */ /* 0x000fe2000c101126 */
[----:B-1----:R-:W-:Y:S02]  /*5f050*/  PRMT R4, R10, 0x7770, RZ ;  /* 0x000077700a047816 */ /* 0x002fe400000000ff */
[----:B---3--:R-:W-:-:S03]  /*5f060*/  ISETP.LT.AND P1, PT, R29, UR6, !P4 ;  /* 0x000000061d007c0c */ /* 0x008fc6000e721270 */
[----:B------:R1:W-:Y:S01]  /*5f070*/  @P0 STG.E.U8 desc[UR38][R16.64], R4 ;  /* 0x0000000410000986 */ /* 0x0003e2000c101126 */
[----:B------:R-:W-:-:S03]  /*5f080*/  ISETP.LT.AND P0, PT, R29, UR10, !P6 ;  /* 0x0000000a1d007c0c */ /* 0x000fc6000f701270 */
[----:B------:R-:W3:Y:S01]  /*5f090*/  LDL.LU R29, [R1+0x161c] ;  /* 0x00161c00011d7983 */ /* 0x000ee20000300800 */
[C---:B0-----:R-:W-:Y:S02]  /*5f0a0*/  ISETP.LT.AND P2, PT, R26.reuse, UR4, !P2 ;  /* 0x000000041a007c0c */ /* 0x041fe4000d741270 */
[C---:B------:R-:W-:Y:S02]  /*5f0b0*/  ISETP.LT.AND P3, PT, R26.reuse, UR9, !P3 ;  /* 0x000000091a007c0c */ /* 0x040fe4000df61270 */
[C---:B--2---:R-:W-:Y:S02]  /*5f0c0*/  ISETP.LT.AND P4, PT, R26.reuse, UR5, !P4 ;  /* 0x000000051a007c0c */ /* 0x044fe4000e781270 */
[----:B------:R-:W-:Y:S02]  /*5f0d0*/  ISETP.LT.AND P6, PT, R26, UR11, !P6 ;  /* 0x0000000b1a007c0c */ /* 0x000fe4000f7c1270 */
[C---:B------:R-:W-:Y:S02]  /*5f0e0*/  PRMT R0, R10.reuse, 0x7771, RZ ;  /* 0x000077710a007816 */ /* 0x040fe400000000ff */
[----:B------:R-:W-:-:S02]  /*5f0f0*/  PRMT R2, R10, 0x7772, RZ ;  /* 0x000077720a027816 */ /* 0x000fc400000000ff */
[----:B------:R-:W-:Y:S02]  /*5f100*/  PRMT R10, R10, 0x7773, RZ ;  /* 0x000077730a0a7816 */ /* 0x000fe400000000ff */
[C---:B----4-:R-:W-:Y:S01]  /*5f110*/  PRMT R3, R11.reuse, 0x7770, RZ ;  /* 0x000077700b037816 */ /* 0x050fe200000000ff */
[----:B------:R0:W-:Y:S01]  /*5f120*/  @P2 STG.E.U8 desc[UR38][R14.64], R0 ;  /* 0x000000000e002986 */ /* 0x0001e2000c101126 */
[C---:B------:R-:W-:Y:S02]  /*5f130*/  PRMT R5, R11.reuse, 0x7771, RZ ;  /* 0x000077710b057816 */ /* 0x040fe400000000ff */
[C---:B-1----:R-:W-:Y:S01]  /*5f140*/  PRMT R4, R11.reuse, 0x7772, RZ ;  /* 0x000077720b047816 */ /* 0x042fe200000000ff */
[----:B------:R0:W-:Y:S04]  /*5f150*/  @P5 STG.E.U8 desc[UR38][R12.64], R2 ;  /* 0x000000020c005986 */ /* 0x0001e8000c101126 */
[----:B------:R0:W-:Y:S04]  /*5f160*/  @P3 STG.E.U8 desc[UR38][R20.64], R10 ;  /* 0x0000000a14003986 */ /* 0x0001e8000c101126 */
[----:B------:R0:W-:Y:S01]  /*5f170*/  @P1 STG.E.U8 desc[UR38][R22.64], R3 ;  /* 0x0000000316001986 */ /* 0x0001e2000c101126 */
[----:B------:R-:W-:-:S03]  /*5f180*/  PRMT R11, R11, 0x7773, RZ ;  /* 0x000077730b0b7816 */ /* 0x000fc600000000ff */
[----:B---3--:R0:W-:Y:S04]  /*5f190*/  @P4 STG.E.U8 desc[UR38][R28.64], R5 ;  /* 0x000000051c004986 */ /* 0x0081e8000c101126 */
[----:B------:R0:W-:Y:S01]  /*5f1a0*/  @P0 STG.E.U8 desc[UR38][R24.64], R4 ;  /* 0x0000000418000986 */ /* 0x0001e2000c101126 */
[----:B------:R-:W-:Y:S05]  /*5f1b0*/  @!P6 EXIT ;  /* 0x000000000000e94d */ /* 0x000fea0003800000 */
[----:B0-----:R-:W2:Y:S04]  /*5f1c0*/  LDL.LU.64 R24, [R1+0xe28] ;  /* 0x000e280001187983 */ /* 0x001ea80000300a00 */
[----:B--2---:R-:W-:Y:S01]  /*5f1d0*/  STG.E.U8 desc[UR38][R24.64], R11 ;  /* 0x0000000b18007986 */ /* 0x004fe2000c101126 */
[----:B------:R-:W-:Y:S05]  /*5f1e0*/  EXIT ;  /* 0x000000000000794d */ /* 0x000fea0003800000 */
.L_x_2:
[----:B------:R-:W-:-:S00]  /*5f1f0*/  BRA `(.L_x_2) ;  /* 0xfffffffc00fc7947 */ /* 0x000fc0000383ffff */
[----:B------:R-:W-:-:S00]  /*5f200*/  NOP ;  /* 0x0000000000007918 */ /* 0x000fc00000000000 */
[----:B------:R-:W-:-:S00]  /*5f210*/  NOP ;  /* 0x0000000000007918 */ /* 0x000fc00000000000 */
[----:B------:R-:W-:-:S00]  /*5f220*/  NOP ;  /* 0x0000000000007918 */ /* 0x000fc00000000000 */
[----:B------:R-:W-:-:S00]  /*5f230*/  NOP ;  /* 0x0000000000007918 */ /* 0x000fc00000000000 */
[----:B------:R-:W-:-:S00]  /*5f240*/  NOP ;  /* 0x0000000000007918 */ /* 0x000fc00000000000 */
[----:B------:R-:W-:-:S00]  /*5f250*/  NOP ;  /* 0x0000000000007918 */ /* 0x000fc00000000000 */
[----:B------:R-:W-:-:S00]  /*5f260*/  NOP ;  /* 0x0000000000007918 */ /* 0x000fc00000000000 */
[----:B------:R-:W-:-:S00]  /*5f270*/  NOP ;  /* 0x0000000000007918 */ /* 0x000fc00000000000 */
.L_x_3:


//--------------------- .nv.shared.matmul_kernel  --------------------------
	.section	.nv.shared.matmul_kernel,"aw",@nobits
	.sectionflags	@""
	.align	16
	.zero		1024


//--------------------- .nv.shared.reserved.0     --------------------------
	.section	.nv.shared.reserved.0,"aw",@nobits
	.weak		__nv_reservedSMEM_offset_0_alias
	.size		__nv_reservedSMEM_offset_0_alias, 0, 64
	.other		__nv_reservedSMEM_offset_0_alias,@"STO_CUDA_RESERVED_SHARED STV_DEFAULT"
__nv_reservedSMEM_offset_0_alias:
	.zero		0
	.zero		64


//--------------------- .nv.constant0.matmul_kernel --------------------------
	.section	.nv.constant0.matmul_kernel,"a",@progbits
	.sectionflags	@""
	.align	4
.nv.constant0.matmul_kernel:
	.zero		976


//--------------------- SYMBOLS --------------------------

	.type		.nv.reservedSmem.offset0,@object
	.size		.nv.reservedSmem.offset0,0x4
	.type		.nv.reservedSmem.cap,@object
	.size		.nv.reservedSmem.cap,0x4
